	.target	sm_100a

	.elftype	@"ET_EXEC"


//--------------------- .note.nv.tkinfo           --------------------------
	.section	.note.nv.tkinfo,"",@"SHT_NOTE"
	.sectionflags	@"SHF_NOTE_NV_TKINFO"
	.tkinfo
        /*0018*/ 	.word	0x00000002
        /*0030*/ 	.string	""
        /*0030*/ 	.string	"ptxas"
        /*0030*/ 	.string	"Cuda compilation tools, release 13.0, V13.0.88"
        /*0030*/ 	.string	"Build cuda_13.0.r13.0/compiler.36424714_0"
        /*0030*/ 	.string	"-arch sm_100a -m 64 "



//--------------------- .note.nv.cuinfo           --------------------------
	.section	.note.nv.cuinfo,"",@"SHT_NOTE"
	.sectionflags	@"SHF_NOTE_NV_CUINFO"
        /*0018*/ 	.short	0x0002
        /*001a*/ 	.short	0x0064
        /*001c*/ 	.short	0x0082
	.zero		2


//--------------------- .nv.info                  --------------------------
	.section	.nv.info,"",@"SHT_CUDA_INFO"
	.align	4


	//----- nvinfo : EIATTR_REGCOUNT
	.align		4
        /*0000*/ 	.byte	0x04, 0x2f
        /*0002*/ 	.short	(.L_19 - .L_18)
	.align		4
.L_18:
        /*0004*/ 	.word	index@(_ZN7cutlass13device_kernelINS_4gemm6kernel13GemmUniversalIN4cute5tupleIJiiiiEEENS1_10collective13CollectiveMmaINS1_35MainloopSm100TmaUmmaWarpSpecializedILi72ELi2ELi4ENS5_IJNS4_1CILi4EEENSA_ILi1EEESC_EEEEENS5_IJNSA_ILi128EEENSA_ILi64EEENSA_ILi32EEEEEENS_12float_e5m2_tENS5_IJlSC_lEEESJ_SK_NS4_8TiledMMAINS4_8MMA_AtomIJNS4_10MMA_TraitsINS4_25SM100_MMA_F8F6F4_2x1SM_SSEJSJ_SJ_fSF_SG_NS4_17integral_constantINS4_4UMMA5MajorELSR_0EEESS_NSP_INSQ_7ScaleInELST_0EEESU_EEEEEENS4_6LayoutINS5_IJSC_SC_SC_EEENS5_IJNSA_ILi0EEESZ_SZ_EEEEENS5_IJNS4_10UnderscoreES12_S12_EEEEENS4_18SM100_TMA_2SM_LOADENS4_14ComposedLayoutINS4_7SwizzleILi1ELi4ELi3EEENS4_18smem_ptr_flag_bitsILi8EEENSX_INS5_IJNSA_ILi8EEESH_EEENS5_IJSH_SC_EEEEEEEvNS4_8identityENS4_28SM100_TMA_2SM_LOAD_MULTICASTES1F_vS1G_EENS_8epilogue10collective18CollectiveEpilogueINS1J_23Sm100TmaWarpSpecializedILi1ELi1ELi32ELb0ELb0EEEJNS5_IJSG_SG_SH_EEENS5_IJNSX_ISG_SC_EES1P_EEESJ_SK_SJ_SK_NS1J_6fusion15FusionCallbacksIS1N_NS1R_17LinearCombinationISJ_fSJ_fLNS_15FloatRoundStyleE2EEES1O_S1Q_JEEENS4_5SM1004TMEM4LOAD26SM100_TMEM_LOAD_32dp32b32xENS4_13SM90_TMA_LOADENS16_INS17_ILi2ELi4ELi3EEES1A_NSX_INS5_IJS1B_SG_EEENS5_IJSG_SC_EEEEEEENS4_39AutoVectorizingCopyWithAssumedAlignmentILi128EEENS4_14SM90_TMA_STOREES26_S28_S28_EEEvvEEEEvNT_6ParamsE)
        /*0008*/ 	.word	0x0000005a


	//----- nvinfo : EIATTR_FRAME_SIZE
	.align		4
.L_19:
        /*000c*/ 	.byte	0x04, 0x11
        /*000e*/ 	.short	(.L_21 - .L_20)
	.align		4
.L_20:
        /*0010*/ 	.word	index@($__internal_2_$__cuda_sm10x_tcgen05_guardrail_trap_unallocated_columns_being_dealloced)
        /*0014*/ 	.word	0x00000000


	//----- nvinfo : EIATTR_FRAME_SIZE
	.align		4
.L_21:
        /*0018*/ 	.byte	0x04, 0x11
        /*001a*/ 	.short	(.L_23 - .L_22)
	.align		4
.L_22:
        /*001c*/ 	.word	index@($__internal_1_$__cuda_sm10x_tcgen05_guardrail_trap_phase_invalid_during_alloc)
        /*0020*/ 	.word	0x00000000


	//----- nvinfo : EIATTR_FRAME_SIZE
	.align		4
.L_23:
        /*0024*/ 	.byte	0x04, 0x11
        /*0026*/ 	.short	(.L_25 - .L_24)
	.align		4
.L_24:
        /*0028*/ 	.word	index@($__internal_0_$__cuda_sm10x_tcgen05_guardrail_trap_col_being_dealloced_not_returned_by_alloc)
        /*002c*/ 	.word	0x00000000


	//----- nvinfo : EIATTR_FRAME_SIZE
	.align		4
.L_25:
        /*0030*/ 	.byte	0x04, 0x11
        /*0032*/ 	.short	(.L_27 - .L_26)
	.align		4
.L_26:
        /*0034*/ 	.word	index@(_ZN7cutlass13device_kernelINS_4gemm6kernel13GemmUniversalIN4cute5tupleIJiiiiEEENS1_10collective13CollectiveMmaINS1_35MainloopSm100TmaUmmaWarpSpecializedILi72ELi2ELi4ENS5_IJNS4_1CILi4EEENSA_ILi1EEESC_EEEEENS5_IJNSA_ILi128EEENSA_ILi64EEENSA_ILi32EEEEEENS_12float_e5m2_tENS5_IJlSC_lEEESJ_SK_NS4_8TiledMMAINS4_8MMA_AtomIJNS4_10MMA_TraitsINS4_25SM100_MMA_F8F6F4_2x1SM_SSEJSJ_SJ_fSF_SG_NS4_17integral_constantINS4_4UMMA5MajorELSR_0EEESS_NSP_INSQ_7ScaleInELST_0EEESU_EEEEEENS4_6LayoutINS5_IJSC_SC_SC_EEENS5_IJNSA_ILi0EEESZ_SZ_EEEEENS5_IJNS4_10UnderscoreES12_S12_EEEEENS4_18SM100_TMA_2SM_LOADENS4_14ComposedLayoutINS4_7SwizzleILi1ELi4ELi3EEENS4_18smem_ptr_flag_bitsILi8EEENSX_INS5_IJNSA_ILi8EEESH_EEENS5_IJSH_SC_EEEEEEEvNS4_8identityENS4_28SM100_TMA_2SM_LOAD_MULTICASTES1F_vS1G_EENS_8epilogue10collective18CollectiveEpilogueINS1J_23Sm100TmaWarpSpecializedILi1ELi1ELi32ELb0ELb0EEEJNS5_IJSG_SG_SH_EEENS5_IJNSX_ISG_SC_EES1P_EEESJ_SK_SJ_SK_NS1J_6fusion15FusionCallbacksIS1N_NS1R_17LinearCombinationISJ_fSJ_fLNS_15FloatRoundStyleE2EEES1O_S1Q_JEEENS4_5SM1004TMEM4LOAD26SM100_TMEM_LOAD_32dp32b32xENS4_13SM90_TMA_LOADENS16_INS17_ILi2ELi4ELi3EEES1A_NSX_INS5_IJS1B_SG_EEENS5_IJSG_SC_EEEEEEENS4_39AutoVectorizingCopyWithAssumedAlignmentILi128EEENS4_14SM90_TMA_STOREES26_S28_S28_EEEvvEEEEvNT_6ParamsE)
        /*0038*/ 	.word	0x00000000


	//----- nvinfo : EIATTR_MIN_STACK_SIZE
	.align		4
.L_27:
        /*003c*/ 	.byte	0x04, 0x12
        /*003e*/ 	.short	(.L_29 - .L_28)
	.align		4
.L_28:
        /*0040*/ 	.word	index@(_ZN7cutlass13device_kernelINS_4gemm6kernel13GemmUniversalIN4cute5tupleIJiiiiEEENS1_10collective13CollectiveMmaINS1_35MainloopSm100TmaUmmaWarpSpecializedILi72ELi2ELi4ENS5_IJNS4_1CILi4EEENSA_ILi1EEESC_EEEEENS5_IJNSA_ILi128EEENSA_ILi64EEENSA_ILi32EEEEEENS_12float_e5m2_tENS5_IJlSC_lEEESJ_SK_NS4_8TiledMMAINS4_8MMA_AtomIJNS4_10MMA_TraitsINS4_25SM100_MMA_F8F6F4_2x1SM_SSEJSJ_SJ_fSF_SG_NS4_17integral_constantINS4_4UMMA5MajorELSR_0EEESS_NSP_INSQ_7ScaleInELST_0EEESU_EEEEEENS4_6LayoutINS5_IJSC_SC_SC_EEENS5_IJNSA_ILi0EEESZ_SZ_EEEEENS5_IJNS4_10UnderscoreES12_S12_EEEEENS4_18SM100_TMA_2SM_LOADENS4_14ComposedLayoutINS4_7SwizzleILi1ELi4ELi3EEENS4_18smem_ptr_flag_bitsILi8EEENSX_INS5_IJNSA_ILi8EEESH_EEENS5_IJSH_SC_EEEEEEEvNS4_8identityENS4_28SM100_TMA_2SM_LOAD_MULTICASTES1F_vS1G_EENS_8epilogue10collective18CollectiveEpilogueINS1J_23Sm100TmaWarpSpecializedILi1ELi1ELi32ELb0ELb0EEEJNS5_IJSG_SG_SH_EEENS5_IJNSX_ISG_SC_EES1P_EEESJ_SK_SJ_SK_NS1J_6fusion15FusionCallbacksIS1N_NS1R_17LinearCombinationISJ_fSJ_fLNS_15FloatRoundStyleE2EEES1O_S1Q_JEEENS4_5SM1004TMEM4LOAD26SM100_TMEM_LOAD_32dp32b32xENS4_13SM90_TMA_LOADENS16_INS17_ILi2ELi4ELi3EEES1A_NSX_INS5_IJS1B_SG_EEENS5_IJSG_SC_EEEEEEENS4_39AutoVectorizingCopyWithAssumedAlignmentILi128EEENS4_14SM90_TMA_STOREES26_S28_S28_EEEvvEEEEvNT_6ParamsE)
        /*0044*/ 	.word	0x00000000
.L_29:


//--------------------- .nv.compat                --------------------------
	.section	.nv.compat,"",@"SHT_CUDA_COMPAT_INFO"
	.align	4
        /*0000*/ 	.byte	0x02, 0x09, 0x01, 0x00, 0x02, 0x02, 0x02, 0x00, 0x02, 0x05, 0x05, 0x00, 0x03, 0x07, 0x01, 0x01
        /*0010*/ 	.byte	0x02, 0x03, 0x01, 0x00, 0x02, 0x06, 0x01, 0x00, 0x04, 0x0b, 0x08, 0x00, 0x09, 0x00, 0x00, 0x00
        /*0020*/ 	.byte	0x00, 0x00, 0x00, 0x00


//--------------------- .nv.info._ZN7cutlass13device_kernelINS_4gemm6kernel13GemmUniversalIN4cute5tupleIJiiiiEEENS1_10collective13CollectiveMmaINS1_35MainloopSm100TmaUmmaWarpSpecializedILi72ELi2ELi4ENS5_IJNS4_1CILi4EEENSA_ILi1EEESC_EEEEENS5_IJNSA_ILi128EEENSA_ILi64EEENSA_ILi32EEEEEENS_12float_e5m2_tENS5_IJlSC_lEEESJ_SK_NS4_8TiledMMAINS4_8MMA_AtomIJNS4_10MMA_TraitsINS4_25SM100_MMA_F8F6F4_2x1SM_SSEJSJ_SJ_fSF_SG_NS4_17integral_constantINS4_4UMMA5MajorELSR_0EEESS_NSP_INSQ_7ScaleInELST_0EEESU_EEEEEENS4_6LayoutINS5_IJSC_SC_SC_EEENS5_IJNSA_ILi0EEESZ_SZ_EEEEENS5_IJNS4_10UnderscoreES12_S12_EEEEENS4_18SM100_TMA_2SM_LOADENS4_14ComposedLayoutINS4_7SwizzleILi1ELi4ELi3EEENS4_18smem_ptr_flag_bitsILi8EEENSX_INS5_IJNSA_ILi8EEESH_EEENS5_IJSH_SC_EEEEEEEvNS4_8identityENS4_28SM100_TMA_2SM_LOAD_MULTICASTES1F_vS1G_EENS_8epilogue10collective18CollectiveEpilogueINS1J_23Sm100TmaWarpSpecializedILi1ELi1ELi32ELb0ELb0EEEJNS5_IJSG_SG_SH_EEENS5_IJNSX_ISG_SC_EES1P_EEESJ_SK_SJ_SK_NS1J_6fusion15FusionCallbacksIS1N_NS1R_17LinearCombinationISJ_fSJ_fLNS_15FloatRoundStyleE2EEES1O_S1Q_JEEENS4_5SM1004TMEM4LOAD26SM100_TMEM_LOAD_32dp32b32xENS4_13SM90_TMA_LOADENS16_INS17_ILi2ELi4ELi3EEES1A_NSX_INS5_IJS1B_SG_EEENS5_IJSG_SC_EEEEEEENS4_39AutoVectorizingCopyWithAssumedAlignmentILi128EEENS4_14SM90_TMA_STOREES26_S28_S28_EEEvvEEEEvNT_6ParamsE --------------------------
	.section	.nv.info._ZN7cutlass13device_kernelINS_4gemm6kernel13GemmUniversalIN4cute5tupleIJiiiiEEENS1_10collective13CollectiveMmaINS1_35MainloopSm100TmaUmmaWarpSpecializedILi72ELi2ELi4ENS5_IJNS4_1CILi4EEENSA_ILi1EEESC_EEEEENS5_IJNSA_ILi128EEENSA_ILi64EEENSA_ILi32EEEEEENS_12float_e5m2_tENS5_IJlSC_lEEESJ_SK_NS4_8TiledMMAINS4_8MMA_AtomIJNS4_10MMA_TraitsINS4_25SM100_MMA_F8F6F4_2x1SM_SSEJSJ_SJ_fSF_SG_NS4_17integral_constantINS4_4UMMA5MajorELSR_0EEESS_NSP_INSQ_7ScaleInELST_0EEESU_EEEEEENS4_6LayoutINS5_IJSC_SC_SC_EEENS5_IJNSA_ILi0EEESZ_SZ_EEEEENS5_IJNS4_10UnderscoreES12_S12_EEEEENS4_18SM100_TMA_2SM_LOADENS4_14ComposedLayoutINS4_7SwizzleILi1ELi4ELi3EEENS4_18smem_ptr_flag_bitsILi8EEENSX_INS5_IJNSA_ILi8EEESH_EEENS5_IJSH_SC_EEEEEEEvNS4_8identityENS4_28SM100_TMA_2SM_LOAD_MULTICASTES1F_vS1G_EENS_8epilogue10collective18CollectiveEpilogueINS1J_23Sm100TmaWarpSpecializedILi1ELi1ELi32ELb0ELb0EEEJNS5_IJSG_SG_SH_EEENS5_IJNSX_ISG_SC_EES1P_EEESJ_SK_SJ_SK_NS1J_6fusion15FusionCallbacksIS1N_NS1R_17LinearCombinationISJ_fSJ_fLNS_15FloatRoundStyleE2EEES1O_S1Q_JEEENS4_5SM1004TMEM4LOAD26SM100_TMEM_LOAD_32dp32b32xENS4_13SM90_TMA_LOADENS16_INS17_ILi2ELi4ELi3EEES1A_NSX_INS5_IJS1B_SG_EEENS5_IJSG_SC_EEEEEEENS4_39AutoVectorizingCopyWithAssumedAlignmentILi128EEENS4_14SM90_TMA_STOREES26_S28_S28_EEEvvEEEEvNT_6ParamsE,"",@"SHT_CUDA_INFO"
	.sectionflags	@""
	.align	4


	//----- nvinfo : EIATTR_CUDA_API_VERSION
	.align		4
        /*0000*/ 	.byte	0x04, 0x37
        /*0002*/ 	.short	(.L_31 - .L_30)
.L_30:
        /*0004*/ 	.word	0x00000082


	//----- nvinfo : EIATTR_KPARAM_INFO
	.align		4
.L_31:
        /*0008*/ 	.byte	0x04, 0x17
        /*000a*/ 	.short	(.L_33 - .L_32)
.L_32:
        /*000c*/ 	.word	0x00000000
        /*0010*/ 	.short	0x0000
        /*0012*/ 	.short	0x0000
        /*0014*/ 	.byte	0x00, 0xf0, 0x01, 0x20


	//----- nvinfo : EIATTR_AT_ENTRY_FRAGMENTS
	.align		4
.L_33:
        /*0018*/ 	.byte	0x04, 0x4f
        /*001a*/ 	.short	(.L_35 - .L_34)


	//   ....[0]....
.L_34:
        /*001c*/ 	.word	0x00000007


	//----- nvinfo : EIATTR_RESERVED_SMEM_USED
	.align		4
.L_35:
        /*0020*/ 	.byte	0x01, 0x41
	.zero		2


	//----- nvinfo : EIATTR_SPARSE_MMA_MASK
	.align		4
        /*0024*/ 	.byte	0x03, 0x50
        /*0026*/ 	.short	0x0000


	//----- nvinfo : EIATTR_TCGEN05_2CTA_USED
	.align		4
        /*0028*/ 	.byte	0x01, 0x52
	.zero		2


	//----- nvinfo : EIATTR_MAXREG_COUNT
	.align		4
        /*002c*/ 	.byte	0x03, 0x1b
        /*002e*/ 	.short	0x00ff


	//----- nvinfo : EIATTR_NUM_BARRIERS
	.align		4
        /*0030*/ 	.byte	0x02, 0x4c
        /*0032*/ 	.byte	0x07
	.zero		1


	//----- nvinfo : EIATTR_EXTERNS
	.align		4
        /*0034*/ 	.byte	0x04, 0x0f
        /*0036*/ 	.short	(.L_37 - .L_36)


	//   ....[0]....
	.align		4
.L_36:
        /*0038*/ 	.word	index@(__assertfail)


	//----- nvinfo : EIATTR_MERCURY_ISA_VERSION
	.align		4
.L_37:
        /*003c*/ 	.byte	0x03, 0x5f
        /*003e*/ 	.short	0x0101


	//----- nvinfo : EIATTR_INT_WARP_WIDE_INSTR_OFFSETS
	.align		4
        /*0040*/ 	.byte	0x04, 0x31
        /*0042*/ 	.short	(.L_39 - .L_38)


	//   ....[0]....
.L_38:
        /*0044*/ 	.word	0x00001620


	//   ....[1]....
        /*0048*/ 	.word	0x000016d0


	//   ....[2]....
        /*004c*/ 	.word	0x00007040


	//   ....[3]....
        /*0050*/ 	.word	0x00007070


	//   ....[4]....
        /*0054*/ 	.word	0x00007090


	//   ....[5]....
        /*0058*/ 	.word	0x00007c70


	//   ....[6]....
        /*005c*/ 	.word	0x00007d20


	//----- nvinfo : EIATTR_COOP_GROUP_MASK_REGIDS
	.align		4
.L_39:
        /*0060*/ 	.byte	0x04, 0x29
        /*0062*/ 	.short	(.L_41 - .L_40)


	//   ....[0]....
.L_40:
        /*0064*/ 	.word	0xffffffff


	//   ....[1]....
        /*0068*/ 	.word	0xffffffff


	//   ....[2]....
        /*006c*/ 	.word	0xffffffff


	//   ....[3]....
        /*0070*/ 	.word	0xffffffff


	//   ....[4]....
        /*0074*/ 	.word	0xffffffff


	//   ....[5]....
        /*0078*/ 	.word	0xffffffff


	//   ....[6]....
        /*007c*/ 	.word	0xffffffff


	//   ....[7]....
        /*0080*/ 	.word	0xffffffff


	//   ....[8]....
        /*0084*/ 	.word	0xffffffff


	//   ....[9]....
        /*0088*/ 	.word	0xffffffff


	//   ....[10]....
        /*008c*/ 	.word	0xffffffff


	//   ....[11]....
        /*0090*/ 	.word	0xffffffff


	//   ....[12]....
        /*0094*/ 	.word	0xffffffff


	//   ....[13]....
        /*0098*/ 	.word	0xffffffff


	//----- nvinfo : EIATTR_COOP_GROUP_INSTR_OFFSETS
	.align		4
.L_41:
        /*009c*/ 	.byte	0x04, 0x28
        /*009e*/ 	.short	(.L_43 - .L_42)


	//   ....[0]....
.L_42:
        /*00a0*/ 	.word	0x000000b0


	//   ....[1]....
        /*00a4*/ 	.word	0x00000510


	//   ....[2]....
        /*00a8*/ 	.word	0x00000f90


	//   ....[3]....
        /*00ac*/ 	.word	0x000010d0


	//   ....[4]....
        /*00b0*/ 	.word	0x000011d0


	//   ....[5]....
        /*00b4*/ 	.word	0x00001340


	//   ....[6]....
        /*00b8*/ 	.word	0x000014e0


	//   ....[7]....
        /*00bc*/ 	.word	0x00001740


	//   ....[8]....
        /*00c0*/ 	.word	0x00002a60


	//   ....[9]....
        /*00c4*/ 	.word	0x00005f70


	//   ....[10]....
        /*00c8*/ 	.word	0x00006440


	//   ....[11]....
        /*00cc*/ 	.word	0x00006470


	//   ....[12]....
        /*00d0*/ 	.word	0x00006f40


	//   ....[13]....
        /*00d4*/ 	.word	0x00007150


	//----- nvinfo : EIATTR_VRC_CTA_INIT_COUNT
	.align		4
.L_43:
        /*00d8*/ 	.byte	0x02, 0x4a
        /*00da*/ 	.byte	0x80
	.zero		1


	//----- nvinfo : EIATTR_SYSCALL_OFFSETS
	.align		4
        /*00dc*/ 	.byte	0x04, 0x46
        /*00de*/ 	.short	(.L_45 - .L_44)


	//   ....[0]....
.L_44:
        /*00e0*/ 	.word	0x000088b0


	//   ....[1]....
        /*00e4*/ 	.word	0x000089f0


	//   ....[2]....
        /*00e8*/ 	.word	0x00009130


	//----- nvinfo : EIATTR_MBARRIER_INSTR_OFFSETS
	.align		4
.L_45:
        /*00ec*/ 	.byte	0x04, 0x39
        /*00ee*/ 	.short	(.L_47 - .L_46)


	//   ....[0]....
.L_46:
        /*00f0*/ 	.word	0x00000670
        /*00f4*/ 	.word	0x000000ff
        /*00f8*/ 	.word	0x00000000
        /*00fc*/ 	.short	0x0100
        /*00fe*/ 	.byte	0x04
	.zero		1


	//   ....[1]....
        /*0100*/ 	.word	0x00000680
        /*0104*/ 	.word	0x000000ff
        /*0108*/ 	.word	0x00000240
        /*010c*/ 	.short	0x0100
        /*010e*/ 	.byte	0x04
	.zero		1


	//   ....[2]....
        /*0110*/ 	.word	0x00000690
        /*0114*/ 	.word	0x000000ff
        /*0118*/ 	.word	0x00000008
        /*011c*/ 	.short	0x0100
        /*011e*/ 	.byte	0x04
	.zero		1


	//   ....[3]....
        /*0120*/ 	.word	0x000006a0
        /*0124*/ 	.word	0x000000ff
        /*0128*/ 	.word	0x00000248
        /*012c*/ 	.short	0x0100
        /*012e*/ 	.byte	0x04
	.zero		1


	//   ....[4]....
        /*0130*/ 	.word	0x000006b0
        /*0134*/ 	.word	0x000000ff
        /*0138*/ 	.word	0x00000010
        /*013c*/ 	.short	0x0100
        /*013e*/ 	.byte	0x04
	.zero		1


	//   ....[5]....
        /*0140*/ 	.word	0x000006c0
        /*0144*/ 	.word	0x000000ff
        /*0148*/ 	.word	0x00000250
        /*014c*/ 	.short	0x0100
        /*014e*/ 	.byte	0x04
	.zero		1


	//   ....[6]....
        /*0150*/ 	.word	0x000006d0
        /*0154*/ 	.word	0x000000ff
        /*0158*/ 	.word	0x00000018
        /*015c*/ 	.short	0x0100
        /*015e*/ 	.byte	0x04
	.zero		1


	//   ....[7]....
        /*0160*/ 	.word	0x000006e0
        /*0164*/ 	.word	0x000000ff
        /*0168*/ 	.word	0x00000258
        /*016c*/ 	.short	0x0100
        /*016e*/ 	.byte	0x04
	.zero		1


	//   ....[8]....
        /*0170*/ 	.word	0x000006f0
        /*0174*/ 	.word	0x000000ff
        /*0178*/ 	.word	0x00000020
        /*017c*/ 	.short	0x0100
        /*017e*/ 	.byte	0x04
	.zero		1


	//   ....[9]....
        /*0180*/ 	.word	0x00000700
        /*0184*/ 	.word	0x000000ff
        /*0188*/ 	.word	0x00000260
        /*018c*/ 	.short	0x0100
        /*018e*/ 	.byte	0x04
	.zero		1


	//   ....[10]....
        /*0190*/ 	.word	0x00000710
        /*0194*/ 	.word	0x000000ff
        /*0198*/ 	.word	0x00000028
        /*019c*/ 	.short	0x0100
        /*019e*/ 	.byte	0x04
	.zero		1


	//   ....[11]....
        /*01a0*/ 	.word	0x00000720
        /*01a4*/ 	.word	0x000000ff
        /*01a8*/ 	.word	0x00000268
        /*01ac*/ 	.short	0x0100
        /*01ae*/ 	.byte	0x04
	.zero		1


	//   ....[12]....
        /*01b0*/ 	.word	0x00000730
        /*01b4*/ 	.word	0x000000ff
        /*01b8*/ 	.word	0x00000030
        /*01bc*/ 	.short	0x0100
        /*01be*/ 	.byte	0x04
	.zero		1


	//   ....[13]....
        /*01c0*/ 	.word	0x00000740
        /*01c4*/ 	.word	0x000000ff
        /*01c8*/ 	.word	0x00000270
        /*01cc*/ 	.short	0x0100
        /*01ce*/ 	.byte	0x04
	.zero		1


	//   ....[14]....
        /*01d0*/ 	.word	0x00000750
        /*01d4*/ 	.word	0x000000ff
        /*01d8*/ 	.word	0x00000038
        /*01dc*/ 	.short	0x0100
        /*01de*/ 	.byte	0x04
	.zero		1


	//   ....[15]....
        /*01e0*/ 	.word	0x00000760
        /*01e4*/ 	.word	0x000000ff
        /*01e8*/ 	.word	0x00000278
        /*01ec*/ 	.short	0x0100
        /*01ee*/ 	.byte	0x04
	.zero		1


	//   ....[16]....
        /*01f0*/ 	.word	0x00000770
        /*01f4*/ 	.word	0x000000ff
        /*01f8*/ 	.word	0x00000040
        /*01fc*/ 	.short	0x0100
        /*01fe*/ 	.byte	0x04
	.zero		1


	//   ....[17]....
        /*0200*/ 	.word	0x00000780
        /*0204*/ 	.word	0x000000ff
        /*0208*/ 	.word	0x00000280
        /*020c*/ 	.short	0x0100
        /*020e*/ 	.byte	0x04
	.zero		1


	//   ....[18]....
        /*0210*/ 	.word	0x00000790
        /*0214*/ 	.word	0x000000ff
        /*0218*/ 	.word	0x00000048
        /*021c*/ 	.short	0x0100
        /*021e*/ 	.byte	0x04
	.zero		1


	//   ....[19]....
        /*0220*/ 	.word	0x000007a0
        /*0224*/ 	.word	0x000000ff
        /*0228*/ 	.word	0x00000288
        /*022c*/ 	.short	0x0100
        /*022e*/ 	.byte	0x04
	.zero		1


	//   ....[20]....
        /*0230*/ 	.word	0x000007b0
        /*0234*/ 	.word	0x000000ff
        /*0238*/ 	.word	0x00000050
        /*023c*/ 	.short	0x0100
        /*023e*/ 	.byte	0x04
	.zero		1


	//   ....[21]....
        /*0240*/ 	.word	0x000007c0
        /*0244*/ 	.word	0x000000ff
        /*0248*/ 	.word	0x00000290
        /*024c*/ 	.short	0x0100
        /*024e*/ 	.byte	0x04
	.zero		1


	//   ....[22]....
        /*0250*/ 	.word	0x000007d0
        /*0254*/ 	.word	0x000000ff
        /*0258*/ 	.word	0x00000058
        /*025c*/ 	.short	0x0100
        /*025e*/ 	.byte	0x04
	.zero		1


	//   ....[23]....
        /*0260*/ 	.word	0x000007e0
        /*0264*/ 	.word	0x000000ff
        /*0268*/ 	.word	0x00000298
        /*026c*/ 	.short	0x0100
        /*026e*/ 	.byte	0x04
	.zero		1


	//   ....[24]....
        /*0270*/ 	.word	0x000007f0
        /*0274*/ 	.word	0x000000ff
        /*0278*/ 	.word	0x00000060
        /*027c*/ 	.short	0x0100
        /*027e*/ 	.byte	0x04
	.zero		1


	//   ....[25]....
        /*0280*/ 	.word	0x00000800
        /*0284*/ 	.word	0x000000ff
        /*0288*/ 	.word	0x000002a0
        /*028c*/ 	.short	0x0100
        /*028e*/ 	.byte	0x04
	.zero		1


	//   ....[26]....
        /*0290*/ 	.word	0x00000810
        /*0294*/ 	.word	0x000000ff
        /*0298*/ 	.word	0x00000068
        /*029c*/ 	.short	0x0100
        /*029e*/ 	.byte	0x04
	.zero		1


	//   ....[27]....
        /*02a0*/ 	.word	0x00000820
        /*02a4*/ 	.word	0x000000ff
        /*02a8*/ 	.word	0x000002a8
        /*02ac*/ 	.short	0x0100
        /*02ae*/ 	.byte	0x04
	.zero		1


	//   ....[28]....
        /*02b0*/ 	.word	0x00000830
        /*02b4*/ 	.word	0x000000ff
        /*02b8*/ 	.word	0x00000070
        /*02bc*/ 	.short	0x0100
        /*02be*/ 	.byte	0x04
	.zero		1


	//   ....[29]....
        /*02c0*/ 	.word	0x00000840
        /*02c4*/ 	.word	0x000000ff
        /*02c8*/ 	.word	0x000002b0
        /*02cc*/ 	.short	0x0100
        /*02ce*/ 	.byte	0x04
	.zero		1


	//   ....[30]....
        /*02d0*/ 	.word	0x00000850
        /*02d4*/ 	.word	0x000000ff
        /*02d8*/ 	.word	0x00000078
        /*02dc*/ 	.short	0x0100
        /*02de*/ 	.byte	0x04
	.zero		1


	//   ....[31]....
        /*02e0*/ 	.word	0x00000860
        /*02e4*/ 	.word	0x000000ff
        /*02e8*/ 	.word	0x000002b8
        /*02ec*/ 	.short	0x0100
        /*02ee*/ 	.byte	0x04
	.zero		1


	//   ....[32]....
        /*02f0*/ 	.word	0x00000870
        /*02f4*/ 	.word	0x000000ff
        /*02f8*/ 	.word	0x00000080
        /*02fc*/ 	.short	0x0100
        /*02fe*/ 	.byte	0x04
	.zero		1


	//   ....[33]....
        /*0300*/ 	.word	0x00000880
        /*0304*/ 	.word	0x000000ff
        /*0308*/ 	.word	0x000002c0
        /*030c*/ 	.short	0x0100
        /*030e*/ 	.byte	0x04
	.zero		1


	//   ....[34]....
        /*0310*/ 	.word	0x00000890
        /*0314*/ 	.word	0x000000ff
        /*0318*/ 	.word	0x00000088
        /*031c*/ 	.short	0x0100
        /*031e*/ 	.byte	0x04
	.zero		1


	//   ....[35]....
        /*0320*/ 	.word	0x000008a0
        /*0324*/ 	.word	0x000000ff
        /*0328*/ 	.word	0x000002c8
        /*032c*/ 	.short	0x0100
        /*032e*/ 	.byte	0x04
	.zero		1


	//   ....[36]....
        /*0330*/ 	.word	0x000008b0
        /*0334*/ 	.word	0x000000ff
        /*0338*/ 	.word	0x00000090
        /*033c*/ 	.short	0x0100
        /*033e*/ 	.byte	0x04
	.zero		1


	//   ....[37]....
        /*0340*/ 	.word	0x000008c0
        /*0344*/ 	.word	0x000000ff
        /*0348*/ 	.word	0x000002d0
        /*034c*/ 	.short	0x0100
        /*034e*/ 	.byte	0x04
	.zero		1


	//   ....[38]....
        /*0350*/ 	.word	0x000008d0
        /*0354*/ 	.word	0x000000ff
        /*0358*/ 	.word	0x00000098
        /*035c*/ 	.short	0x0100
        /*035e*/ 	.byte	0x04
	.zero		1


	//   ....[39]....
        /*0360*/ 	.word	0x000008e0
        /*0364*/ 	.word	0x000000ff
        /*0368*/ 	.word	0x000002d8
        /*036c*/ 	.short	0x0100
        /*036e*/ 	.byte	0x04
	.zero		1


	//   ....[40]....
        /*0370*/ 	.word	0x000008f0
        /*0374*/ 	.word	0x000000ff
        /*0378*/ 	.word	0x000000a0
        /*037c*/ 	.short	0x0100
        /*037e*/ 	.byte	0x04
	.zero		1


	//   ....[41]....
        /*0380*/ 	.word	0x00000900
        /*0384*/ 	.word	0x000000ff
        /*0388*/ 	.word	0x000002e0
        /*038c*/ 	.short	0x0100
        /*038e*/ 	.byte	0x04
	.zero		1


	//   ....[42]....
        /*0390*/ 	.word	0x00000910
        /*0394*/ 	.word	0x000000ff
        /*0398*/ 	.word	0x000000a8
        /*039c*/ 	.short	0x0100
        /*039e*/ 	.byte	0x04
	.zero		1


	//   ....[43]....
        /*03a0*/ 	.word	0x00000920
        /*03a4*/ 	.word	0x000000ff
        /*03a8*/ 	.word	0x000002e8
        /*03ac*/ 	.short	0x0100
        /*03ae*/ 	.byte	0x04
	.zero		1


	//   ....[44]....
        /*03b0*/ 	.word	0x00000930
        /*03b4*/ 	.word	0x000000ff
        /*03b8*/ 	.word	0x000000b0
        /*03bc*/ 	.short	0x0100
        /*03be*/ 	.byte	0x04
	.zero		1


	//   ....[45]....
        /*03c0*/ 	.word	0x00000940
        /*03c4*/ 	.word	0x000000ff
        /*03c8*/ 	.word	0x000002f0
        /*03cc*/ 	.short	0x0100
        /*03ce*/ 	.byte	0x04
	.zero		1


	//   ....[46]....
        /*03d0*/ 	.word	0x00000950
        /*03d4*/ 	.word	0x000000ff
        /*03d8*/ 	.word	0x000000b8
        /*03dc*/ 	.short	0x0100
        /*03de*/ 	.byte	0x04
	.zero		1


	//   ....[47]....
        /*03e0*/ 	.word	0x00000960
        /*03e4*/ 	.word	0x000000ff
        /*03e8*/ 	.word	0x000002f8
        /*03ec*/ 	.short	0x0100
        /*03ee*/ 	.byte	0x04
	.zero		1


	//   ....[48]....
        /*03f0*/ 	.word	0x00000970
        /*03f4*/ 	.word	0x000000ff
        /*03f8*/ 	.word	0x000000c0
        /*03fc*/ 	.short	0x0100
        /*03fe*/ 	.byte	0x04
	.zero		1


	//   ....[49]....
        /*0400*/ 	.word	0x00000980
        /*0404*/ 	.word	0x000000ff
        /*0408*/ 	.word	0x00000300
        /*040c*/ 	.short	0x0100
        /*040e*/ 	.byte	0x04
	.zero		1


	//   ....[50]....
        /*0410*/ 	.word	0x00000990
        /*0414*/ 	.word	0x000000ff
        /*0418*/ 	.word	0x000000c8
        /*041c*/ 	.short	0x0100
        /*041e*/ 	.byte	0x04
	.zero		1


	//   ....[51]....
        /*0420*/ 	.word	0x000009a0
        /*0424*/ 	.word	0x000000ff
        /*0428*/ 	.word	0x00000308
        /*042c*/ 	.short	0x0100
        /*042e*/ 	.byte	0x04
	.zero		1


	//   ....[52]....
        /*0430*/ 	.word	0x000009b0
        /*0434*/ 	.word	0x000000ff
        /*0438*/ 	.word	0x000000d0
        /*043c*/ 	.short	0x0100
        /*043e*/ 	.byte	0x04
	.zero		1


	//   ....[53]....
        /*0440*/ 	.word	0x000009c0
        /*0444*/ 	.word	0x000000ff
        /*0448*/ 	.word	0x00000310
        /*044c*/ 	.short	0x0100
        /*044e*/ 	.byte	0x04
	.zero		1


	//   ....[54]....
        /*0450*/ 	.word	0x000009d0
        /*0454*/ 	.word	0x000000ff
        /*0458*/ 	.word	0x000000d8
        /*045c*/ 	.short	0x0100
        /*045e*/ 	.byte	0x04
	.zero		1


	//   ....[55]....
        /*0460*/ 	.word	0x000009e0
        /*0464*/ 	.word	0x000000ff
        /*0468*/ 	.word	0x00000318
        /*046c*/ 	.short	0x0100
        /*046e*/ 	.byte	0x04
	.zero		1


	//   ....[56]....
        /*0470*/ 	.word	0x000009f0
        /*0474*/ 	.word	0x000000ff
        /*0478*/ 	.word	0x000000e0
        /*047c*/ 	.short	0x0100
        /*047e*/ 	.byte	0x04
	.zero		1


	//   ....[57]....
        /*0480*/ 	.word	0x00000a00
        /*0484*/ 	.word	0x000000ff
        /*0488*/ 	.word	0x00000320
        /*048c*/ 	.short	0x0100
        /*048e*/ 	.byte	0x04
	.zero		1


	//   ....[58]....
        /*0490*/ 	.word	0x00000a10
        /*0494*/ 	.word	0x000000ff
        /*0498*/ 	.word	0x000000e8
        /*049c*/ 	.short	0x0100
        /*049e*/ 	.byte	0x04
	.zero		1


	//   ....[59]....
        /*04a0*/ 	.word	0x00000a20
        /*04a4*/ 	.word	0x000000ff
        /*04a8*/ 	.word	0x00000328
        /*04ac*/ 	.short	0x0100
        /*04ae*/ 	.byte	0x04
	.zero		1


	//   ....[60]....
        /*04b0*/ 	.word	0x00000a30
        /*04b4*/ 	.word	0x000000ff
        /*04b8*/ 	.word	0x000000f0
        /*04bc*/ 	.short	0x0100
        /*04be*/ 	.byte	0x04
	.zero		1


	//   ....[61]....
        /*04c0*/ 	.word	0x00000a40
        /*04c4*/ 	.word	0x000000ff
        /*04c8*/ 	.word	0x00000330
        /*04cc*/ 	.short	0x0100
        /*04ce*/ 	.byte	0x04
	.zero		1


	//   ....[62]....
        /*04d0*/ 	.word	0x00000a50
        /*04d4*/ 	.word	0x000000ff
        /*04d8*/ 	.word	0x000000f8
        /*04dc*/ 	.short	0x0100
        /*04de*/ 	.byte	0x04
	.zero		1


	//   ....[63]....
        /*04e0*/ 	.word	0x00000a60
        /*04e4*/ 	.word	0x000000ff
        /*04e8*/ 	.word	0x00000338
        /*04ec*/ 	.short	0x0100
        /*04ee*/ 	.byte	0x04
	.zero		1


	//   ....[64]....
        /*04f0*/ 	.word	0x00000a70
        /*04f4*/ 	.word	0x000000ff
        /*04f8*/ 	.word	0x00000100
        /*04fc*/ 	.short	0x0100
        /*04fe*/ 	.byte	0x04
	.zero		1


	//   ....[65]....
        /*0500*/ 	.word	0x00000a80
        /*0504*/ 	.word	0x000000ff
        /*0508*/ 	.word	0x00000340
        /*050c*/ 	.short	0x0100
        /*050e*/ 	.byte	0x04
	.zero		1


	//   ....[66]....
        /*0510*/ 	.word	0x00000a90
        /*0514*/ 	.word	0x000000ff
        /*0518*/ 	.word	0x00000108
        /*051c*/ 	.short	0x0100
        /*051e*/ 	.byte	0x04
	.zero		1


	//   ....[67]....
        /*0520*/ 	.word	0x00000aa0
        /*0524*/ 	.word	0x000000ff
        /*0528*/ 	.word	0x00000348
        /*052c*/ 	.short	0x0100
        /*052e*/ 	.byte	0x04
	.zero		1


	//   ....[68]....
        /*0530*/ 	.word	0x00000ab0
        /*0534*/ 	.word	0x000000ff
        /*0538*/ 	.word	0x00000110
        /*053c*/ 	.short	0x0100
        /*053e*/ 	.byte	0x04
	.zero		1


	//   ....[69]....
        /*0540*/ 	.word	0x00000ac0
        /*0544*/ 	.word	0x000000ff
        /*0548*/ 	.word	0x00000350
        /*054c*/ 	.short	0x0100
        /*054e*/ 	.byte	0x04
	.zero		1


	//   ....[70]....
        /*0550*/ 	.word	0x00000ad0
        /*0554*/ 	.word	0x000000ff
        /*0558*/ 	.word	0x00000118
        /*055c*/ 	.short	0x0100
        /*055e*/ 	.byte	0x04
	.zero		1


	//   ....[71]....
        /*0560*/ 	.word	0x00000ae0
        /*0564*/ 	.word	0x000000ff
        /*0568*/ 	.word	0x00000358
        /*056c*/ 	.short	0x0100
        /*056e*/ 	.byte	0x04
	.zero		1


	//   ....[72]....
        /*0570*/ 	.word	0x00000af0
        /*0574*/ 	.word	0x000000ff
        /*0578*/ 	.word	0x00000120
        /*057c*/ 	.short	0x0100
        /*057e*/ 	.byte	0x04
	.zero		1


	//   ....[73]....
        /*0580*/ 	.word	0x00000b00
        /*0584*/ 	.word	0x000000ff
        /*0588*/ 	.word	0x00000360
        /*058c*/ 	.short	0x0100
        /*058e*/ 	.byte	0x04
	.zero		1


	//   ....[74]....
        /*0590*/ 	.word	0x00000b10
        /*0594*/ 	.word	0x000000ff
        /*0598*/ 	.word	0x00000128
        /*059c*/ 	.short	0x0100
        /*059e*/ 	.byte	0x04
	.zero		1


	//   ....[75]....
        /*05a0*/ 	.word	0x00000b20
        /*05a4*/ 	.word	0x000000ff
        /*05a8*/ 	.word	0x00000368
        /*05ac*/ 	.short	0x0100
        /*05ae*/ 	.byte	0x04
	.zero		1


	//   ....[76]....
        /*05b0*/ 	.word	0x00000b30
        /*05b4*/ 	.word	0x000000ff
        /*05b8*/ 	.word	0x00000130
        /*05bc*/ 	.short	0x0100
        /*05be*/ 	.byte	0x04
	.zero		1


	//   ....[77]....
        /*05c0*/ 	.word	0x00000b40
        /*05c4*/ 	.word	0x000000ff
        /*05c8*/ 	.word	0x00000370
        /*05cc*/ 	.short	0x0100
        /*05ce*/ 	.byte	0x04
	.zero		1


	//   ....[78]....
        /*05d0*/ 	.word	0x00000b50
        /*05d4*/ 	.word	0x000000ff
        /*05d8*/ 	.word	0x00000138
        /*05dc*/ 	.short	0x0100
        /*05de*/ 	.byte	0x04
	.zero		1


	//   ....[79]....
        /*05e0*/ 	.word	0x00000b60
        /*05e4*/ 	.word	0x000000ff
        /*05e8*/ 	.word	0x00000378
        /*05ec*/ 	.short	0x0100
        /*05ee*/ 	.byte	0x04
	.zero		1


	//   ....[80]....
        /*05f0*/ 	.word	0x00000b70
        /*05f4*/ 	.word	0x000000ff
        /*05f8*/ 	.word	0x00000140
        /*05fc*/ 	.short	0x0100
        /*05fe*/ 	.byte	0x04
	.zero		1


	//   ....[81]....
        /*0600*/ 	.word	0x00000b80
        /*0604*/ 	.word	0x000000ff
        /*0608*/ 	.word	0x00000380
        /*060c*/ 	.short	0x0100
        /*060e*/ 	.byte	0x04
	.zero		1


	//   ....[82]....
        /*0610*/ 	.word	0x00000b90
        /*0614*/ 	.word	0x000000ff
        /*0618*/ 	.word	0x00000148
        /*061c*/ 	.short	0x0100
        /*061e*/ 	.byte	0x04
	.zero		1


	//   ....[83]....
        /*0620*/ 	.word	0x00000ba0
        /*0624*/ 	.word	0x000000ff
        /*0628*/ 	.word	0x00000388
        /*062c*/ 	.short	0x0100
        /*062e*/ 	.byte	0x04
	.zero		1


	//   ....[84]....
        /*0630*/ 	.word	0x00000bb0
        /*0634*/ 	.word	0x000000ff
        /*0638*/ 	.word	0x00000150
        /*063c*/ 	.short	0x0100
        /*063e*/ 	.byte	0x04
	.zero		1


	//   ....[85]....
        /*0640*/ 	.word	0x00000bc0
        /*0644*/ 	.word	0x000000ff
        /*0648*/ 	.word	0x00000390
        /*064c*/ 	.short	0x0100
        /*064e*/ 	.byte	0x04
	.zero		1


	//   ....[86]....
        /*0650*/ 	.word	0x00000bd0
        /*0654*/ 	.word	0x000000ff
        /*0658*/ 	.word	0x00000158
        /*065c*/ 	.short	0x0100
        /*065e*/ 	.byte	0x04
	.zero		1


	//   ....[87]....
        /*0660*/ 	.word	0x00000be0
        /*0664*/ 	.word	0x000000ff
        /*0668*/ 	.word	0x00000398
        /*066c*/ 	.short	0x0100
        /*066e*/ 	.byte	0x04
	.zero		1


	//   ....[88]....
        /*0670*/ 	.word	0x00000bf0
        /*0674*/ 	.word	0x000000ff
        /*0678*/ 	.word	0x00000160
        /*067c*/ 	.short	0x0100
        /*067e*/ 	.byte	0x04
	.zero		1


	//   ....[89]....
        /*0680*/ 	.word	0x00000c00
        /*0684*/ 	.word	0x000000ff
        /*0688*/ 	.word	0x000003a0
        /*068c*/ 	.short	0x0100
        /*068e*/ 	.byte	0x04
	.zero		1


	//   ....[90]....
        /*0690*/ 	.word	0x00000c10
        /*0694*/ 	.word	0x000000ff
        /*0698*/ 	.word	0x00000168
        /*069c*/ 	.short	0x0100
        /*069e*/ 	.byte	0x04
	.zero		1


	//   ....[91]....
        /*06a0*/ 	.word	0x00000c20
        /*06a4*/ 	.word	0x000000ff
        /*06a8*/ 	.word	0x000003a8
        /*06ac*/ 	.short	0x0100
        /*06ae*/ 	.byte	0x04
	.zero		1


	//   ....[92]....
        /*06b0*/ 	.word	0x00000c30
        /*06b4*/ 	.word	0x000000ff
        /*06b8*/ 	.word	0x00000170
        /*06bc*/ 	.short	0x0100
        /*06be*/ 	.byte	0x04
	.zero		1


	//   ....[93]....
        /*06c0*/ 	.word	0x00000c40
        /*06c4*/ 	.word	0x000000ff
        /*06c8*/ 	.word	0x000003b0
        /*06cc*/ 	.short	0x0100
        /*06ce*/ 	.byte	0x04
	.zero		1


	//   ....[94]....
        /*06d0*/ 	.word	0x00000c50
        /*06d4*/ 	.word	0x000000ff
        /*06d8*/ 	.word	0x00000178
        /*06dc*/ 	.short	0x0100
        /*06de*/ 	.byte	0x04
	.zero		1


	//   ....[95]....
        /*06e0*/ 	.word	0x00000c60
        /*06e4*/ 	.word	0x000000ff
        /*06e8*/ 	.word	0x000003b8
        /*06ec*/ 	.short	0x0100
        /*06ee*/ 	.byte	0x04
	.zero		1


	//   ....[96]....
        /*06f0*/ 	.word	0x00000c70
        /*06f4*/ 	.word	0x000000ff
        /*06f8*/ 	.word	0x00000180
        /*06fc*/ 	.short	0x0100
        /*06fe*/ 	.byte	0x04
	.zero		1


	//   ....[97]....
        /*0700*/ 	.word	0x00000c80
        /*0704*/ 	.word	0x000000ff
        /*0708*/ 	.word	0x000003c0
        /*070c*/ 	.short	0x0100
        /*070e*/ 	.byte	0x04
	.zero		1


	//   ....[98]....
        /*0710*/ 	.word	0x00000c90
        /*0714*/ 	.word	0x000000ff
        /*0718*/ 	.word	0x00000188
        /*071c*/ 	.short	0x0100
        /*071e*/ 	.byte	0x04
	.zero		1


	//   ....[99]....
        /*0720*/ 	.word	0x00000ca0
        /*0724*/ 	.word	0x000000ff
        /*0728*/ 	.word	0x000003c8
        /*072c*/ 	.short	0x0100
        /*072e*/ 	.byte	0x04
	.zero		1


	//   ....[100]....
        /*0730*/ 	.word	0x00000cb0
        /*0734*/ 	.word	0x000000ff
        /*0738*/ 	.word	0x00000190
        /*073c*/ 	.short	0x0100
        /*073e*/ 	.byte	0x04
	.zero		1


	//   ....[101]....
        /*0740*/ 	.word	0x00000cc0
        /*0744*/ 	.word	0x000000ff
        /*0748*/ 	.word	0x000003d0
        /*074c*/ 	.short	0x0100
        /*074e*/ 	.byte	0x04
	.zero		1


	//   ....[102]....
        /*0750*/ 	.word	0x00000cd0
        /*0754*/ 	.word	0x000000ff
        /*0758*/ 	.word	0x00000198
        /*075c*/ 	.short	0x0100
        /*075e*/ 	.byte	0x04
	.zero		1


	//   ....[103]....
        /*0760*/ 	.word	0x00000ce0
        /*0764*/ 	.word	0x000000ff
        /*0768*/ 	.word	0x000003d8
        /*076c*/ 	.short	0x0100
        /*076e*/ 	.byte	0x04
	.zero		1


	//   ....[104]....
        /*0770*/ 	.word	0x00000cf0
        /*0774*/ 	.word	0x000000ff
        /*0778*/ 	.word	0x000001a0
        /*077c*/ 	.short	0x0100
        /*077e*/ 	.byte	0x04
	.zero		1


	//   ....[105]....
        /*0780*/ 	.word	0x00000d00
        /*0784*/ 	.word	0x000000ff
        /*0788*/ 	.word	0x000003e0
        /*078c*/ 	.short	0x0100
        /*078e*/ 	.byte	0x04
	.zero		1


	//   ....[106]....
        /*0790*/ 	.word	0x00000d10
        /*0794*/ 	.word	0x000000ff
        /*0798*/ 	.word	0x000001a8
        /*079c*/ 	.short	0x0100
        /*079e*/ 	.byte	0x04
	.zero		1


	//   ....[107]....
        /*07a0*/ 	.word	0x00000d20
        /*07a4*/ 	.word	0x000000ff
        /*07a8*/ 	.word	0x000003e8
        /*07ac*/ 	.short	0x0100
        /*07ae*/ 	.byte	0x04
	.zero		1


	//   ....[108]....
        /*07b0*/ 	.word	0x00000d30
        /*07b4*/ 	.word	0x000000ff
        /*07b8*/ 	.word	0x000001b0
        /*07bc*/ 	.short	0x0100
        /*07be*/ 	.byte	0x04
	.zero		1


	//   ....[109]....
        /*07c0*/ 	.word	0x00000d40
        /*07c4*/ 	.word	0x000000ff
        /*07c8*/ 	.word	0x000003f0
        /*07cc*/ 	.short	0x0100
        /*07ce*/ 	.byte	0x04
	.zero		1


	//   ....[110]....
        /*07d0*/ 	.word	0x00000d50
        /*07d4*/ 	.word	0x000000ff
        /*07d8*/ 	.word	0x000001b8
        /*07dc*/ 	.short	0x0100
        /*07de*/ 	.byte	0x04
	.zero		1


	//   ....[111]....
        /*07e0*/ 	.word	0x00000d60
        /*07e4*/ 	.word	0x000000ff
        /*07e8*/ 	.word	0x000003f8
        /*07ec*/ 	.short	0x0100
        /*07ee*/ 	.byte	0x04
	.zero		1


	//   ....[112]....
        /*07f0*/ 	.word	0x00000d70
        /*07f4*/ 	.word	0x000000ff
        /*07f8*/ 	.word	0x000001c0
        /*07fc*/ 	.short	0x0100
        /*07fe*/ 	.byte	0x04
	.zero		1


	//   ....[113]....
        /*0800*/ 	.word	0x00000d80
        /*0804*/ 	.word	0x000000ff
        /*0808*/ 	.word	0x00000400
        /*080c*/ 	.short	0x0100
        /*080e*/ 	.byte	0x04
	.zero		1


	//   ....[114]....
        /*0810*/ 	.word	0x00000d90
        /*0814*/ 	.word	0x000000ff
        /*0818*/ 	.word	0x000001c8
        /*081c*/ 	.short	0x0100
        /*081e*/ 	.byte	0x04
	.zero		1


	//   ....[115]....
        /*0820*/ 	.word	0x00000da0
        /*0824*/ 	.word	0x000000ff
        /*0828*/ 	.word	0x00000408
        /*082c*/ 	.short	0x0100
        /*082e*/ 	.byte	0x04
	.zero		1


	//   ....[116]....
        /*0830*/ 	.word	0x00000db0
        /*0834*/ 	.word	0x000000ff
        /*0838*/ 	.word	0x000001d0
        /*083c*/ 	.short	0x0100
        /*083e*/ 	.byte	0x04
	.zero		1


	//   ....[117]....
        /*0840*/ 	.word	0x00000dc0
        /*0844*/ 	.word	0x000000ff
        /*0848*/ 	.word	0x00000410
        /*084c*/ 	.short	0x0100
        /*084e*/ 	.byte	0x04
	.zero		1


	//   ....[118]....
        /*0850*/ 	.word	0x00000dd0
        /*0854*/ 	.word	0x000000ff
        /*0858*/ 	.word	0x000001d8
        /*085c*/ 	.short	0x0100
        /*085e*/ 	.byte	0x04
	.zero		1


	//   ....[119]....
        /*0860*/ 	.word	0x00000de0
        /*0864*/ 	.word	0x000000ff
        /*0868*/ 	.word	0x00000418
        /*086c*/ 	.short	0x0100
        /*086e*/ 	.byte	0x04
	.zero		1


	//   ....[120]....
        /*0870*/ 	.word	0x00000df0
        /*0874*/ 	.word	0x000000ff
        /*0878*/ 	.word	0x000001e0
        /*087c*/ 	.short	0x0100
        /*087e*/ 	.byte	0x04
	.zero		1


	//   ....[121]....
        /*0880*/ 	.word	0x00000e00
        /*0884*/ 	.word	0x000000ff
        /*0888*/ 	.word	0x00000420
        /*088c*/ 	.short	0x0100
        /*088e*/ 	.byte	0x04
	.zero		1


	//   ....[122]....
        /*0890*/ 	.word	0x00000e10
        /*0894*/ 	.word	0x000000ff
        /*0898*/ 	.word	0x000001e8
        /*089c*/ 	.short	0x0100
        /*089e*/ 	.byte	0x04
	.zero		1


	//   ....[123]....
        /*08a0*/ 	.word	0x00000e20
        /*08a4*/ 	.word	0x000000ff
        /*08a8*/ 	.word	0x00000428
        /*08ac*/ 	.short	0x0100
        /*08ae*/ 	.byte	0x04
	.zero		1


	//   ....[124]....
        /*08b0*/ 	.word	0x00000e30
        /*08b4*/ 	.word	0x000000ff
        /*08b8*/ 	.word	0x000001f0
        /*08bc*/ 	.short	0x0100
        /*08be*/ 	.byte	0x04
	.zero		1


	//   ....[125]....
        /*08c0*/ 	.word	0x00000e40
        /*08c4*/ 	.word	0x000000ff
        /*08c8*/ 	.word	0x00000430
        /*08cc*/ 	.short	0x0100
        /*08ce*/ 	.byte	0x04
	.zero		1


	//   ....[126]....
        /*08d0*/ 	.word	0x00000e50
        /*08d4*/ 	.word	0x000000ff
        /*08d8*/ 	.word	0x000001f8
        /*08dc*/ 	.short	0x0100
        /*08de*/ 	.byte	0x04
	.zero		1


	//   ....[127]....
        /*08e0*/ 	.word	0x00000e60
        /*08e4*/ 	.word	0x000000ff
        /*08e8*/ 	.word	0x00000438
        /*08ec*/ 	.short	0x0100
        /*08ee*/ 	.byte	0x04
	.zero		1


	//   ....[128]....
        /*08f0*/ 	.word	0x00000e70
        /*08f4*/ 	.word	0x000000ff
        /*08f8*/ 	.word	0x00000200
        /*08fc*/ 	.short	0x0100
        /*08fe*/ 	.byte	0x04
	.zero		1


	//   ....[129]....
        /*0900*/ 	.word	0x00000e80
        /*0904*/ 	.word	0x000000ff
        /*0908*/ 	.word	0x00000440
        /*090c*/ 	.short	0x0100
        /*090e*/ 	.byte	0x04
	.zero		1


	//   ....[130]....
        /*0910*/ 	.word	0x00000e90
        /*0914*/ 	.word	0x000000ff
        /*0918*/ 	.word	0x00000208
        /*091c*/ 	.short	0x0100
        /*091e*/ 	.byte	0x04
	.zero		1


	//   ....[131]....
        /*0920*/ 	.word	0x00000ea0
        /*0924*/ 	.word	0x000000ff
        /*0928*/ 	.word	0x00000448
        /*092c*/ 	.short	0x0100
        /*092e*/ 	.byte	0x04
	.zero		1


	//   ....[132]....
        /*0930*/ 	.word	0x00000eb0
        /*0934*/ 	.word	0x000000ff
        /*0938*/ 	.word	0x00000210
        /*093c*/ 	.short	0x0100
        /*093e*/ 	.byte	0x04
	.zero		1


	//   ....[133]....
        /*0940*/ 	.word	0x00000ec0
        /*0944*/ 	.word	0x000000ff
        /*0948*/ 	.word	0x00000450
        /*094c*/ 	.short	0x0100
        /*094e*/ 	.byte	0x04
	.zero		1


	//   ....[134]....
        /*0950*/ 	.word	0x00000ed0
        /*0954*/ 	.word	0x000000ff
        /*0958*/ 	.word	0x00000218
        /*095c*/ 	.short	0x0100
        /*095e*/ 	.byte	0x04
	.zero		1


	//   ....[135]....
        /*0960*/ 	.word	0x00000ee0
        /*0964*/ 	.word	0x000000ff
        /*0968*/ 	.word	0x00000458
        /*096c*/ 	.short	0x0100
        /*096e*/ 	.byte	0x04
	.zero		1


	//   ....[136]....
        /*0970*/ 	.word	0x00000ef0
        /*0974*/ 	.word	0x000000ff
        /*0978*/ 	.word	0x00000220
        /*097c*/ 	.short	0x0100
        /*097e*/ 	.byte	0x04
	.zero		1


	//   ....[137]....
        /*0980*/ 	.word	0x00000f00
        /*0984*/ 	.word	0x000000ff
        /*0988*/ 	.word	0x00000460
        /*098c*/ 	.short	0x0100
        /*098e*/ 	.byte	0x04
	.zero		1


	//   ....[138]....
        /*0990*/ 	.word	0x00000f10
        /*0994*/ 	.word	0x000000ff
        /*0998*/ 	.word	0x00000228
        /*099c*/ 	.short	0x0100
        /*099e*/ 	.byte	0x04
	.zero		1


	//   ....[139]....
        /*09a0*/ 	.word	0x00000f20
        /*09a4*/ 	.word	0x000000ff
        /*09a8*/ 	.word	0x00000468
        /*09ac*/ 	.short	0x0100
        /*09ae*/ 	.byte	0x04
	.zero		1


	//   ....[140]....
        /*09b0*/ 	.word	0x00000f30
        /*09b4*/ 	.word	0x000000ff
        /*09b8*/ 	.word	0x00000230
        /*09bc*/ 	.short	0x0100
        /*09be*/ 	.byte	0x04
	.zero		1


	//   ....[141]....
        /*09c0*/ 	.word	0x00000f40
        /*09c4*/ 	.word	0x000000ff
        /*09c8*/ 	.word	0x00000470
        /*09cc*/ 	.short	0x0100
        /*09ce*/ 	.byte	0x04
	.zero		1


	//   ....[142]....
        /*09d0*/ 	.word	0x00000f50
        /*09d4*/ 	.word	0x000000ff
        /*09d8*/ 	.word	0x00000238
        /*09dc*/ 	.short	0x0100
        /*09de*/ 	.byte	0x04
	.zero		1


	//   ....[143]....
        /*09e0*/ 	.word	0x00000f60
        /*09e4*/ 	.word	0x000000ff
        /*09e8*/ 	.word	0x00000478
        /*09ec*/ 	.short	0x0100
        /*09ee*/ 	.byte	0x04
	.zero		1


	//   ....[144]....
        /*09f0*/ 	.word	0x000010a0
        /*09f4*/ 	.word	0x000000ff
        /*09f8*/ 	.word	0x00000480
        /*09fc*/ 	.short	0x0100
        /*09fe*/ 	.byte	0x04
	.zero		1


	//   ....[145]....
        /*0a00*/ 	.word	0x000010b0
        /*0a04*/ 	.word	0x000000ff
        /*0a08*/ 	.word	0x00000488
        /*0a0c*/ 	.short	0x0100
        /*0a0e*/ 	.byte	0x04
	.zero		1


	//   ....[146]....
        /*0a10*/ 	.word	0x000011a0
        /*0a14*/ 	.word	0x000000ff
        /*0a18*/ 	.word	0x00000490
        /*0a1c*/ 	.short	0x0100
        /*0a1e*/ 	.byte	0x06
	.zero		1


	//   ....[147]....
        /*0a20*/ 	.word	0x000011b0
        /*0a24*/ 	.word	0x000000ff
        /*0a28*/ 	.word	0x00000498
        /*0a2c*/ 	.short	0x0100
        /*0a2e*/ 	.byte	0x06
	.zero		1


	//   ....[148]....
        /*0a30*/ 	.word	0x000012f0
        /*0a34*/ 	.word	0x000000ff
        /*0a38*/ 	.word	0x000004a0
        /*0a3c*/ 	.short	0x0100
        /*0a3e*/ 	.byte	0x06
	.zero		1


	//   ....[149]....
        /*0a40*/ 	.word	0x00001300
        /*0a44*/ 	.word	0x000000ff
        /*0a48*/ 	.word	0x000004b0
        /*0a4c*/ 	.short	0x0100
        /*0a4e*/ 	.byte	0x06
	.zero		1


	//   ....[150]....
        /*0a50*/ 	.word	0x00001310
        /*0a54*/ 	.word	0x000000ff
        /*0a58*/ 	.word	0x000004a8
        /*0a5c*/ 	.short	0x0100
        /*0a5e*/ 	.byte	0x06
	.zero		1


	//   ....[151]....
        /*0a60*/ 	.word	0x00001320
        /*0a64*/ 	.word	0x000000ff
        /*0a68*/ 	.word	0x000004b8
        /*0a6c*/ 	.short	0x0100
        /*0a6e*/ 	.byte	0x06
	.zero		1


	//   ....[152]....
        /*0a70*/ 	.word	0x00001450
        /*0a74*/ 	.word	0x000000ff
        /*0a78*/ 	.word	0x000004c0
        /*0a7c*/ 	.short	0x0100
        /*0a7e*/ 	.byte	0x04
	.zero		1


	//   ....[153]....
        /*0a80*/ 	.word	0x00001460
        /*0a84*/ 	.word	0x000000ff
        /*0a88*/ 	.word	0x000004e0
        /*0a8c*/ 	.short	0x0100
        /*0a8e*/ 	.byte	0x04
	.zero		1


	//   ....[154]....
        /*0a90*/ 	.word	0x00001470
        /*0a94*/ 	.word	0x000000ff
        /*0a98*/ 	.word	0x000004c8
        /*0a9c*/ 	.short	0x0100
        /*0a9e*/ 	.byte	0x04
	.zero		1


	//   ....[155]....
        /*0aa0*/ 	.word	0x00001480
        /*0aa4*/ 	.word	0x000000ff
        /*0aa8*/ 	.word	0x000004e8
        /*0aac*/ 	.short	0x0100
        /*0aae*/ 	.byte	0x04
	.zero		1


	//   ....[156]....
        /*0ab0*/ 	.word	0x00001490
        /*0ab4*/ 	.word	0x000000ff
        /*0ab8*/ 	.word	0x000004d0
        /*0abc*/ 	.short	0x0100
        /*0abe*/ 	.byte	0x04
	.zero		1


	//   ....[157]....
        /*0ac0*/ 	.word	0x000014a0
        /*0ac4*/ 	.word	0x000000ff
        /*0ac8*/ 	.word	0x000004f0
        /*0acc*/ 	.short	0x0100
        /*0ace*/ 	.byte	0x04
	.zero		1


	//   ....[158]....
        /*0ad0*/ 	.word	0x000014b0
        /*0ad4*/ 	.word	0x000000ff
        /*0ad8*/ 	.word	0x000004d8
        /*0adc*/ 	.short	0x0100
        /*0ade*/ 	.byte	0x04
	.zero		1


	//   ....[159]....
        /*0ae0*/ 	.word	0x000014c0
        /*0ae4*/ 	.word	0x000000ff
        /*0ae8*/ 	.word	0x000004f8
        /*0aec*/ 	.short	0x0100
        /*0aee*/ 	.byte	0x04
	.zero		1


	//   ....[160]....
        /*0af0*/ 	.word	0x000015c0
        /*0af4*/ 	.word	0x000000ff
        /*0af8*/ 	.word	0x00000500
        /*0afc*/ 	.short	0x0100
        /*0afe*/ 	.byte	0x04
	.zero		1


	//   ....[161]....
        /*0b00*/ 	.word	0x000015d0
        /*0b04*/ 	.word	0x000000ff
        /*0b08*/ 	.word	0x00000510
        /*0b0c*/ 	.short	0x0100
        /*0b0e*/ 	.byte	0x04
	.zero		1


	//   ....[162]....
        /*0b10*/ 	.word	0x000015e0
        /*0b14*/ 	.word	0x000000ff
        /*0b18*/ 	.word	0x00000508
        /*0b1c*/ 	.short	0x0100
        /*0b1e*/ 	.byte	0x04
	.zero		1


	//   ....[163]....
        /*0b20*/ 	.word	0x000015f0
        /*0b24*/ 	.word	0x000000ff
        /*0b28*/ 	.word	0x00000518
        /*0b2c*/ 	.short	0x0100
        /*0b2e*/ 	.byte	0x04
	.zero		1


	//   ....[164]....
        /*0b30*/ 	.word	0x000016f0
        /*0b34*/ 	.word	0x000000ff
        /*0b38*/ 	.word	0x00000520
        /*0b3c*/ 	.short	0x0100
        /*0b3e*/ 	.byte	0x06
	.zero		1


	//   ....[165]....
        /*0b40*/ 	.word	0x000022b0
        /*0b44*/ 	.word	0x00000000
        /*0b48*/ 	.word	0x00000510
        /*0b4c*/ 	.short	0x010a
        /*0b4e*/ 	.byte	0xff
	.zero		1


	//   ....[166]....
        /*0b50*/ 	.word	0x000022e0
        /*0b54*/ 	.word	0x00000000
        /*0b58*/ 	.word	0x00000500
        /*0b5c*/ 	.short	0x0101
        /*0b5e*/ 	.byte	0xff
	.zero		1


	//   ....[167]....
        /*0b60*/ 	.word	0x00002380
        /*0b64*/ 	.word	0x000000ff
        /*0b68*/ 	.word	0x00000240
        /*0b6c*/ 	.short	0x010a
        /*0b6e*/ 	.byte	0x04
	.zero		1


	//   ....[168]....
        /*0b70*/ 	.word	0x00002450
        /*0b74*/ 	.word	0x000000ff
        /*0b78*/ 	.word	0x00000240
        /*0b7c*/ 	.short	0x010a
        /*0b7e*/ 	.byte	0x21
	.zero		1


	//   ....[169]....
        /*0b80*/ 	.word	0x00002600
        /*0b84*/ 	.word	0x000000ff
        /*0b88*/ 	.word	0x00000240
        /*0b8c*/ 	.short	0x010a
        /*0b8e*/ 	.byte	0x05
	.zero		1


	//   ....[170]....
        /*0b90*/ 	.word	0x00002710
        /*0b94*/ 	.word	0x000000ff
        /*0b98*/ 	.word	0x00000498
        /*0b9c*/ 	.short	0x0101
        /*0b9e*/ 	.byte	0x0d
	.zero		1


	//   ....[171]....
        /*0ba0*/ 	.word	0x00002730
        /*0ba4*/ 	.word	0x000000ff
        /*0ba8*/ 	.word	0x00000240
        /*0bac*/ 	.short	0x010a
        /*0bae*/ 	.byte	0x04
	.zero		1


	//   ....[172]....
        /*0bb0*/ 	.word	0x000027b0
        /*0bb4*/ 	.word	0x000000ff
        /*0bb8*/ 	.word	0x00000240
        /*0bbc*/ 	.short	0x010a
        /*0bbe*/ 	.byte	0x09
	.zero		1


	//   ....[173]....
        /*0bc0*/ 	.word	0x00002980
        /*0bc4*/ 	.word	0x000000ff
        /*0bc8*/ 	.word	0x00000240
        /*0bcc*/ 	.short	0x010a
        /*0bce*/ 	.byte	0x05
	.zero		1


	//   ....[174]....
        /*0bd0*/ 	.word	0x00002a90
        /*0bd4*/ 	.word	0x00000003
        /*0bd8*/ 	.word	0x000004a0
        /*0bdc*/ 	.short	0x010a
        /*0bde*/ 	.byte	0xff
	.zero		1


	//   ....[175]....
        /*0be0*/ 	.word	0x00002be0
        /*0be4*/ 	.word	0x00000000
        /*0be8*/ 	.word	0x00000000
        /*0bec*/ 	.short	0x0101
        /*0bee*/ 	.byte	0xff
	.zero		1


	//   ....[176]....
        /*0bf0*/ 	.word	0x00003180
        /*0bf4*/ 	.word	0x000000ff
        /*0bf8*/ 	.word	0x00000000
        /*0bfc*/ 	.short	0x010a
        /*0bfe*/ 	.byte	0x04
	.zero		1


	//   ....[177]....
        /*0c00*/ 	.word	0x00003210
        /*0c04*/ 	.word	0x000000ff
        /*0c08*/ 	.word	0x00000000
        /*0c0c*/ 	.short	0x010a
        /*0c0e*/ 	.byte	0x05
	.zero		1


	//   ....[178]....
        /*0c10*/ 	.word	0x000032a0
        /*0c14*/ 	.word	0x000000ff
        /*0c18*/ 	.word	0x00000000
        /*0c1c*/ 	.short	0x010a
        /*0c1e*/ 	.byte	0x05
	.zero		1


	//   ....[179]....
        /*0c20*/ 	.word	0x00003330
        /*0c24*/ 	.word	0x000000ff
        /*0c28*/ 	.word	0x00000000
        /*0c2c*/ 	.short	0x010a
        /*0c2e*/ 	.byte	0x05
	.zero		1


	//   ....[180]....
        /*0c30*/ 	.word	0x000033c0
        /*0c34*/ 	.word	0x000000ff
        /*0c38*/ 	.word	0x00000000
        /*0c3c*/ 	.short	0x010a
        /*0c3e*/ 	.byte	0x05
	.zero		1


	//   ....[181]....
        /*0c40*/ 	.word	0x00003450
        /*0c44*/ 	.word	0x000000ff
        /*0c48*/ 	.word	0x00000000
        /*0c4c*/ 	.short	0x010a
        /*0c4e*/ 	.byte	0x05
	.zero		1


	//   ....[182]....
        /*0c50*/ 	.word	0x000034e0
        /*0c54*/ 	.word	0x000000ff
        /*0c58*/ 	.word	0x00000000
        /*0c5c*/ 	.short	0x010a
        /*0c5e*/ 	.byte	0x05
	.zero		1


	//   ....[183]....
        /*0c60*/ 	.word	0x00003570
        /*0c64*/ 	.word	0x000000ff
        /*0c68*/ 	.word	0x00000000
        /*0c6c*/ 	.short	0x010a
        /*0c6e*/ 	.byte	0x05
	.zero		1


	//   ....[184]....
        /*0c70*/ 	.word	0x00003600
        /*0c74*/ 	.word	0x000000ff
        /*0c78*/ 	.word	0x00000000
        /*0c7c*/ 	.short	0x010a
        /*0c7e*/ 	.byte	0x05
	.zero		1


	//   ....[185]....
        /*0c80*/ 	.word	0x00003690
        /*0c84*/ 	.word	0x000000ff
        /*0c88*/ 	.word	0x00000000
        /*0c8c*/ 	.short	0x010a
        /*0c8e*/ 	.byte	0x05
	.zero		1


	//   ....[186]....
        /*0c90*/ 	.word	0x00003720
        /*0c94*/ 	.word	0x000000ff
        /*0c98*/ 	.word	0x00000000
        /*0c9c*/ 	.short	0x010a
        /*0c9e*/ 	.byte	0x05
	.zero		1


	//   ....[187]....
        /*0ca0*/ 	.word	0x000037b0
        /*0ca4*/ 	.word	0x000000ff
        /*0ca8*/ 	.word	0x00000000
        /*0cac*/ 	.short	0x010a
        /*0cae*/ 	.byte	0x05
	.zero		1


	//   ....[188]....
        /*0cb0*/ 	.word	0x00003840
        /*0cb4*/ 	.word	0x000000ff
        /*0cb8*/ 	.word	0x00000000
        /*0cbc*/ 	.short	0x010a
        /*0cbe*/ 	.byte	0x05
	.zero		1


	//   ....[189]....
        /*0cc0*/ 	.word	0x000038d0
        /*0cc4*/ 	.word	0x000000ff
        /*0cc8*/ 	.word	0x00000000
        /*0ccc*/ 	.short	0x010a
        /*0cce*/ 	.byte	0x05
	.zero		1


	//   ....[190]....
        /*0cd0*/ 	.word	0x00003960
        /*0cd4*/ 	.word	0x000000ff
        /*0cd8*/ 	.word	0x00000000
        /*0cdc*/ 	.short	0x010a
        /*0cde*/ 	.byte	0x05
	.zero		1


	//   ....[191]....
        /*0ce0*/ 	.word	0x000039f0
        /*0ce4*/ 	.word	0x000000ff
        /*0ce8*/ 	.word	0x00000000
        /*0cec*/ 	.short	0x010a
        /*0cee*/ 	.byte	0x05
	.zero		1


	//   ....[192]....
        /*0cf0*/ 	.word	0x00003a80
        /*0cf4*/ 	.word	0x000000ff
        /*0cf8*/ 	.word	0x00000000
        /*0cfc*/ 	.short	0x010a
        /*0cfe*/ 	.byte	0x05
	.zero		1


	//   ....[193]....
        /*0d00*/ 	.word	0x00003b10
        /*0d04*/ 	.word	0x000000ff
        /*0d08*/ 	.word	0x00000000
        /*0d0c*/ 	.short	0x010a
        /*0d0e*/ 	.byte	0x05
	.zero		1


	//   ....[194]....
        /*0d10*/ 	.word	0x00003ba0
        /*0d14*/ 	.word	0x000000ff
        /*0d18*/ 	.word	0x00000000
        /*0d1c*/ 	.short	0x010a
        /*0d1e*/ 	.byte	0x05
	.zero		1


	//   ....[195]....
        /*0d20*/ 	.word	0x00003c30
        /*0d24*/ 	.word	0x000000ff
        /*0d28*/ 	.word	0x00000000
        /*0d2c*/ 	.short	0x010a
        /*0d2e*/ 	.byte	0x05
	.zero		1


	//   ....[196]....
        /*0d30*/ 	.word	0x00003cc0
        /*0d34*/ 	.word	0x000000ff
        /*0d38*/ 	.word	0x00000000
        /*0d3c*/ 	.short	0x010a
        /*0d3e*/ 	.byte	0x05
	.zero		1


	//   ....[197]....
        /*0d40*/ 	.word	0x00003d50
        /*0d44*/ 	.word	0x000000ff
        /*0d48*/ 	.word	0x00000000
        /*0d4c*/ 	.short	0x010a
        /*0d4e*/ 	.byte	0x05
	.zero		1


	//   ....[198]....
        /*0d50*/ 	.word	0x00003de0
        /*0d54*/ 	.word	0x000000ff
        /*0d58*/ 	.word	0x00000000
        /*0d5c*/ 	.short	0x010a
        /*0d5e*/ 	.byte	0x05
	.zero		1


	//   ....[199]....
        /*0d60*/ 	.word	0x00003e70
        /*0d64*/ 	.word	0x000000ff
        /*0d68*/ 	.word	0x00000000
        /*0d6c*/ 	.short	0x010a
        /*0d6e*/ 	.byte	0x05
	.zero		1


	//   ....[200]....
        /*0d70*/ 	.word	0x00003f00
        /*0d74*/ 	.word	0x000000ff
        /*0d78*/ 	.word	0x00000000
        /*0d7c*/ 	.short	0x010a
        /*0d7e*/ 	.byte	0x05
	.zero		1


	//   ....[201]....
        /*0d80*/ 	.word	0x00003f90
        /*0d84*/ 	.word	0x000000ff
        /*0d88*/ 	.word	0x00000000
        /*0d8c*/ 	.short	0x010a
        /*0d8e*/ 	.byte	0x05
	.zero		1


	//   ....[202]....
        /*0d90*/ 	.word	0x00004020
        /*0d94*/ 	.word	0x000000ff
        /*0d98*/ 	.word	0x00000000
        /*0d9c*/ 	.short	0x010a
        /*0d9e*/ 	.byte	0x05
	.zero		1


	//   ....[203]....
        /*0da0*/ 	.word	0x000040b0
        /*0da4*/ 	.word	0x000000ff
        /*0da8*/ 	.word	0x00000000
        /*0dac*/ 	.short	0x010a
        /*0dae*/ 	.byte	0x05
	.zero		1


	//   ....[204]....
        /*0db0*/ 	.word	0x00004140
        /*0db4*/ 	.word	0x000000ff
        /*0db8*/ 	.word	0x00000000
        /*0dbc*/ 	.short	0x010a
        /*0dbe*/ 	.byte	0x05
	.zero		1


	//   ....[205]....
        /*0dc0*/ 	.word	0x000041d0
        /*0dc4*/ 	.word	0x000000ff
        /*0dc8*/ 	.word	0x00000000
        /*0dcc*/ 	.short	0x010a
        /*0dce*/ 	.byte	0x05
	.zero		1


	//   ....[206]....
        /*0dd0*/ 	.word	0x00004260
        /*0dd4*/ 	.word	0x000000ff
        /*0dd8*/ 	.word	0x00000000
        /*0ddc*/ 	.short	0x010a
        /*0dde*/ 	.byte	0x05
	.zero		1


	//   ....[207]....
        /*0de0*/ 	.word	0x000042f0
        /*0de4*/ 	.word	0x000000ff
        /*0de8*/ 	.word	0x00000000
        /*0dec*/ 	.short	0x010a
        /*0dee*/ 	.byte	0x05
	.zero		1


	//   ....[208]....
        /*0df0*/ 	.word	0x00004380
        /*0df4*/ 	.word	0x000000ff
        /*0df8*/ 	.word	0x00000000
        /*0dfc*/ 	.short	0x010a
        /*0dfe*/ 	.byte	0x05
	.zero		1


	//   ....[209]....
        /*0e00*/ 	.word	0x00004410
        /*0e04*/ 	.word	0x000000ff
        /*0e08*/ 	.word	0x00000000
        /*0e0c*/ 	.short	0x010a
        /*0e0e*/ 	.byte	0x05
	.zero		1


	//   ....[210]....
        /*0e10*/ 	.word	0x000044a0
        /*0e14*/ 	.word	0x000000ff
        /*0e18*/ 	.word	0x00000000
        /*0e1c*/ 	.short	0x010a
        /*0e1e*/ 	.byte	0x05
	.zero		1


	//   ....[211]....
        /*0e20*/ 	.word	0x00004530
        /*0e24*/ 	.word	0x000000ff
        /*0e28*/ 	.word	0x00000000
        /*0e2c*/ 	.short	0x010a
        /*0e2e*/ 	.byte	0x05
	.zero		1


	//   ....[212]....
        /*0e30*/ 	.word	0x000045c0
        /*0e34*/ 	.word	0x000000ff
        /*0e38*/ 	.word	0x00000000
        /*0e3c*/ 	.short	0x010a
        /*0e3e*/ 	.byte	0x05
	.zero		1


	//   ....[213]....
        /*0e40*/ 	.word	0x00004650
        /*0e44*/ 	.word	0x000000ff
        /*0e48*/ 	.word	0x00000000
        /*0e4c*/ 	.short	0x010a
        /*0e4e*/ 	.byte	0x05
	.zero		1


	//   ....[214]....
        /*0e50*/ 	.word	0x000046e0
        /*0e54*/ 	.word	0x000000ff
        /*0e58*/ 	.word	0x00000000
        /*0e5c*/ 	.short	0x010a
        /*0e5e*/ 	.byte	0x05
	.zero		1


	//   ....[215]....
        /*0e60*/ 	.word	0x00004770
        /*0e64*/ 	.word	0x000000ff
        /*0e68*/ 	.word	0x00000000
        /*0e6c*/ 	.short	0x010a
        /*0e6e*/ 	.byte	0x05
	.zero		1


	//   ....[216]....
        /*0e70*/ 	.word	0x00004800
        /*0e74*/ 	.word	0x000000ff
        /*0e78*/ 	.word	0x00000000
        /*0e7c*/ 	.short	0x010a
        /*0e7e*/ 	.byte	0x05
	.zero		1


	//   ....[217]....
        /*0e80*/ 	.word	0x00004890
        /*0e84*/ 	.word	0x000000ff
        /*0e88*/ 	.word	0x00000000
        /*0e8c*/ 	.short	0x010a
        /*0e8e*/ 	.byte	0x05
	.zero		1


	//   ....[218]....
        /*0e90*/ 	.word	0x00004920
        /*0e94*/ 	.word	0x000000ff
        /*0e98*/ 	.word	0x00000000
        /*0e9c*/ 	.short	0x010a
        /*0e9e*/ 	.byte	0x05
	.zero		1


	//   ....[219]....
        /*0ea0*/ 	.word	0x000049b0
        /*0ea4*/ 	.word	0x000000ff
        /*0ea8*/ 	.word	0x00000000
        /*0eac*/ 	.short	0x010a
        /*0eae*/ 	.byte	0x05
	.zero		1


	//   ....[220]....
        /*0eb0*/ 	.word	0x00004a40
        /*0eb4*/ 	.word	0x000000ff
        /*0eb8*/ 	.word	0x00000000
        /*0ebc*/ 	.short	0x010a
        /*0ebe*/ 	.byte	0x05
	.zero		1


	//   ....[221]....
        /*0ec0*/ 	.word	0x00004ad0
        /*0ec4*/ 	.word	0x000000ff
        /*0ec8*/ 	.word	0x00000000
        /*0ecc*/ 	.short	0x010a
        /*0ece*/ 	.byte	0x05
	.zero		1


	//   ....[222]....
        /*0ed0*/ 	.word	0x00004b60
        /*0ed4*/ 	.word	0x000000ff
        /*0ed8*/ 	.word	0x00000000
        /*0edc*/ 	.short	0x010a
        /*0ede*/ 	.byte	0x05
	.zero		1


	//   ....[223]....
        /*0ee0*/ 	.word	0x00004bf0
        /*0ee4*/ 	.word	0x000000ff
        /*0ee8*/ 	.word	0x00000000
        /*0eec*/ 	.short	0x010a
        /*0eee*/ 	.byte	0x05
	.zero		1


	//   ....[224]....
        /*0ef0*/ 	.word	0x00004c80
        /*0ef4*/ 	.word	0x000000ff
        /*0ef8*/ 	.word	0x00000000
        /*0efc*/ 	.short	0x010a
        /*0efe*/ 	.byte	0x05
	.zero		1


	//   ....[225]....
        /*0f00*/ 	.word	0x00004d10
        /*0f04*/ 	.word	0x000000ff
        /*0f08*/ 	.word	0x00000000
        /*0f0c*/ 	.short	0x010a
        /*0f0e*/ 	.byte	0x05
	.zero		1


	//   ....[226]....
        /*0f10*/ 	.word	0x00004da0
        /*0f14*/ 	.word	0x000000ff
        /*0f18*/ 	.word	0x00000000
        /*0f1c*/ 	.short	0x010a
        /*0f1e*/ 	.byte	0x05
	.zero		1


	//   ....[227]....
        /*0f20*/ 	.word	0x00004e30
        /*0f24*/ 	.word	0x000000ff
        /*0f28*/ 	.word	0x00000000
        /*0f2c*/ 	.short	0x010a
        /*0f2e*/ 	.byte	0x05
	.zero		1


	//   ....[228]....
        /*0f30*/ 	.word	0x00004ec0
        /*0f34*/ 	.word	0x000000ff
        /*0f38*/ 	.word	0x00000000
        /*0f3c*/ 	.short	0x010a
        /*0f3e*/ 	.byte	0x05
	.zero		1


	//   ....[229]....
        /*0f40*/ 	.word	0x00004f50
        /*0f44*/ 	.word	0x000000ff
        /*0f48*/ 	.word	0x00000000
        /*0f4c*/ 	.short	0x010a
        /*0f4e*/ 	.byte	0x05
	.zero		1


	//   ....[230]....
        /*0f50*/ 	.word	0x00004fe0
        /*0f54*/ 	.word	0x000000ff
        /*0f58*/ 	.word	0x00000000
        /*0f5c*/ 	.short	0x010a
        /*0f5e*/ 	.byte	0x05
	.zero		1


	//   ....[231]....
        /*0f60*/ 	.word	0x00005070
        /*0f64*/ 	.word	0x000000ff
        /*0f68*/ 	.word	0x00000000
        /*0f6c*/ 	.short	0x010a
        /*0f6e*/ 	.byte	0x05
	.zero		1


	//   ....[232]....
        /*0f70*/ 	.word	0x00005100
        /*0f74*/ 	.word	0x000000ff
        /*0f78*/ 	.word	0x00000000
        /*0f7c*/ 	.short	0x010a
        /*0f7e*/ 	.byte	0x05
	.zero		1


	//   ....[233]....
        /*0f80*/ 	.word	0x00005190
        /*0f84*/ 	.word	0x000000ff
        /*0f88*/ 	.word	0x00000000
        /*0f8c*/ 	.short	0x010a
        /*0f8e*/ 	.byte	0x05
	.zero		1


	//   ....[234]....
        /*0f90*/ 	.word	0x00005220
        /*0f94*/ 	.word	0x000000ff
        /*0f98*/ 	.word	0x00000000
        /*0f9c*/ 	.short	0x010a
        /*0f9e*/ 	.byte	0x05
	.zero		1


	//   ....[235]....
        /*0fa0*/ 	.word	0x000052b0
        /*0fa4*/ 	.word	0x000000ff
        /*0fa8*/ 	.word	0x00000000
        /*0fac*/ 	.short	0x010a
        /*0fae*/ 	.byte	0x05
	.zero		1


	//   ....[236]....
        /*0fb0*/ 	.word	0x00005340
        /*0fb4*/ 	.word	0x000000ff
        /*0fb8*/ 	.word	0x00000000
        /*0fbc*/ 	.short	0x010a
        /*0fbe*/ 	.byte	0x05
	.zero		1


	//   ....[237]....
        /*0fc0*/ 	.word	0x000053d0
        /*0fc4*/ 	.word	0x000000ff
        /*0fc8*/ 	.word	0x00000000
        /*0fcc*/ 	.short	0x010a
        /*0fce*/ 	.byte	0x05
	.zero		1


	//   ....[238]....
        /*0fd0*/ 	.word	0x00005460
        /*0fd4*/ 	.word	0x000000ff
        /*0fd8*/ 	.word	0x00000000
        /*0fdc*/ 	.short	0x010a
        /*0fde*/ 	.byte	0x05
	.zero		1


	//   ....[239]....
        /*0fe0*/ 	.word	0x000054f0
        /*0fe4*/ 	.word	0x000000ff
        /*0fe8*/ 	.word	0x00000000
        /*0fec*/ 	.short	0x010a
        /*0fee*/ 	.byte	0x05
	.zero		1


	//   ....[240]....
        /*0ff0*/ 	.word	0x00005580
        /*0ff4*/ 	.word	0x000000ff
        /*0ff8*/ 	.word	0x00000000
        /*0ffc*/ 	.short	0x010a
        /*0ffe*/ 	.byte	0x05
	.zero		1


	//   ....[241]....
        /*1000*/ 	.word	0x00005610
        /*1004*/ 	.word	0x000000ff
        /*1008*/ 	.word	0x00000000
        /*100c*/ 	.short	0x010a
        /*100e*/ 	.byte	0x05
	.zero		1


	//   ....[242]....
        /*1010*/ 	.word	0x000056a0
        /*1014*/ 	.word	0x000000ff
        /*1018*/ 	.word	0x00000000
        /*101c*/ 	.short	0x010a
        /*101e*/ 	.byte	0x05
	.zero		1


	//   ....[243]....
        /*1020*/ 	.word	0x00005730
        /*1024*/ 	.word	0x000000ff
        /*1028*/ 	.word	0x00000000
        /*102c*/ 	.short	0x010a
        /*102e*/ 	.byte	0x05
	.zero		1


	//   ....[244]....
        /*1030*/ 	.word	0x000057c0
        /*1034*/ 	.word	0x000000ff
        /*1038*/ 	.word	0x00000000
        /*103c*/ 	.short	0x010a
        /*103e*/ 	.byte	0x05
	.zero		1


	//   ....[245]....
        /*1040*/ 	.word	0x00005850
        /*1044*/ 	.word	0x000000ff
        /*1048*/ 	.word	0x00000000
        /*104c*/ 	.short	0x010a
        /*104e*/ 	.byte	0x05
	.zero		1


	//   ....[246]....
        /*1050*/ 	.word	0x000058e0
        /*1054*/ 	.word	0x000000ff
        /*1058*/ 	.word	0x00000000
        /*105c*/ 	.short	0x010a
        /*105e*/ 	.byte	0x05
	.zero		1


	//   ....[247]....
        /*1060*/ 	.word	0x00005980
        /*1064*/ 	.word	0x00000000
        /*1068*/ 	.word	0x00000000
        /*106c*/ 	.short	0x010a
        /*106e*/ 	.byte	0xff
	.zero		1


	//   ....[248]....
        /*1070*/ 	.word	0x00005ac0
        /*1074*/ 	.word	0x00000002
        /*1078*/ 	.word	0x00000500
        /*107c*/ 	.short	0x010a
        /*107e*/ 	.byte	0xff
	.zero		1


	//   ....[249]....
        /*1080*/ 	.word	0x00005b30
        /*1084*/ 	.word	0x00000002
        /*1088*/ 	.word	0x00000000
        /*108c*/ 	.short	0x0101
        /*108e*/ 	.byte	0xff
	.zero		1


	//   ....[250]....
        /*1090*/ 	.word	0x00005b50
        /*1094*/ 	.word	0x000000ff
        /*1098*/ 	.word	0x000004b0
        /*109c*/ 	.short	0x010a
        /*109e*/ 	.byte	0x04
	.zero		1


	//   ....[251]....
        /*10a0*/ 	.word	0x00005c70
        /*10a4*/ 	.word	0x00000002
        /*10a8*/ 	.word	0x000004a0
        /*10ac*/ 	.short	0x010a
        /*10ae*/ 	.byte	0xff
	.zero		1


	//   ....[252]....
        /*10b0*/ 	.word	0x00005d70
        /*10b4*/ 	.word	0x00000002
        /*10b8*/ 	.word	0x00000000
        /*10bc*/ 	.short	0x0101
        /*10be*/ 	.byte	0xff
	.zero		1


	//   ....[253]....
        /*10c0*/ 	.word	0x00005e00
        /*10c4*/ 	.word	0x000000ff
        /*10c8*/ 	.word	0x000004b0
        /*10cc*/ 	.short	0x0106
        /*10ce*/ 	.byte	0x04
	.zero		1


	//   ....[254]....
        /*10d0*/ 	.word	0x00005e20
        /*10d4*/ 	.word	0x000000ff
        /*10d8*/ 	.word	0x000004b0
        /*10dc*/ 	.short	0x010a
        /*10de*/ 	.byte	0x04
	.zero		1


	//   ....[255]....
        /*10e0*/ 	.word	0x00005eb0
        /*10e4*/ 	.word	0x000000ff
        /*10e8*/ 	.word	0x000004b0
        /*10ec*/ 	.short	0x0106
        /*10ee*/ 	.byte	0x07
	.zero		1


	//   ....[0]....
        /*10f0*/ 	.word	0x00005ef0
        /*10f4*/ 	.word	0x00000000
        /*10f8*/ 	.word	0x000004b0
        /*10fc*/ 	.short	0x010a
        /*10fe*/ 	.byte	0xff
	.zero		1


	//   ....[1]....
        /*1100*/ 	.word	0x00006140
        /*1104*/ 	.word	0x000000ff
        /*1108*/ 	.word	0x00000008
        /*110c*/ 	.short	0x010a
        /*110e*/ 	.byte	0x05
	.zero		1


	//   ....[2]....
        /*1110*/ 	.word	0x00006160
        /*1114*/ 	.word	0x000000ff
        /*1118*/ 	.word	0x00000008
        /*111c*/ 	.short	0x010a
        /*111e*/ 	.byte	0x05
	.zero		1


	//   ....[3]....
        /*1120*/ 	.word	0x000062f0
        /*1124*/ 	.word	0x000000ff
        /*1128*/ 	.word	0x00000008
        /*112c*/ 	.short	0x010a
        /*112e*/ 	.byte	0x05
	.zero		1


	//   ....[4]....
        /*1130*/ 	.word	0x00006310
        /*1134*/ 	.word	0x000000ff
        /*1138*/ 	.word	0x00000008
        /*113c*/ 	.short	0x010a
        /*113e*/ 	.byte	0x05
	.zero		1


	//   ....[5]....
        /*1140*/ 	.word	0x000063d0
        /*1144*/ 	.word	0x000000ff
        /*1148*/ 	.word	0x00000000
        /*114c*/ 	.short	0x0101
        /*114e*/ 	.byte	0x04
	.zero		1


	//   ....[6]....
        /*1150*/ 	.word	0x000066b0
        /*1154*/ 	.word	0x00000000
        /*1158*/ 	.word	0x000004a0
        /*115c*/ 	.short	0x010a
        /*115e*/ 	.byte	0xff
	.zero		1


	//   ....[7]....
        /*1160*/ 	.word	0x00006770
        /*1164*/ 	.word	0x00000000
        /*1168*/ 	.word	0x00000000
        /*116c*/ 	.short	0x0101
        /*116e*/ 	.byte	0xff
	.zero		1


	//   ....[8]....
        /*1170*/ 	.word	0x00006820
        /*1174*/ 	.word	0x000000ff
        /*1178*/ 	.word	0x00000000
        /*117c*/ 	.short	0x010a
        /*117e*/ 	.byte	0x04
	.zero		1


	//   ....[9]....
        /*1180*/ 	.word	0x00006830
        /*1184*/ 	.word	0x000000ff
        /*1188*/ 	.word	0x000004e0
        /*118c*/ 	.short	0x010a
        /*118e*/ 	.byte	0x13
	.zero		1


	//   ....[10]....
        /*1190*/ 	.word	0x000068f0
        /*1194*/ 	.word	0x000000ff
        /*1198*/ 	.word	0x00000000
        /*119c*/ 	.short	0x010a
        /*119e*/ 	.byte	0x06
	.zero		1


	//   ....[11]....
        /*11a0*/ 	.word	0x00006a10
        /*11a4*/ 	.word	0x000000ff
        /*11a8*/ 	.word	0x00000000
        /*11ac*/ 	.short	0x010a
        /*11ae*/ 	.byte	0x04
	.zero		1


	//   ....[12]....
        /*11b0*/ 	.word	0x00006c30
        /*11b4*/ 	.word	0x000000ff
        /*11b8*/ 	.word	0x00000000
        /*11bc*/ 	.short	0x010a
        /*11be*/ 	.byte	0x04
	.zero		1


	//   ....[13]....
        /*11c0*/ 	.word	0x00006cc0
        /*11c4*/ 	.word	0x000000ff
        /*11c8*/ 	.word	0x00000000
        /*11cc*/ 	.short	0x010a
        /*11ce*/ 	.byte	0x05
	.zero		1


	//   ....[14]....
        /*11d0*/ 	.word	0x00006d50
        /*11d4*/ 	.word	0x000000ff
        /*11d8*/ 	.word	0x00000000
        /*11dc*/ 	.short	0x010a
        /*11de*/ 	.byte	0x05
	.zero		1


	//   ....[15]....
        /*11e0*/ 	.word	0x00006df0
        /*11e4*/ 	.word	0x00000000
        /*11e8*/ 	.word	0x00000000
        /*11ec*/ 	.short	0x010a
        /*11ee*/ 	.byte	0xff
	.zero		1


	//   ....[16]....
        /*11f0*/ 	.word	0x00006e30
        /*11f4*/ 	.word	0x00000000
        /*11f8*/ 	.word	0x00000000
        /*11fc*/ 	.short	0x010a
        /*11fe*/ 	.byte	0xff
	.zero		1


	//   ....[17]....
        /*1200*/ 	.word	0x00006ea0
        /*1204*/ 	.word	0x000000ff
        /*1208*/ 	.word	0x00000000
        /*120c*/ 	.short	0x0101
        /*120e*/ 	.byte	0x04
	.zero		1


	//   ....[18]....
        /*1210*/ 	.word	0x00006ee0
        /*1214*/ 	.word	0x000000ff
        /*1218*/ 	.word	0x00000520
        /*121c*/ 	.short	0x010a
        /*121e*/ 	.byte	0x0d
	.zero		1


	//   ....[19]....
        /*1220*/ 	.word	0x00006f30
        /*1224*/ 	.word	0x000000ff
        /*1228*/ 	.word	0x00000000
        /*122c*/ 	.short	0x0101
        /*122e*/ 	.byte	0x04
	.zero		1


	//   ....[20]....
        /*1230*/ 	.word	0x000073f0
        /*1234*/ 	.word	0x00000003
        /*1238*/ 	.word	0x000004a0
        /*123c*/ 	.short	0x010a
        /*123e*/ 	.byte	0xff
	.zero		1


	//   ....[21]....
        /*1240*/ 	.word	0x00007560
        /*1244*/ 	.word	0x00000000
        /*1248*/ 	.word	0x00000000
        /*124c*/ 	.short	0x0101
        /*124e*/ 	.byte	0xff
	.zero		1


	//   ....[22]....
        /*1250*/ 	.word	0x00007a20
        /*1254*/ 	.word	0x000000ff
        /*1258*/ 	.word	0x00000498
        /*125c*/ 	.short	0x010a
        /*125e*/ 	.byte	0x11
	.zero		1


	//   ....[23]....
        /*1260*/ 	.word	0x00007bb0
        /*1264*/ 	.word	0x000000ff
        /*1268*/ 	.word	0x00000488
        /*126c*/ 	.short	0x010a
        /*126e*/ 	.byte	0x11
	.zero		1


	//   ....[24]....
        /*1270*/ 	.word	0x00007dc0
        /*1274*/ 	.word	0x000000ff
        /*1278*/ 	.word	0x00000480
        /*127c*/ 	.short	0x010b
        /*127e*/ 	.byte	0x11
	.zero		1


	//   ....[25]....
        /*1280*/ 	.word	0x00007dd0
        /*1284*/ 	.word	0x000000ff
        /*1288*/ 	.word	0x00000000
        /*128c*/ 	.short	0x0101
        /*128e*/ 	.byte	0x22
	.zero		1


	//   ....[26]....
        /*1290*/ 	.word	0x00007e10
        /*1294*/ 	.word	0x00000000
        /*1298*/ 	.word	0x00000488
        /*129c*/ 	.short	0x010a
        /*129e*/ 	.byte	0xff
	.zero		1


	//   ....[27]....
        /*12a0*/ 	.word	0x00008180
        /*12a4*/ 	.word	0x00000003
        /*12a8*/ 	.word	0x000004a0
        /*12ac*/ 	.short	0x010a
        /*12ae*/ 	.byte	0xff
	.zero		1


	//   ....[28]....
        /*12b0*/ 	.word	0x00008300
        /*12b4*/ 	.word	0x00000000
        /*12b8*/ 	.word	0x00000000
        /*12bc*/ 	.short	0x0101
        /*12be*/ 	.byte	0xff
	.zero		1


	//   ....[29]....
        /*12c0*/ 	.word	0x00008d60
        /*12c4*/ 	.word	0x000000ff
        /*12c8*/ 	.word	0x00000480
        /*12cc*/ 	.short	0x010a
        /*12ce*/ 	.byte	0x2c
	.zero		1


	//   ....[30]....
        /*12d0*/ 	.word	0x00008d70
        /*12d4*/ 	.word	0x00000052
        /*12d8*/ 	.word	0x000004c0
        /*12dc*/ 	.short	0x010a
        /*12de*/ 	.byte	0xff
	.zero		1


	//   ....[31]....
        /*12e0*/ 	.word	0x00008ec0
        /*12e4*/ 	.word	0x000000ff
        /*12e8*/ 	.word	0x00000480
        /*12ec*/ 	.short	0x010a
        /*12ee*/ 	.byte	0x2c
	.zero		1


	//   ....[32]....
        /*12f0*/ 	.word	0x00008fb0
        /*12f4*/ 	.word	0x000000ff
        /*12f8*/ 	.word	0x00000000
        /*12fc*/ 	.short	0x0101
        /*12fe*/ 	.byte	0x04
	.zero		1


	//   ....[33]....
        /*1300*/ 	.word	0x00009010
        /*1304*/ 	.word	0x00000052
        /*1308*/ 	.word	0x000004c0
        /*130c*/ 	.short	0x010a
        /*130e*/ 	.byte	0xff
	.zero		1


	//   ....[34]....
        /*1310*/ 	.word	0x000093f0
        /*1314*/ 	.word	0x00000052
        /*1318*/ 	.word	0x00000000
        /*131c*/ 	.short	0x0101
        /*131e*/ 	.byte	0xff
	.zero		1


	//   ....[35]....
        /*1320*/ 	.word	0x00009c40
        /*1324*/ 	.word	0x00000000
        /*1328*/ 	.word	0x00000510
        /*132c*/ 	.short	0x010a
        /*132e*/ 	.byte	0xff
	.zero		1


	//   ....[36]....
        /*1330*/ 	.word	0x00009ca0
        /*1334*/ 	.word	0x00000000
        /*1338*/ 	.word	0x00000240
        /*133c*/ 	.short	0x010a
        /*133e*/ 	.byte	0xff
	.zero		1


	//   ....[37]....
        /*1340*/ 	.word	0x00009d00
        /*1344*/ 	.word	0x00000000
        /*1348*/ 	.word	0x00000240
        /*134c*/ 	.short	0x010a
        /*134e*/ 	.byte	0xff
	.zero		1


	//   ....[38]....
        /*1350*/ 	.word	0x00009d50
        /*1354*/ 	.word	0x00000003
        /*1358*/ 	.word	0x000004a0
        /*135c*/ 	.short	0x010a
        /*135e*/ 	.byte	0xff
	.zero		1


	//   ....[39]....
        /*1360*/ 	.word	0x00009db0
        /*1364*/ 	.word	0x00000000
        /*1368*/ 	.word	0x00000000
        /*136c*/ 	.short	0x010a
        /*136e*/ 	.byte	0xff
	.zero		1


	//   ....[40]....
        /*1370*/ 	.word	0x00009e10
        /*1374*/ 	.word	0x00000000
        /*1378*/ 	.word	0x00000000
        /*137c*/ 	.short	0x010a
        /*137e*/ 	.byte	0xff
	.zero		1


	//   ....[41]....
        /*1380*/ 	.word	0x00009e70
        /*1384*/ 	.word	0x00000000
        /*1388*/ 	.word	0x00000000
        /*138c*/ 	.short	0x010a
        /*138e*/ 	.byte	0xff
	.zero		1


	//   ....[42]....
        /*1390*/ 	.word	0x00009ed0
        /*1394*/ 	.word	0x00000000
        /*1398*/ 	.word	0x00000000
        /*139c*/ 	.short	0x010a
        /*139e*/ 	.byte	0xff
	.zero		1


	//   ....[43]....
        /*13a0*/ 	.word	0x00009f30
        /*13a4*/ 	.word	0x00000000
        /*13a8*/ 	.word	0x00000000
        /*13ac*/ 	.short	0x010a
        /*13ae*/ 	.byte	0xff
	.zero		1


	//   ....[44]....
        /*13b0*/ 	.word	0x00009f90
        /*13b4*/ 	.word	0x00000000
        /*13b8*/ 	.word	0x00000000
        /*13bc*/ 	.short	0x010a
        /*13be*/ 	.byte	0xff
	.zero		1


	//   ....[45]....
        /*13c0*/ 	.word	0x00009ff0
        /*13c4*/ 	.word	0x00000000
        /*13c8*/ 	.word	0x00000000
        /*13cc*/ 	.short	0x010a
        /*13ce*/ 	.byte	0xff
	.zero		1


	//   ....[46]....
        /*13d0*/ 	.word	0x0000a050
        /*13d4*/ 	.word	0x00000000
        /*13d8*/ 	.word	0x00000000
        /*13dc*/ 	.short	0x010a
        /*13de*/ 	.byte	0xff
	.zero		1


	//   ....[47]....
        /*13e0*/ 	.word	0x0000a0b0
        /*13e4*/ 	.word	0x00000000
        /*13e8*/ 	.word	0x00000000
        /*13ec*/ 	.short	0x010a
        /*13ee*/ 	.byte	0xff
	.zero		1


	//   ....[48]....
        /*13f0*/ 	.word	0x0000a110
        /*13f4*/ 	.word	0x00000000
        /*13f8*/ 	.word	0x00000000
        /*13fc*/ 	.short	0x010a
        /*13fe*/ 	.byte	0xff
	.zero		1


	//   ....[49]....
        /*1400*/ 	.word	0x0000a170
        /*1404*/ 	.word	0x00000000
        /*1408*/ 	.word	0x00000000
        /*140c*/ 	.short	0x010a
        /*140e*/ 	.byte	0xff
	.zero		1


	//   ....[50]....
        /*1410*/ 	.word	0x0000a1d0
        /*1414*/ 	.word	0x00000000
        /*1418*/ 	.word	0x00000000
        /*141c*/ 	.short	0x010a
        /*141e*/ 	.byte	0xff
	.zero		1


	//   ....[51]....
        /*1420*/ 	.word	0x0000a230
        /*1424*/ 	.word	0x00000000
        /*1428*/ 	.word	0x00000000
        /*142c*/ 	.short	0x010a
        /*142e*/ 	.byte	0xff
	.zero		1


	//   ....[52]....
        /*1430*/ 	.word	0x0000a290
        /*1434*/ 	.word	0x00000000
        /*1438*/ 	.word	0x00000000
        /*143c*/ 	.short	0x010a
        /*143e*/ 	.byte	0xff
	.zero		1


	//   ....[53]....
        /*1440*/ 	.word	0x0000a2f0
        /*1444*/ 	.word	0x00000000
        /*1448*/ 	.word	0x00000000
        /*144c*/ 	.short	0x010a
        /*144e*/ 	.byte	0xff
	.zero		1


	//   ....[54]....
        /*1450*/ 	.word	0x0000a350
        /*1454*/ 	.word	0x00000000
        /*1458*/ 	.word	0x00000000
        /*145c*/ 	.short	0x010a
        /*145e*/ 	.byte	0xff
	.zero		1


	//   ....[55]....
        /*1460*/ 	.word	0x0000a3b0
        /*1464*/ 	.word	0x00000000
        /*1468*/ 	.word	0x00000000
        /*146c*/ 	.short	0x010a
        /*146e*/ 	.byte	0xff
	.zero		1


	//   ....[56]....
        /*1470*/ 	.word	0x0000a410
        /*1474*/ 	.word	0x00000000
        /*1478*/ 	.word	0x00000000
        /*147c*/ 	.short	0x010a
        /*147e*/ 	.byte	0xff
	.zero		1


	//   ....[57]....
        /*1480*/ 	.word	0x0000a470
        /*1484*/ 	.word	0x00000000
        /*1488*/ 	.word	0x00000000
        /*148c*/ 	.short	0x010a
        /*148e*/ 	.byte	0xff
	.zero		1


	//   ....[58]....
        /*1490*/ 	.word	0x0000a4d0
        /*1494*/ 	.word	0x00000000
        /*1498*/ 	.word	0x00000000
        /*149c*/ 	.short	0x010a
        /*149e*/ 	.byte	0xff
	.zero		1


	//   ....[59]....
        /*14a0*/ 	.word	0x0000a530
        /*14a4*/ 	.word	0x00000000
        /*14a8*/ 	.word	0x00000000
        /*14ac*/ 	.short	0x010a
        /*14ae*/ 	.byte	0xff
	.zero		1


	//   ....[60]....
        /*14b0*/ 	.word	0x0000a590
        /*14b4*/ 	.word	0x00000000
        /*14b8*/ 	.word	0x00000000
        /*14bc*/ 	.short	0x010a
        /*14be*/ 	.byte	0xff
	.zero		1


	//   ....[61]....
        /*14c0*/ 	.word	0x0000a5f0
        /*14c4*/ 	.word	0x00000000
        /*14c8*/ 	.word	0x00000000
        /*14cc*/ 	.short	0x010a
        /*14ce*/ 	.byte	0xff
	.zero		1


	//   ....[62]....
        /*14d0*/ 	.word	0x0000a650
        /*14d4*/ 	.word	0x00000000
        /*14d8*/ 	.word	0x00000000
        /*14dc*/ 	.short	0x010a
        /*14de*/ 	.byte	0xff
	.zero		1


	//   ....[63]....
        /*14e0*/ 	.word	0x0000a6b0
        /*14e4*/ 	.word	0x00000000
        /*14e8*/ 	.word	0x00000000
        /*14ec*/ 	.short	0x010a
        /*14ee*/ 	.byte	0xff
	.zero		1


	//   ....[64]....
        /*14f0*/ 	.word	0x0000a710
        /*14f4*/ 	.word	0x00000000
        /*14f8*/ 	.word	0x00000000
        /*14fc*/ 	.short	0x010a
        /*14fe*/ 	.byte	0xff
	.zero		1


	//   ....[65]....
        /*1500*/ 	.word	0x0000a770
        /*1504*/ 	.word	0x00000000
        /*1508*/ 	.word	0x00000000
        /*150c*/ 	.short	0x010a
        /*150e*/ 	.byte	0xff
	.zero		1


	//   ....[66]....
        /*1510*/ 	.word	0x0000a7d0
        /*1514*/ 	.word	0x00000000
        /*1518*/ 	.word	0x00000000
        /*151c*/ 	.short	0x010a
        /*151e*/ 	.byte	0xff
	.zero		1


	//   ....[67]....
        /*1520*/ 	.word	0x0000a830
        /*1524*/ 	.word	0x00000000
        /*1528*/ 	.word	0x00000000
        /*152c*/ 	.short	0x010a
        /*152e*/ 	.byte	0xff
	.zero		1


	//   ....[68]....
        /*1530*/ 	.word	0x0000a890
        /*1534*/ 	.word	0x00000000
        /*1538*/ 	.word	0x00000000
        /*153c*/ 	.short	0x010a
        /*153e*/ 	.byte	0xff
	.zero		1


	//   ....[69]....
        /*1540*/ 	.word	0x0000a8f0
        /*1544*/ 	.word	0x00000000
        /*1548*/ 	.word	0x00000000
        /*154c*/ 	.short	0x010a
        /*154e*/ 	.byte	0xff
	.zero		1


	//   ....[70]....
        /*1550*/ 	.word	0x0000a950
        /*1554*/ 	.word	0x00000000
        /*1558*/ 	.word	0x00000000
        /*155c*/ 	.short	0x010a
        /*155e*/ 	.byte	0xff
	.zero		1


	//   ....[71]....
        /*1560*/ 	.word	0x0000a9b0
        /*1564*/ 	.word	0x00000000
        /*1568*/ 	.word	0x00000000
        /*156c*/ 	.short	0x010a
        /*156e*/ 	.byte	0xff
	.zero		1


	//   ....[72]....
        /*1570*/ 	.word	0x0000aa10
        /*1574*/ 	.word	0x00000000
        /*1578*/ 	.word	0x00000000
        /*157c*/ 	.short	0x010a
        /*157e*/ 	.byte	0xff
	.zero		1


	//   ....[73]....
        /*1580*/ 	.word	0x0000aa70
        /*1584*/ 	.word	0x00000000
        /*1588*/ 	.word	0x00000000
        /*158c*/ 	.short	0x010a
        /*158e*/ 	.byte	0xff
	.zero		1


	//   ....[74]....
        /*1590*/ 	.word	0x0000aad0
        /*1594*/ 	.word	0x00000000
        /*1598*/ 	.word	0x00000000
        /*159c*/ 	.short	0x010a
        /*159e*/ 	.byte	0xff
	.zero		1


	//   ....[75]....
        /*15a0*/ 	.word	0x0000ab30
        /*15a4*/ 	.word	0x00000000
        /*15a8*/ 	.word	0x00000000
        /*15ac*/ 	.short	0x010a
        /*15ae*/ 	.byte	0xff
	.zero		1


	//   ....[76]....
        /*15b0*/ 	.word	0x0000ab90
        /*15b4*/ 	.word	0x00000000
        /*15b8*/ 	.word	0x00000000
        /*15bc*/ 	.short	0x010a
        /*15be*/ 	.byte	0xff
	.zero		1


	//   ....[77]....
        /*15c0*/ 	.word	0x0000abf0
        /*15c4*/ 	.word	0x00000000
        /*15c8*/ 	.word	0x00000000
        /*15cc*/ 	.short	0x010a
        /*15ce*/ 	.byte	0xff
	.zero		1


	//   ....[78]....
        /*15d0*/ 	.word	0x0000ac50
        /*15d4*/ 	.word	0x00000000
        /*15d8*/ 	.word	0x00000000
        /*15dc*/ 	.short	0x010a
        /*15de*/ 	.byte	0xff
	.zero		1


	//   ....[79]....
        /*15e0*/ 	.word	0x0000acb0
        /*15e4*/ 	.word	0x00000000
        /*15e8*/ 	.word	0x00000000
        /*15ec*/ 	.short	0x010a
        /*15ee*/ 	.byte	0xff
	.zero		1


	//   ....[80]....
        /*15f0*/ 	.word	0x0000ad10
        /*15f4*/ 	.word	0x00000000
        /*15f8*/ 	.word	0x00000000
        /*15fc*/ 	.short	0x010a
        /*15fe*/ 	.byte	0xff
	.zero		1


	//   ....[81]....
        /*1600*/ 	.word	0x0000ad70
        /*1604*/ 	.word	0x00000000
        /*1608*/ 	.word	0x00000000
        /*160c*/ 	.short	0x010a
        /*160e*/ 	.byte	0xff
	.zero		1


	//   ....[82]....
        /*1610*/ 	.word	0x0000add0
        /*1614*/ 	.word	0x00000000
        /*1618*/ 	.word	0x00000000
        /*161c*/ 	.short	0x010a
        /*161e*/ 	.byte	0xff
	.zero		1


	//   ....[83]....
        /*1620*/ 	.word	0x0000ae30
        /*1624*/ 	.word	0x00000000
        /*1628*/ 	.word	0x00000000
        /*162c*/ 	.short	0x010a
        /*162e*/ 	.byte	0xff
	.zero		1


	//   ....[84]....
        /*1630*/ 	.word	0x0000ae90
        /*1634*/ 	.word	0x00000000
        /*1638*/ 	.word	0x00000000
        /*163c*/ 	.short	0x010a
        /*163e*/ 	.byte	0xff
	.zero		1


	//   ....[85]....
        /*1640*/ 	.word	0x0000aef0
        /*1644*/ 	.word	0x00000000
        /*1648*/ 	.word	0x00000000
        /*164c*/ 	.short	0x010a
        /*164e*/ 	.byte	0xff
	.zero		1


	//   ....[86]....
        /*1650*/ 	.word	0x0000af50
        /*1654*/ 	.word	0x00000000
        /*1658*/ 	.word	0x00000000
        /*165c*/ 	.short	0x010a
        /*165e*/ 	.byte	0xff
	.zero		1


	//   ....[87]....
        /*1660*/ 	.word	0x0000afb0
        /*1664*/ 	.word	0x00000000
        /*1668*/ 	.word	0x00000000
        /*166c*/ 	.short	0x010a
        /*166e*/ 	.byte	0xff
	.zero		1


	//   ....[88]....
        /*1670*/ 	.word	0x0000b010
        /*1674*/ 	.word	0x00000000
        /*1678*/ 	.word	0x00000000
        /*167c*/ 	.short	0x010a
        /*167e*/ 	.byte	0xff
	.zero		1


	//   ....[89]....
        /*1680*/ 	.word	0x0000b070
        /*1684*/ 	.word	0x00000000
        /*1688*/ 	.word	0x00000000
        /*168c*/ 	.short	0x010a
        /*168e*/ 	.byte	0xff
	.zero		1


	//   ....[90]....
        /*1690*/ 	.word	0x0000b0d0
        /*1694*/ 	.word	0x00000000
        /*1698*/ 	.word	0x00000000
        /*169c*/ 	.short	0x010a
        /*169e*/ 	.byte	0xff
	.zero		1


	//   ....[91]....
        /*16a0*/ 	.word	0x0000b130
        /*16a4*/ 	.word	0x00000000
        /*16a8*/ 	.word	0x00000000
        /*16ac*/ 	.short	0x010a
        /*16ae*/ 	.byte	0xff
	.zero		1


	//   ....[92]....
        /*16b0*/ 	.word	0x0000b190
        /*16b4*/ 	.word	0x00000000
        /*16b8*/ 	.word	0x00000000
        /*16bc*/ 	.short	0x010a
        /*16be*/ 	.byte	0xff
	.zero		1


	//   ....[93]....
        /*16c0*/ 	.word	0x0000b1f0
        /*16c4*/ 	.word	0x00000000
        /*16c8*/ 	.word	0x00000000
        /*16cc*/ 	.short	0x010a
        /*16ce*/ 	.byte	0xff
	.zero		1


	//   ....[94]....
        /*16d0*/ 	.word	0x0000b250
        /*16d4*/ 	.word	0x00000000
        /*16d8*/ 	.word	0x00000000
        /*16dc*/ 	.short	0x010a
        /*16de*/ 	.byte	0xff
	.zero		1


	//   ....[95]....
        /*16e0*/ 	.word	0x0000b2b0
        /*16e4*/ 	.word	0x00000000
        /*16e8*/ 	.word	0x00000000
        /*16ec*/ 	.short	0x010a
        /*16ee*/ 	.byte	0xff
	.zero		1


	//   ....[96]....
        /*16f0*/ 	.word	0x0000b310
        /*16f4*/ 	.word	0x00000000
        /*16f8*/ 	.word	0x00000000
        /*16fc*/ 	.short	0x010a
        /*16fe*/ 	.byte	0xff
	.zero		1


	//   ....[97]....
        /*1700*/ 	.word	0x0000b370
        /*1704*/ 	.word	0x00000000
        /*1708*/ 	.word	0x00000000
        /*170c*/ 	.short	0x010a
        /*170e*/ 	.byte	0xff
	.zero		1


	//   ....[98]....
        /*1710*/ 	.word	0x0000b3d0
        /*1714*/ 	.word	0x00000000
        /*1718*/ 	.word	0x00000000
        /*171c*/ 	.short	0x010a
        /*171e*/ 	.byte	0xff
	.zero		1


	//   ....[99]....
        /*1720*/ 	.word	0x0000b430
        /*1724*/ 	.word	0x00000000
        /*1728*/ 	.word	0x00000000
        /*172c*/ 	.short	0x010a
        /*172e*/ 	.byte	0xff
	.zero		1


	//   ....[100]....
        /*1730*/ 	.word	0x0000b490
        /*1734*/ 	.word	0x00000000
        /*1738*/ 	.word	0x00000000
        /*173c*/ 	.short	0x010a
        /*173e*/ 	.byte	0xff
	.zero		1


	//   ....[101]....
        /*1740*/ 	.word	0x0000b4f0
        /*1744*/ 	.word	0x00000000
        /*1748*/ 	.word	0x00000000
        /*174c*/ 	.short	0x010a
        /*174e*/ 	.byte	0xff
	.zero		1


	//   ....[102]....
        /*1750*/ 	.word	0x0000b550
        /*1754*/ 	.word	0x00000000
        /*1758*/ 	.word	0x00000000
        /*175c*/ 	.short	0x010a
        /*175e*/ 	.byte	0xff
	.zero		1


	//   ....[103]....
        /*1760*/ 	.word	0x0000b5b0
        /*1764*/ 	.word	0x00000000
        /*1768*/ 	.word	0x00000000
        /*176c*/ 	.short	0x010a
        /*176e*/ 	.byte	0xff
	.zero		1


	//   ....[104]....
        /*1770*/ 	.word	0x0000b610
        /*1774*/ 	.word	0x00000000
        /*1778*/ 	.word	0x00000000
        /*177c*/ 	.short	0x010a
        /*177e*/ 	.byte	0xff
	.zero		1


	//   ....[105]....
        /*1780*/ 	.word	0x0000b670
        /*1784*/ 	.word	0x00000000
        /*1788*/ 	.word	0x00000000
        /*178c*/ 	.short	0x010a
        /*178e*/ 	.byte	0xff
	.zero		1


	//   ....[106]....
        /*1790*/ 	.word	0x0000b6d0
        /*1794*/ 	.word	0x00000000
        /*1798*/ 	.word	0x00000000
        /*179c*/ 	.short	0x010a
        /*179e*/ 	.byte	0xff
	.zero		1


	//   ....[107]....
        /*17a0*/ 	.word	0x0000b730
        /*17a4*/ 	.word	0x00000000
        /*17a8*/ 	.word	0x00000000
        /*17ac*/ 	.short	0x010a
        /*17ae*/ 	.byte	0xff
	.zero		1


	//   ....[108]....
        /*17b0*/ 	.word	0x0000b790
        /*17b4*/ 	.word	0x00000000
        /*17b8*/ 	.word	0x00000000
        /*17bc*/ 	.short	0x010a
        /*17be*/ 	.byte	0xff
	.zero		1


	//   ....[109]....
        /*17c0*/ 	.word	0x0000b7f0
        /*17c4*/ 	.word	0x00000000
        /*17c8*/ 	.word	0x00000000
        /*17cc*/ 	.short	0x010a
        /*17ce*/ 	.byte	0xff
	.zero		1


	//   ....[110]....
        /*17d0*/ 	.word	0x0000b840
        /*17d4*/ 	.word	0x00000002
        /*17d8*/ 	.word	0x00000500
        /*17dc*/ 	.short	0x010a
        /*17de*/ 	.byte	0xff
	.zero		1


	//   ....[111]....
        /*17e0*/ 	.word	0x0000b8a0
        /*17e4*/ 	.word	0x00000002
        /*17e8*/ 	.word	0x000004b0
        /*17ec*/ 	.short	0x010a
        /*17ee*/ 	.byte	0xff
	.zero		1


	//   ....[112]....
        /*17f0*/ 	.word	0x0000b8f0
        /*17f4*/ 	.word	0x00000002
        /*17f8*/ 	.word	0x000004a0
        /*17fc*/ 	.short	0x010a
        /*17fe*/ 	.byte	0xff
	.zero		1


	//   ....[113]....
        /*1800*/ 	.word	0x0000b950
        /*1804*/ 	.word	0x00000000
        /*1808*/ 	.word	0x000004b0
        /*180c*/ 	.short	0x010a
        /*180e*/ 	.byte	0xff
	.zero		1


	//   ....[114]....
        /*1810*/ 	.word	0x0000b9b0
        /*1814*/ 	.word	0x00000005
        /*1818*/ 	.word	0x00000008
        /*181c*/ 	.short	0x010a
        /*181e*/ 	.byte	0xff
	.zero		1


	//   ....[115]....
        /*1820*/ 	.word	0x0000baa0
        /*1824*/ 	.word	0x00000000
        /*1828*/ 	.word	0x00000008
        /*182c*/ 	.short	0x010a
        /*182e*/ 	.byte	0xff
	.zero		1


	//   ....[116]....
        /*1830*/ 	.word	0x0000baf0
        /*1834*/ 	.word	0x00000000
        /*1838*/ 	.word	0x000004a0
        /*183c*/ 	.short	0x010a
        /*183e*/ 	.byte	0xff
	.zero		1


	//   ....[117]....
        /*1840*/ 	.word	0x0000bb50
        /*1844*/ 	.word	0x00000000
        /*1848*/ 	.word	0x000004e0
        /*184c*/ 	.short	0x010a
        /*184e*/ 	.byte	0xff
	.zero		1


	//   ....[118]....
        /*1850*/ 	.word	0x0000bbb0
        /*1854*/ 	.word	0x00000000
        /*1858*/ 	.word	0x00000000
        /*185c*/ 	.short	0x010a
        /*185e*/ 	.byte	0xff
	.zero		1


	//   ....[119]....
        /*1860*/ 	.word	0x0000bc10
        /*1864*/ 	.word	0x00000000
        /*1868*/ 	.word	0x00000000
        /*186c*/ 	.short	0x010a
        /*186e*/ 	.byte	0xff
	.zero		1


	//   ....[120]....
        /*1870*/ 	.word	0x0000bc70
        /*1874*/ 	.word	0x00000000
        /*1878*/ 	.word	0x00000000
        /*187c*/ 	.short	0x010a
        /*187e*/ 	.byte	0xff
	.zero		1


	//   ....[121]....
        /*1880*/ 	.word	0x0000bcd0
        /*1884*/ 	.word	0x00000000
        /*1888*/ 	.word	0x00000000
        /*188c*/ 	.short	0x010a
        /*188e*/ 	.byte	0xff
	.zero		1


	//   ....[122]....
        /*1890*/ 	.word	0x0000bd30
        /*1894*/ 	.word	0x00000000
        /*1898*/ 	.word	0x00000520
        /*189c*/ 	.short	0x010a
        /*189e*/ 	.byte	0xff
	.zero		1


	//   ....[123]....
        /*18a0*/ 	.word	0x0000bd80
        /*18a4*/ 	.word	0x00000003
        /*18a8*/ 	.word	0x000004a0
        /*18ac*/ 	.short	0x010a
        /*18ae*/ 	.byte	0xff
	.zero		1


	//   ....[124]....
        /*18b0*/ 	.word	0x0000bde0
        /*18b4*/ 	.word	0x00000000
        /*18b8*/ 	.word	0x00000498
        /*18bc*/ 	.short	0x010a
        /*18be*/ 	.byte	0xff
	.zero		1


	//   ....[125]....
        /*18c0*/ 	.word	0x0000be40
        /*18c4*/ 	.word	0x00000000
        /*18c8*/ 	.word	0x00000488
        /*18cc*/ 	.short	0x010a
        /*18ce*/ 	.byte	0xff
	.zero		1


	//   ....[126]....
        /*18d0*/ 	.word	0x0000be90
        /*18d4*/ 	.word	0x00000003
        /*18d8*/ 	.word	0x000004a0
        /*18dc*/ 	.short	0x010a
        /*18de*/ 	.byte	0xff
	.zero		1


	//   ....[127]....
        /*18e0*/ 	.word	0x0000bef0
        /*18e4*/ 	.word	0x00000000
        /*18e8*/ 	.word	0x00000480
        /*18ec*/ 	.short	0x010a
        /*18ee*/ 	.byte	0xff
	.zero		1


	//   ....[128]....
        /*18f0*/ 	.word	0x0000bf40
        /*18f4*/ 	.word	0x00000052
        /*18f8*/ 	.word	0x000004c0
        /*18fc*/ 	.short	0x010a
        /*18fe*/ 	.byte	0xff
	.zero		1


	//----- nvinfo : EIATTR_NUM_MBARRIERS
	.align		4
.L_47:
        /*1900*/ 	.byte	0x03, 0x38
        /*1902*/ 	.short	0x00a5


	//----- nvinfo : EIATTR_EXIT_INSTR_OFFSETS
	.align		4
        /*1904*/ 	.byte	0x04, 0x1c
        /*1906*/ 	.short	(.L_49 - .L_48)


	//   ....[0]....
.L_48:
        /*1908*/ 	.word	0x000059b0


	//   ....[1]....
        /*190c*/ 	.word	0x00005ec0


	//   ....[2]....
        /*1910*/ 	.word	0x00005f20


	//   ....[3]....
        /*1914*/ 	.word	0x00007160


	//   ....[4]....
        /*1918*/ 	.word	0x00007e40


	//   ....[5]....
        /*191c*/ 	.word	0x00007e80


	//   ....[6]....
        /*1920*/ 	.word	0x00009c30


	//----- nvinfo : EIATTR_MAX_THREADS
	.align		4
.L_49:
        /*1924*/ 	.byte	0x04, 0x05
        /*1926*/ 	.short	(.L_51 - .L_50)
.L_50:
        /*1928*/ 	.word	0x00000100
        /*192c*/ 	.word	0x00000001
        /*1930*/ 	.word	0x00000001


	//----- nvinfo : EIATTR_CRS_STACK_SIZE
	.align		4
.L_51:
        /*1934*/ 	.byte	0x04, 0x1e
        /*1936*/ 	.short	(.L_53 - .L_52)
.L_52:
        /*1938*/ 	.word	0x00000000


	//----- nvinfo : EIATTR_CBANK_PARAM_SIZE
	.align		4
.L_53:
        /*193c*/ 	.byte	0x03, 0x19
        /*193e*/ 	.short	0x0800


	//----- nvinfo : EIATTR_PARAM_CBANK
	.align		4
        /*1940*/ 	.byte	0x04, 0x0a
        /*1942*/ 	.short	(.L_55 - .L_54)
	.align		4
.L_54:
        /*1944*/ 	.word	index@(.nv.constant0._ZN7cutlass13device_kernelINS_4gemm6kernel13GemmUniversalIN4cute5tupleIJiiiiEEENS1_10collective13CollectiveMmaINS1_35MainloopSm100TmaUmmaWarpSpecializedILi72ELi2ELi4ENS5_IJNS4_1CILi4EEENSA_ILi1EEESC_EEEEENS5_IJNSA_ILi128EEENSA_ILi64EEENSA_ILi32EEEEEENS_12float_e5m2_tENS5_IJlSC_lEEESJ_SK_NS4_8TiledMMAINS4_8MMA_AtomIJNS4_10MMA_TraitsINS4_25SM100_MMA_F8F6F4_2x1SM_SSEJSJ_SJ_fSF_SG_NS4_17integral_constantINS4_4UMMA5MajorELSR_0EEESS_NSP_INSQ_7ScaleInELST_0EEESU_EEEEEENS4_6LayoutINS5_IJSC_SC_SC_EEENS5_IJNSA_ILi0EEESZ_SZ_EEEEENS5_IJNS4_10UnderscoreES12_S12_EEEEENS4_18SM100_TMA_2SM_LOADENS4_14ComposedLayoutINS4_7SwizzleILi1ELi4ELi3EEENS4_18smem_ptr_flag_bitsILi8EEENSX_INS5_IJNSA_ILi8EEESH_EEENS5_IJSH_SC_EEEEEEEvNS4_8identityENS4_28SM100_TMA_2SM_LOAD_MULTICASTES1F_vS1G_EENS_8epilogue10collective18CollectiveEpilogueINS1J_23Sm100TmaWarpSpecializedILi1ELi1ELi32ELb0ELb0EEEJNS5_IJSG_SG_SH_EEENS5_IJNSX_ISG_SC_EES1P_EEESJ_SK_SJ_SK_NS1J_6fusion15FusionCallbacksIS1N_NS1R_17LinearCombinationISJ_fSJ_fLNS_15FloatRoundStyleE2EEES1O_S1Q_JEEENS4_5SM1004TMEM4LOAD26SM100_TMEM_LOAD_32dp32b32xENS4_13SM90_TMA_LOADENS16_INS17_ILi2ELi4ELi3EEES1A_NSX_INS5_IJS1B_SG_EEENS5_IJSG_SC_EEEEEEENS4_39AutoVectorizingCopyWithAssumedAlignmentILi128EEENS4_14SM90_TMA_STOREES26_S28_S28_EEEvvEEEEvNT_6ParamsE)
        /*1948*/ 	.short	0x0380
        /*194a*/ 	.short	0x0800


	//----- nvinfo : EIATTR_SW_WAR
	.align		4
.L_55:
        /*194c*/ 	.byte	0x04, 0x36
        /*194e*/ 	.short	(.L_57 - .L_56)
.L_56:
        /*1950*/ 	.word	0x00000008
.L_57:


//--------------------- .nv.callgraph             --------------------------
	.section	.nv.callgraph,"",@"SHT_CUDA_CALLGRAPH"
	.align	4
	.sectionentsize	8
	.align		4
        /*0000*/ 	.word	0x00000000
	.align		4
        /*0004*/ 	.word	0xffffffff
	.align		4
        /*0008*/ 	.word	index@(_ZN7cutlass13device_kernelINS_4gemm6kernel13GemmUniversalIN4cute5tupleIJiiiiEEENS1_10collective13CollectiveMmaINS1_35MainloopSm100TmaUmmaWarpSpecializedILi72ELi2ELi4ENS5_IJNS4_1CILi4EEENSA_ILi1EEESC_EEEEENS5_IJNSA_ILi128EEENSA_ILi64EEENSA_ILi32EEEEEENS_12float_e5m2_tENS5_IJlSC_lEEESJ_SK_NS4_8TiledMMAINS4_8MMA_AtomIJNS4_10MMA_TraitsINS4_25SM100_MMA_F8F6F4_2x1SM_SSEJSJ_SJ_fSF_SG_NS4_17integral_constantINS4_4UMMA5MajorELSR_0EEESS_NSP_INSQ_7ScaleInELST_0EEESU_EEEEEENS4_6LayoutINS5_IJSC_SC_SC_EEENS5_IJNSA_ILi0EEESZ_SZ_EEEEENS5_IJNS4_10UnderscoreES12_S12_EEEEENS4_18SM100_TMA_2SM_LOADENS4_14ComposedLayoutINS4_7SwizzleILi1ELi4ELi3EEENS4_18smem_ptr_flag_bitsILi8EEENSX_INS5_IJNSA_ILi8EEESH_EEENS5_IJSH_SC_EEEEEEEvNS4_8identityENS4_28SM100_TMA_2SM_LOAD_MULTICASTES1F_vS1G_EENS_8epilogue10collective18CollectiveEpilogueINS1J_23Sm100TmaWarpSpecializedILi1ELi1ELi32ELb0ELb0EEEJNS5_IJSG_SG_SH_EEENS5_IJNSX_ISG_SC_EES1P_EEESJ_SK_SJ_SK_NS1J_6fusion15FusionCallbacksIS1N_NS1R_17LinearCombinationISJ_fSJ_fLNS_15FloatRoundStyleE2EEES1O_S1Q_JEEENS4_5SM1004TMEM4LOAD26SM100_TMEM_LOAD_32dp32b32xENS4_13SM90_TMA_LOADENS16_INS17_ILi2ELi4ELi3EEES1A_NSX_INS5_IJS1B_SG_EEENS5_IJSG_SC_EEEEEEENS4_39AutoVectorizingCopyWithAssumedAlignmentILi128EEENS4_14SM90_TMA_STOREES26_S28_S28_EEEvvEEEEvNT_6ParamsE)
	.align		4
        /*000c*/ 	.word	index@(__assertfail)
	.align		4
        /*0010*/ 	.word	0x00000000
	.align		4
        /*0014*/ 	.word	0xfffffffe
	.align		4
        /*0018*/ 	.word	0x00000000
	.align		4
        /*001c*/ 	.word	0xfffffffd
	.align		4
        /*0020*/ 	.word	0x00000000
	.align		4
        /*0024*/ 	.word	0xfffffffc


//--------------------- .nv.constant4             --------------------------
	.section	.nv.constant4,"a",@progbits
	.align	8
	.align		8
.nv.constant4:
        /*0000*/ 	.dword	__assertfail
	.align		8
        /*0008*/ 	.dword	__unnamed_1
	.align		8
        /*0010*/ 	.dword	__unnamed_2
	.align		8
        /*0018*/ 	.dword	_ZN40_INTERNAL_c9bd0a71_4_k_cu_dbdb1799_256774cuda3std3__45__cpo5beginE
	.align		8
        /*0020*/ 	.dword	_ZN40_INTERNAL_c9bd0a71_4_k_cu_dbdb1799_256774cuda3std3__45__cpo3endE
	.align		8
        /*0028*/ 	.dword	_ZN40_INTERNAL_c9bd0a71_4_k_cu_dbdb1799_256774cuda3std3__45__cpo6cbeginE
	.align		8
        /*0030*/ 	.dword	_ZN40_INTERNAL_c9bd0a71_4_k_cu_dbdb1799_256774cuda3std3__45__cpo4cendE
	.align		8
        /*0038*/ 	.dword	_ZN40_INTERNAL_c9bd0a71_4_k_cu_dbdb1799_256774cuda3std3__442_GLOBAL__N__c9bd0a71_4_k_cu_dbdb1799_256776ignoreE
	.align		8
        /*0040*/ 	.dword	_ZN40_INTERNAL_c9bd0a71_4_k_cu_dbdb1799_256774cuda3std3__419piecewise_constructE
	.align		8
        /*0048*/ 	.dword	_ZN40_INTERNAL_c9bd0a71_4_k_cu_dbdb1799_256774cuda3std3__48in_placeE
	.align		8
        /*0050*/ 	.dword	_ZN40_INTERNAL_c9bd0a71_4_k_cu_dbdb1799_256774cuda3std6ranges3__45__cpo4swapE
	.align		8
        /*0058*/ 	.dword	_ZN40_INTERNAL_c9bd0a71_4_k_cu_dbdb1799_256774cuda3std6ranges3__45__cpo9iter_moveE
	.align		8
        /*0060*/ 	.dword	_ZN40_INTERNAL_c9bd0a71_4_k_cu_dbdb1799_256774cute7productE
	.align		8
        /*0068*/ 	.dword	_ZN40_INTERNAL_c9bd0a71_4_k_cu_dbdb1799_256774cute1_E
	.align		8
        /*0070*/ 	.dword	$str$25
	.align		8
        /*0078*/ 	.dword	$str$26
	.align		8
        /*0080*/ 	.dword	$str$27
	.align		8
        /*0088*/ 	.dword	$str$28


//--------------------- .text._ZN7cutlass13device_kernelINS_4gemm6kernel13GemmUniversalIN4cute5tupleIJiiiiEEENS1_10collective13CollectiveMmaINS1_35MainloopSm100TmaUmmaWarpSpecializedILi72ELi2ELi4ENS5_IJNS4_1CILi4EEENSA_ILi1EEESC_EEEEENS5_IJNSA_ILi128EEENSA_ILi64EEENSA_ILi32EEEEEENS_12float_e5m2_tENS5_IJlSC_lEEESJ_SK_NS4_8TiledMMAINS4_8MMA_AtomIJNS4_10MMA_TraitsINS4_25SM100_MMA_F8F6F4_2x1SM_SSEJSJ_SJ_fSF_SG_NS4_17integral_constantINS4_4UMMA5MajorELSR_0EEESS_NSP_INSQ_7ScaleInELST_0EEESU_EEEEEENS4_6LayoutINS5_IJSC_SC_SC_EEENS5_IJNSA_ILi0EEESZ_SZ_EEEEENS5_IJNS4_10UnderscoreES12_S12_EEEEENS4_18SM100_TMA_2SM_LOADENS4_14ComposedLayoutINS4_7SwizzleILi1ELi4ELi3EEENS4_18smem_ptr_flag_bitsILi8EEENSX_INS5_IJNSA_ILi8EEESH_EEENS5_IJSH_SC_EEEEEEEvNS4_8identityENS4_28SM100_TMA_2SM_LOAD_MULTICASTES1F_vS1G_EENS_8epilogue10collective18CollectiveEpilogueINS1J_23Sm100TmaWarpSpecializedILi1ELi1ELi32ELb0ELb0EEEJNS5_IJSG_SG_SH_EEENS5_IJNSX_ISG_SC_EES1P_EEESJ_SK_SJ_SK_NS1J_6fusion15FusionCallbacksIS1N_NS1R_17LinearCombinationISJ_fSJ_fLNS_15FloatRoundStyleE2EEES1O_S1Q_JEEENS4_5SM1004TMEM4LOAD26SM100_TMEM_LOAD_32dp32b32xENS4_13SM90_TMA_LOADENS16_INS17_ILi2ELi4ELi3EEES1A_NSX_INS5_IJS1B_SG_EEENS5_IJSG_SC_EEEEEEENS4_39AutoVectorizingCopyWithAssumedAlignmentILi128EEENS4_14SM90_TMA_STOREES26_S28_S28_EEEvvEEEEvNT_6ParamsE --------------------------
	.section	.text._ZN7cutlass13device_kernelINS_4gemm6kernel13GemmUniversalIN4cute5tupleIJiiiiEEENS1_10collective13CollectiveMmaINS1_35MainloopSm100TmaUmmaWarpSpecializedILi72ELi2ELi4ENS5_IJNS4_1CILi4EEENSA_ILi1EEESC_EEEEENS5_IJNSA_ILi128EEENSA_ILi64EEENSA_ILi32EEEEEENS_12float_e5m2_tENS5_IJlSC_lEEESJ_SK_NS4_8TiledMMAINS4_8MMA_AtomIJNS4_10MMA_TraitsINS4_25SM100_MMA_F8F6F4_2x1SM_SSEJSJ_SJ_fSF_SG_NS4_17integral_constantINS4_4UMMA5MajorELSR_0EEESS_NSP_INSQ_7ScaleInELST_0EEESU_EEEEEENS4_6LayoutINS5_IJSC_SC_SC_EEENS5_IJNSA_ILi0EEESZ_SZ_EEEEENS5_IJNS4_10UnderscoreES12_S12_EEEEENS4_18SM100_TMA_2SM_LOADENS4_14ComposedLayoutINS4_7SwizzleILi1ELi4ELi3EEENS4_18smem_ptr_flag_bitsILi8EEENSX_INS5_IJNSA_ILi8EEESH_EEENS5_IJSH_SC_EEEEEEEvNS4_8identityENS4_28SM100_TMA_2SM_LOAD_MULTICASTES1F_vS1G_EENS_8epilogue10collective18CollectiveEpilogueINS1J_23Sm100TmaWarpSpecializedILi1ELi1ELi32ELb0ELb0EEEJNS5_IJSG_SG_SH_EEENS5_IJNSX_ISG_SC_EES1P_EEESJ_SK_SJ_SK_NS1J_6fusion15FusionCallbacksIS1N_NS1R_17LinearCombinationISJ_fSJ_fLNS_15FloatRoundStyleE2EEES1O_S1Q_JEEENS4_5SM1004TMEM4LOAD26SM100_TMEM_LOAD_32dp32b32xENS4_13SM90_TMA_LOADENS16_INS17_ILi2ELi4ELi3EEES1A_NSX_INS5_IJS1B_SG_EEENS5_IJSG_SC_EEEEEEENS4_39AutoVectorizingCopyWithAssumedAlignmentILi128EEENS4_14SM90_TMA_STOREES26_S28_S28_EEEvvEEEEvNT_6ParamsE,"ax",@progbits
	.align	128
.text._ZN7cutlass13device_kernelINS_4gemm6kernel13GemmUniversalIN4cute5tupleIJiiiiEEENS1_10collective13CollectiveMmaINS1_35MainloopSm100TmaUmmaWarpSpecializedILi72ELi2ELi4ENS5_IJNS4_1CILi4EEENSA_ILi1EEESC_EEEEENS5_IJNSA_ILi128EEENSA_ILi64EEENSA_ILi32EEEEEENS_12float_e5m2_tENS5_IJlSC_lEEESJ_SK_NS4_8TiledMMAINS4_8MMA_AtomIJNS4_10MMA_TraitsINS4_25SM100_MMA_F8F6F4_2x1SM_SSEJSJ_SJ_fSF_SG_NS4_17integral_constantINS4_4UMMA5MajorELSR_0EEESS_NSP_INSQ_7ScaleInELST_0EEESU_EEEEEENS4_6LayoutINS5_IJSC_SC_SC_EEENS5_IJNSA_ILi0EEESZ_SZ_EEEEENS5_IJNS4_10UnderscoreES12_S12_EEEEENS4_18SM100_TMA_2SM_LOADENS4_14ComposedLayoutINS4_7SwizzleILi1ELi4ELi3EEENS4_18smem_ptr_flag_bitsILi8EEENSX_INS5_IJNSA_ILi8EEESH_EEENS5_IJSH_SC_EEEEEEEvNS4_8identityENS4_28SM100_TMA_2SM_LOAD_MULTICASTES1F_vS1G_EENS_8epilogue10collective18CollectiveEpilogueINS1J_23Sm100TmaWarpSpecializedILi1ELi1ELi32ELb0ELb0EEEJNS5_IJSG_SG_SH_EEENS5_IJNSX_ISG_SC_EES1P_EEESJ_SK_SJ_SK_NS1J_6fusion15FusionCallbacksIS1N_NS1R_17LinearCombinationISJ_fSJ_fLNS_15FloatRoundStyleE2EEES1O_S1Q_JEEENS4_5SM1004TMEM4LOAD26SM100_TMEM_LOAD_32dp32b32xENS4_13SM90_TMA_LOADENS16_INS17_ILi2ELi4ELi3EEES1A_NSX_INS5_IJS1B_SG_EEENS5_IJSG_SC_EEEEEEENS4_39AutoVectorizingCopyWithAssumedAlignmentILi128EEENS4_14SM90_TMA_STOREES26_S28_S28_EEEvvEEEEvNT_6ParamsE:
        .type           _ZN7cutlass13device_kernelINS_4gemm6kernel13GemmUniversalIN4cute5tupleIJiiiiEEENS1_10collective13CollectiveMmaINS1_35MainloopSm100TmaUmmaWarpSpecializedILi72ELi2ELi4ENS5_IJNS4_1CILi4EEENSA_ILi1EEESC_EEEEENS5_IJNSA_ILi128EEENSA_ILi64EEENSA_ILi32EEEEEENS_12float_e5m2_tENS5_IJlSC_lEEESJ_SK_NS4_8TiledMMAINS4_8MMA_AtomIJNS4_10MMA_TraitsINS4_25SM100_MMA_F8F6F4_2x1SM_SSEJSJ_SJ_fSF_SG_NS4_17integral_constantINS4_4UMMA5MajorELSR_0EEESS_NSP_INSQ_7ScaleInELST_0EEESU_EEEEEENS4_6LayoutINS5_IJSC_SC_SC_EEENS5_IJNSA_ILi0EEESZ_SZ_EEEEENS5_IJNS4_10UnderscoreES12_S12_EEEEENS4_18SM100_TMA_2SM_LOADENS4_14ComposedLayoutINS4_7SwizzleILi1ELi4ELi3EEENS4_18smem_ptr_flag_bitsILi8EEENSX_INS5_IJNSA_ILi8EEESH_EEENS5_IJSH_SC_EEEEEEEvNS4_8identityENS4_28SM100_TMA_2SM_LOAD_MULTICASTES1F_vS1G_EENS_8epilogue10collective18CollectiveEpilogueINS1J_23Sm100TmaWarpSpecializedILi1ELi1ELi32ELb0ELb0EEEJNS5_IJSG_SG_SH_EEENS5_IJNSX_ISG_SC_EES1P_EEESJ_SK_SJ_SK_NS1J_6fusion15FusionCallbacksIS1N_NS1R_17LinearCombinationISJ_fSJ_fLNS_15FloatRoundStyleE2EEES1O_S1Q_JEEENS4_5SM1004TMEM4LOAD26SM100_TMEM_LOAD_32dp32b32xENS4_13SM90_TMA_LOADENS16_INS17_ILi2ELi4ELi3EEES1A_NSX_INS5_IJS1B_SG_EEENS5_IJSG_SC_EEEEEEENS4_39AutoVectorizingCopyWithAssumedAlignmentILi128EEENS4_14SM90_TMA_STOREES26_S28_S28_EEEvvEEEEvNT_6ParamsE,@function
        .size           _ZN7cutlass13device_kernelINS_4gemm6kernel13GemmUniversalIN4cute5tupleIJiiiiEEENS1_10collective13CollectiveMmaINS1_35MainloopSm100TmaUmmaWarpSpecializedILi72ELi2ELi4ENS5_IJNS4_1CILi4EEENSA_ILi1EEESC_EEEEENS5_IJNSA_ILi128EEENSA_ILi64EEENSA_ILi32EEEEEENS_12float_e5m2_tENS5_IJlSC_lEEESJ_SK_NS4_8TiledMMAINS4_8MMA_AtomIJNS4_10MMA_TraitsINS4_25SM100_MMA_F8F6F4_2x1SM_SSEJSJ_SJ_fSF_SG_NS4_17integral_constantINS4_4UMMA5MajorELSR_0EEESS_NSP_INSQ_7ScaleInELST_0EEESU_EEEEEENS4_6LayoutINS5_IJSC_SC_SC_EEENS5_IJNSA_ILi0EEESZ_SZ_EEEEENS5_IJNS4_10UnderscoreES12_S12_EEEEENS4_18SM100_TMA_2SM_LOADENS4_14ComposedLayoutINS4_7SwizzleILi1ELi4ELi3EEENS4_18smem_ptr_flag_bitsILi8EEENSX_INS5_IJNSA_ILi8EEESH_EEENS5_IJSH_SC_EEEEEEEvNS4_8identityENS4_28SM100_TMA_2SM_LOAD_MULTICASTES1F_vS1G_EENS_8epilogue10collective18CollectiveEpilogueINS1J_23Sm100TmaWarpSpecializedILi1ELi1ELi32ELb0ELb0EEEJNS5_IJSG_SG_SH_EEENS5_IJNSX_ISG_SC_EES1P_EEESJ_SK_SJ_SK_NS1J_6fusion15FusionCallbacksIS1N_NS1R_17LinearCombinationISJ_fSJ_fLNS_15FloatRoundStyleE2EEES1O_S1Q_JEEENS4_5SM1004TMEM4LOAD26SM100_TMEM_LOAD_32dp32b32xENS4_13SM90_TMA_LOADENS16_INS17_ILi2ELi4ELi3EEES1A_NSX_INS5_IJS1B_SG_EEENS5_IJSG_SC_EEEEEEENS4_39AutoVectorizingCopyWithAssumedAlignmentILi128EEENS4_14SM90_TMA_STOREES26_S28_S28_EEEvvEEEEvNT_6ParamsE,(.L_x_354 - _ZN7cutlass13device_kernelINS_4gemm6kernel13GemmUniversalIN4cute5tupleIJiiiiEEENS1_10collective13CollectiveMmaINS1_35MainloopSm100TmaUmmaWarpSpecializedILi72ELi2ELi4ENS5_IJNS4_1CILi4EEENSA_ILi1EEESC_EEEEENS5_IJNSA_ILi128EEENSA_ILi64EEENSA_ILi32EEEEEENS_12float_e5m2_tENS5_IJlSC_lEEESJ_SK_NS4_8TiledMMAINS4_8MMA_AtomIJNS4_10MMA_TraitsINS4_25SM100_MMA_F8F6F4_2x1SM_SSEJSJ_SJ_fSF_SG_NS4_17integral_constantINS4_4UMMA5MajorELSR_0EEESS_NSP_INSQ_7ScaleInELST_0EEESU_EEEEEENS4_6LayoutINS5_IJSC_SC_SC_EEENS5_IJNSA_ILi0EEESZ_SZ_EEEEENS5_IJNS4_10UnderscoreES12_S12_EEEEENS4_18SM100_TMA_2SM_LOADENS4_14ComposedLayoutINS4_7SwizzleILi1ELi4ELi3EEENS4_18smem_ptr_flag_bitsILi8EEENSX_INS5_IJNSA_ILi8EEESH_EEENS5_IJSH_SC_EEEEEEEvNS4_8identityENS4_28SM100_TMA_2SM_LOAD_MULTICASTES1F_vS1G_EENS_8epilogue10collective18CollectiveEpilogueINS1J_23Sm100TmaWarpSpecializedILi1ELi1ELi32ELb0ELb0EEEJNS5_IJSG_SG_SH_EEENS5_IJNSX_ISG_SC_EES1P_EEESJ_SK_SJ_SK_NS1J_6fusion15FusionCallbacksIS1N_NS1R_17LinearCombinationISJ_fSJ_fLNS_15FloatRoundStyleE2EEES1O_S1Q_JEEENS4_5SM1004TMEM4LOAD26SM100_TMEM_LOAD_32dp32b32xENS4_13SM90_TMA_LOADENS16_INS17_ILi2ELi4ELi3EEES1A_NSX_INS5_IJS1B_SG_EEENS5_IJSG_SC_EEEEEEENS4_39AutoVectorizingCopyWithAssumedAlignmentILi128EEENS4_14SM90_TMA_STOREES26_S28_S28_EEEvvEEEEvNT_6ParamsE)
        .other          _ZN7cutlass13device_kernelINS_4gemm6kernel13GemmUniversalIN4cute5tupleIJiiiiEEENS1_10collective13CollectiveMmaINS1_35MainloopSm100TmaUmmaWarpSpecializedILi72ELi2ELi4ENS5_IJNS4_1CILi4EEENSA_ILi1EEESC_EEEEENS5_IJNSA_ILi128EEENSA_ILi64EEENSA_ILi32EEEEEENS_12float_e5m2_tENS5_IJlSC_lEEESJ_SK_NS4_8TiledMMAINS4_8MMA_AtomIJNS4_10MMA_TraitsINS4_25SM100_MMA_F8F6F4_2x1SM_SSEJSJ_SJ_fSF_SG_NS4_17integral_constantINS4_4UMMA5MajorELSR_0EEESS_NSP_INSQ_7ScaleInELST_0EEESU_EEEEEENS4_6LayoutINS5_IJSC_SC_SC_EEENS5_IJNSA_ILi0EEESZ_SZ_EEEEENS5_IJNS4_10UnderscoreES12_S12_EEEEENS4_18SM100_TMA_2SM_LOADENS4_14ComposedLayoutINS4_7SwizzleILi1ELi4ELi3EEENS4_18smem_ptr_flag_bitsILi8EEENSX_INS5_IJNSA_ILi8EEESH_EEENS5_IJSH_SC_EEEEEEEvNS4_8identityENS4_28SM100_TMA_2SM_LOAD_MULTICASTES1F_vS1G_EENS_8epilogue10collective18CollectiveEpilogueINS1J_23Sm100TmaWarpSpecializedILi1ELi1ELi32ELb0ELb0EEEJNS5_IJSG_SG_SH_EEENS5_IJNSX_ISG_SC_EES1P_EEESJ_SK_SJ_SK_NS1J_6fusion15FusionCallbacksIS1N_NS1R_17LinearCombinationISJ_fSJ_fLNS_15FloatRoundStyleE2EEES1O_S1Q_JEEENS4_5SM1004TMEM4LOAD26SM100_TMEM_LOAD_32dp32b32xENS4_13SM90_TMA_LOADENS16_INS17_ILi2ELi4ELi3EEES1A_NSX_INS5_IJS1B_SG_EEENS5_IJSG_SC_EEEEEEENS4_39AutoVectorizingCopyWithAssumedAlignmentILi128EEENS4_14SM90_TMA_STOREES26_S28_S28_EEEvvEEEEvNT_6ParamsE,@"STO_CUDA_ENTRY STV_DEFAULT"
_ZN7cutlass13device_kernelINS_4gemm6kernel13GemmUniversalIN4cute5tupleIJiiiiEEENS1_10collective13CollectiveMmaINS1_35MainloopSm100TmaUmmaWarpSpecializedILi72ELi2ELi4ENS5_IJNS4_1CILi4EEENSA_ILi1EEESC_EEEEENS5_IJNSA_ILi128EEENSA_ILi64EEENSA_ILi32EEEEEENS_12float_e5m2_tENS5_IJlSC_lEEESJ_SK_NS4_8TiledMMAINS4_8MMA_AtomIJNS4_10MMA_TraitsINS4_25SM100_MMA_F8F6F4_2x1SM_SSEJSJ_SJ_fSF_SG_NS4_17integral_constantINS4_4UMMA5MajorELSR_0EEESS_NSP_INSQ_7ScaleInELST_0EEESU_EEEEEENS4_6LayoutINS5_IJSC_SC_SC_EEENS5_IJNSA_ILi0EEESZ_SZ_EEEEENS5_IJNS4_10UnderscoreES12_S12_EEEEENS4_18SM100_TMA_2SM_LOADENS4_14ComposedLayoutINS4_7SwizzleILi1ELi4ELi3EEENS4_18smem_ptr_flag_bitsILi8EEENSX_INS5_IJNSA_ILi8EEESH_EEENS5_IJSH_SC_EEEEEEEvNS4_8identityENS4_28SM100_TMA_2SM_LOAD_MULTICASTES1F_vS1G_EENS_8epilogue10collective18CollectiveEpilogueINS1J_23Sm100TmaWarpSpecializedILi1ELi1ELi32ELb0ELb0EEEJNS5_IJSG_SG_SH_EEENS5_IJNSX_ISG_SC_EES1P_EEESJ_SK_SJ_SK_NS1J_6fusion15FusionCallbacksIS1N_NS1R_17LinearCombinationISJ_fSJ_fLNS_15FloatRoundStyleE2EEES1O_S1Q_JEEENS4_5SM1004TMEM4LOAD26SM100_TMEM_LOAD_32dp32b32xENS4_13SM90_TMA_LOADENS16_INS17_ILi2ELi4ELi3EEES1A_NSX_INS5_IJS1B_SG_EEENS5_IJSG_SC_EEEEEEENS4_39AutoVectorizingCopyWithAssumedAlignmentILi128EEENS4_14SM90_TMA_STOREES26_S28_S28_EEEvvEEEEvNT_6ParamsE:
[----:B------:R-:W1:Y:S01]  /*0000*/  LDC R1, c[0x0][0x37c] ;  /* 0x0000df00ff017b82 */ /* 0x000e620000000800 */
[----:B------:R-:W2:Y:S01]  /*0010*/  S2R R69, SR_TID.X ;  /* 0x0000000000457919 */ /* 0x000ea20000002100 */
[----:B------:R-:W3:Y:S06]  /*0020*/  LDCU.64 UR8, c[0x0][0x890] ;  /* 0x00011200ff0877ac */ /* 0x000eec0008000a00 */
[----:B------:R-:W4:Y:S01]  /*0030*/  S2UR UR4, SR_CgaCtaId ;  /* 0x00000000000479c3 */ /* 0x000f220000008800 */
[----:B------:R-:W-:Y:S02]  /*0040*/  PRMT R80, RZ, 0x7610, R80 ;  /* 0x00007610ff507816 */ /* 0x000fe40000000050 */
[----:B------:R-:W-:Y:S01]  /*0050*/  ELECT P1, URZ, PT ;  /* 0x0000000000ff782f */ /* 0x000fe20003820000 */
[----:B---3--:R-:W-:-:S04]  /*0060*/  UISETP.NE.U32.AND UP0, UPT, UR8, URZ, UPT ;  /* 0x000000ff0800728c */ /* 0x008fc8000bf05070 */
[----:B------:R-:W-:Y:S02]  /*0070*/  UISETP.NE.AND.EX UP0, UPT, UR9, URZ, UPT, UP0 ;  /* 0x000000ff0900728c */ /* 0x000fe4000bf05300 */
[----:B----4-:R-:W-:Y:S02]  /*0080*/  ULOP3.LUT UR27, UR4, 0x1, URZ, 0xc0, !UPT ;  /* 0x00000001041b7892 */ /* 0x010fe4000f8ec0ff */
[----:B------:R-:W-:Y:S01]  /*0090*/  ULOP3.LUT UR29, UR4, 0x1, URZ, 0x3c, !UPT ;  /* 0x00000001041d7892 */ /* 0x000fe2000f8e3cff */
[----:B--2---:R-:W-:-:S05]  /*00a0*/  SHF.R.U32.HI R81, RZ, 0x5, R69 ;  /* 0x00000005ff517819 */ /* 0x004fca0000011645 */
[----:B------:R-:W2:Y:S02]  /*00b0*/  SHFL.IDX PT, R0, R81, RZ, 0x1f ;  /* 0x00001fff51007589 */ /* 0x000ea400000e0000 */
[----:B--2---:R-:W-:Y:S01]  /*00c0*/  R2UR UR13, R0 ;  /* 0x00000000000d72ca */ /* 0x004fe200000e0000 */
[----:B-1----:R-:W-:-:S14]  /*00d0*/  BRA.U UP0, `(.L_x_0) ;  /* 0x0000000100307547 */ /* 0x002fdc000b800000 */
[----:B------:R-:W1:Y:S02]  /*00e0*/  LDCU.64 UR4, c[0x0][0x888] ;  /* 0x00011100ff0477ac */ /* 0x000e640008000a00 */
[----:B-1----:R-:W-:-:S04]  /*00f0*/  UISETP.NE.U32.AND UP0, UPT, UR4, URZ, UPT ;  /* 0x000000ff0400728c */ /* 0x002fc8000bf05070 */
[----:B------:R-:W-:-:S09]  /*0100*/  UISETP.NE.AND.EX UP0, UPT, UR5, URZ, UPT, UP0 ;  /* 0x000000ff0500728c */ /* 0x000fd2000bf05300 */
[----:B------:R-:W-:Y:S05]  /*0110*/  BRA.U !UP0, `(.L_x_1) ;  /* 0x0000000108147547 */ /* 0x000fea000b800000 */
[----:B------:R-:W1:Y:S01]  /*0120*/  LDC.64 R2, c[0x0][0x888] ;  /* 0x00022200ff027b82 */ /* 0x000e620000000a00 */
[----:B------:R-:W1:Y:S02]  /*0130*/  LDCU.64 UR4, c[0x0][0x358] ;  /* 0x00006b00ff0477ac */ /* 0x000e640008000a00 */
[----:B-1----:R1:W5:Y:S01]  /*0140*/  LDG.E R39, desc[UR4][R2.64] ;  /* 0x0000000402277981 */ /* 0x002362000c1e1900 */
[----:B------:R-:W-:Y:S01]  /*0150*/  HFMA2 R80, -RZ, RZ, 0, 5.9604644775390625e-08 ;  /* 0x00000001ff507431 */ /* 0x000fe200000001ff */
[----:B------:R-:W-:Y:S05]  /*0160*/  BRA `(.L_x_0) ;  /* 0x00000000000c7947 */ /* 0x000fea0003800000 */
.L_x_1:
[----:B------:R-:W1:Y:S01]  /*0170*/  LDCU UR4, c[0x0][0x880] ;  /* 0x00011000ff0477ac */ /* 0x000e620008000800 */
[----:B------:R-:W-:Y:S01]  /*0180*/  HFMA2 R80, -RZ, RZ, 0, 5.9604644775390625e-08 ;  /* 0x00000001ff507431 */ /* 0x000fe200000001ff */
[----:B-1----:R-:W-:-:S07]  /*0190*/  MOV R39, UR4 ;  /* 0x0000000400277c02 */ /* 0x002fce0008000f00 */
.L_x_0:
[----:B------:R-:W2:Y:S02]  /*01a0*/  LDCU.64 UR4, c[0x0][0x8b0] ;  /* 0x00011600ff0477ac */ /* 0x000ea40008000a00 */
[----:B--2---:R-:W-:-:S04]  /*01b0*/  UISETP.NE.U32.AND UP0, UPT, UR4, URZ, UPT ;  /* 0x000000ff0400728c */ /* 0x004fc8000bf05070 */
[----:B------:R-:W-:-:S09]  /*01c0*/  UISETP.NE.AND.EX UP0, UPT, UR5, URZ, UPT, UP0 ;  /* 0x000000ff0500728c */ /* 0x000fd2000bf05300 */
[----:B------:R-:W-:Y:S05]  /*01d0*/  BRA.U UP0, `(.L_x_2) ;  /* 0x0000000100287547 */ /* 0x000fea000b800000 */
[----:B------:R-:W2:Y:S02]  /*01e0*/  LDCU.64 UR4, c[0x0][0x8a8] ;  /* 0x00011500ff0477ac */ /* 0x000ea40008000a00 */
[----:B--2---:R-:W-:-:S04]  /*01f0*/  UISETP.NE.U32.AND UP0, UPT, UR4, URZ, UPT ;  /* 0x000000ff0400728c */ /* 0x004fc8000bf05070 */
[----:B------:R-:W-:-:S09]  /*0200*/  UISETP.NE.AND.EX UP0, UPT, UR5, URZ, UPT, UP0 ;  /* 0x000000ff0500728c */ /* 0x000fd2000bf05300 */
[----:B------:R-:W-:Y:S05]  /*0210*/  BRA.U !UP0, `(.L_x_3) ;  /* 0x0000000108107547 */ /* 0x000fea000b800000 */
[----:B-1----:R-:W1:Y:S01]  /*0220*/  LDC.64 R2, c[0x0][0x8a8] ;  /* 0x00022a00ff027b82 */ /* 0x002e620000000a00 */
[----:B------:R-:W1:Y:S02]  /*0230*/  LDCU.64 UR4, c[0x0][0x358] ;  /* 0x00006b00ff0477ac */ /* 0x000e640008000a00 */
[----:B-1----:R2:W5:Y:S01]  /*0240*/  LDG.E R38, desc[UR4][R2.64] ;  /* 0x0000000402267981 */ /* 0x002562000c1e1900 */
[----:B------:R-:W-:Y:S05]  /*0250*/  BRA `(.L_x_2) ;  /* 0x0000000000087947 */ /* 0x000fea0003800000 */
.L_x_3:
[----:B------:R-:W2:Y:S02]  /*0260*/  LDCU UR4, c[0x0][0x8a0] ;  /* 0x00011400ff0477ac */ /* 0x000ea40008000800 */
[----:B--2---:R-:W-:Y:S02]  /*0270*/  MOV R38, UR4 ;  /* 0x0000000400267c02 */ /* 0x004fe40008000f00 */
.L_x_2:
[----:B------:R-:W-:Y:S01]  /*0280*/  IMAD.U32 R0, RZ, RZ, UR13 ;  /* 0x0000000dff007e24 */ /* 0x000fe2000f8e00ff */
[----:B------:R-:W-:Y:S04]  /*0290*/  BSSY.RECONVERGENT B0, `(.L_x_4) ;  /* 0x000000c000007945 */ /* 0x000fe80003800200 */
[C---:B------:R-:W-:Y:S02]  /*02a0*/  ISETP.NE.OR P2, PT, R0.reuse, 0x1, !P1 ;  /* 0x000000010000780c */ /* 0x040fe40004f45670 */
[----:B------:R-:W-:-:S11]  /*02b0*/  ISETP.NE.OR P0, PT, R0, 0x3, !P1 ;  /* 0x000000030000780c */ /* 0x000fd60004f05670 */
[----:B------:R-:W-:Y:S05]  /*02c0*/  @P2 BRA `(.L_x_5) ;  /* 0x0000000000202947 */ /* 0x000fea0003800000 */
[----:B------:R-:W3:Y:S02]  /*02d0*/  LDCU.64 UR4, c[0x0][0x348] ;  /* 0x00006900ff0477ac */ /* 0x000ee40008000a00 */
[----:B---3--:R-:W-:Y:S02]  /*02e0*/  UIADD3 UR6, UP1, UPT, UR4, 0x80, URZ ;  /* 0x0000008004067890 */ /* 0x008fe4000ff3e0ff */
[----:B------:R-:W-:Y:S02]  /*02f0*/  UIADD3 UR4, UP0, UPT, UR4, 0x180, URZ ;  /* 0x0000018004047890 */ /* 0x000fe4000ff1e0ff */
[----:B------:R-:W-:Y:S02]  /*0300*/  UIADD3.X UR7, UPT, UPT, URZ, UR5, URZ, UP1, !UPT ;  /* 0x00000005ff077290 */ /* 0x000fe40008ffe4ff */
[----:B------:R-:W-:-:S07]  /*0310*/  UIADD3.X UR5, UPT, UPT, URZ, UR5, URZ, UP0, !UPT ;  /* 0x00000005ff057290 */ /* 0x000fce00087fe4ff */
[----:B------:R3:W-:Y:S02]  /*0320*/  UTMACCTL.PF [UR6] ;  /* 0x00000000060079b9 */ /* 0x0007e40008040000 */
[----:B------:R3:W-:Y:S02]  /*0330*/  UTMACCTL.PF [UR4] ;  /* 0x00000000040079b9 */ /* 0x0007e40008040000 */
[----:B---3--:R-:W-:Y:S01]  /*0340*/  NOP ;  /* 0x0000000000007918 */ /* 0x008fe20000000000 */
.L_x_5:
[----:B------:R-:W-:Y:S05]  /*0350*/  BSYNC.RECONVERGENT B0 ;  /* 0x0000000000007941 */ /* 0x000fea0003800200 */
.L_x_4:
[----:B------:R-:W-:Y:S04]  /*0360*/  BSSY.RECONVERGENT B0, `(.L_x_6) ;  /* 0x000000a000007945 */ /* 0x000fe80003800200 */
        /* <DEDUP_REMOVED lines=9> */
.L_x_7:
[----:B------:R-:W-:Y:S05]  /*0400*/  BSYNC.RECONVERGENT B0 ;  /* 0x0000000000007941 */ /* 0x000fea0003800200 */
.L_x_6:
[----:B------:R-:W3:Y:S01]  /*0410*/  LDCU.64 UR4, c[0x0][0x888] ;  /* 0x00011100ff0477ac */ /* 0x000ee20008000a00 */
[----:B------:R-:W-:Y:S02]  /*0420*/  UISETP.EQ.U32.AND UP2, UPT, UR8, URZ, UPT ;  /* 0x000000ff0800728c */ /* 0x000fe4000bf42070 */
[----:B------:R-:W-:Y:S02]  /*0430*/  UPLOP3.LUT UP4, UPT, UPT, UPT, UPT, 0x80, 0x8 ;  /* 0x000000000008789c */ /* 0x000fe40003f8f070 */
[----:B---3--:R-:W-:-:S04]  /*0440*/  UISETP.NE.U32.AND UP0, UPT, UR4, URZ, UPT ;  /* 0x000000ff0400728c */ /* 0x008fc8000bf05070 */
[----:B------:R-:W-:-:S04]  /*0450*/  UISETP.NE.AND.EX UP1, UPT, UR5, URZ, UPT, UP0 ;  /* 0x000000ff0500728c */ /* 0x000fc8000bf25300 */
[----:B------:R-:W-:-:S04]  /*0460*/  UISETP.EQ.OR.EX UP3, UPT, UR9, URZ, !UP1, UP2 ;  /* 0x000000ff0900728c */ /* 0x000fc8000cf62720 */
[----:B------:R-:W-:-:S05]  /*0470*/  UP2UR UR60, UPR, URZ, 0x8 ;  /* 0x00000008ff3c7883 */ /* 0x000fca0008000000 */
[----:B------:R-:W-:Y:S07]  /*0480*/  BRA.U !UP3, `(.L_x_8) ;  /* 0x000000010b207547 */ /* 0x000fee000b800000 */
[----:B------:R-:W-:Y:S01]  /*0490*/  UISETP.NE.U32.AND UP2, UPT, UR8, URZ, UPT ;  /* 0x000000ff0800728c */ /* 0x000fe2000bf45070 */
[----:B-----5:R-:W-:Y:S01]  /*04a0*/  FSETP.NEU.AND P0, PT, R39, RZ, PT ;  /* 0x000000ff2700720b */ /* 0x020fe20003f0d000 */
[----:B------:R-:W-:Y:S02]  /*04b0*/  USEL UR4, URZ, 0xffffffff, UP1 ;  /* 0xffffffffff047887 */ /* 0x000fe40008800000 */
[----:B------:R-:W-:-:S10]  /*04c0*/  UISETP.NE.AND.EX UP2, UPT, UR9, URZ, UPT, UP2 ;  /* 0x000000ff0900728c */ /* 0x000fd4000bf45320 */
[----:B------:R-:W-:Y:S01]  /*04d0*/  VOTEU.ANY UP0, P0 ;  /* 0x0000000000ff7886 */ /* 0x000fe20000000100 */
[----:B------:R-:W-:-:S04]  /*04e0*/  @!UP2 USEL UR4, URZ, 0xffffffff, UP0 ;  /* 0xffffffffff04a887 */ /* 0x000fc80008000000 */
[----:B------:R-:W-:-:S04]  /*04f0*/  ULOP3.LUT UR4, UR4, 0x1, URZ, 0xc0, !UPT ;  /* 0x0000000104047892 */ /* 0x000fc8000f8ec0ff */
[----:B------:R-:W-:-:S11]  /*0500*/  UISETP.NE.U32.AND UP4, UPT, UR4, 0x1, UPT ;  /* 0x000000010400788c */ /* 0x000fd6000bf85070 */
.L_x_8:
[----:B------:R-:W3:Y:S01]  /*0510*/  SHFL.IDX PT, R0, R81, RZ, 0x1f ;  /* 0x00001fff51007589 */ /* 0x000ee200000e0000 */
[----:B------:R-:W-:-:S04]  /*0520*/  UISETP.NE.AND UP0, UPT, UR13, 0x2, UPT ;  /* 0x000000020d00788c */ /* 0x000fc8000bf05270 */
[----:B------:R-:W-:Y:S02]  /*0530*/  UISETP.EQ.AND UP2, UPT, UR27, URZ, !UP0 ;  /* 0x000000ff1b00728c */ /* 0x000fe4000c742270 */
[----:B------:R-:W-:-:S04]  /*0540*/  USEL UR43, URZ, 0x1, UP0 ;  /* 0x00000001ff2b7887 */ /* 0x000fc80008000000 */
[----:B------:R-:W-:Y:S02]  /*0550*/  PLOP3.LUT P3, PT, P1, PT, UP2, 0x80, 0x8 ;  /* 0x000000000008781c */ /* 0x000fe40000f6f028 */
[----:B---3--:R-:W-:-:S13]  /*0560*/  ISETP.NE.AND P0, PT, R0, RZ, PT ;  /* 0x000000ff0000720c */ /* 0x008fda0003f05270 */
[----:B------:R-:W-:Y:S05]  /*0570*/  @P0 BRA `(.L_x_9) ;  /* 0x0000000800840947 */ /* 0x000fea0003800000 */
[----:B------:R-:W-:Y:S01]  /*0580*/  ELECT P0, URZ, PT ;  /* 0x0000000000ff782f */ /* 0x000fe20003800000 */
[----:B------:R-:W-:-:S12]  /*0590*/  BSSY.RECONVERGENT B0, `(.L_x_9) ;  /* 0x000009f000007945 */ /* 0x000fd80003800200 */
[----:B------:R-:W-:Y:S05]  /*05a0*/  @!P0 BRA `(.L_x_10) ;  /* 0x0000000800748947 */ /* 0x000fea0003800000 */
[----:B------:R-:W3:Y:S01]  /*05b0*/  S2UR UR5, SR_CgaCtaId ;  /* 0x00000000000579c3 */ /* 0x000ee20000008800 */
[----:B------:R-:W-:Y:S01]  /*05c0*/  UMOV UR4, 0x400 ;  /* 0x0000040000047882 */ /* 0x000fe20000000000 */
[----:B------:R-:W-:Y:S01]  /*05d0*/  UMOV UR8, 0x1 ;  /* 0x0000000100087882 */ /* 0x000fe20000000000 */
[----:B------:R-:W-:Y:S01]  /*05e0*/  UMOV UR6, 0x2 ;  /* 0x0000000200067882 */ /* 0x000fe20000000000 */
[----:B------:R-:W-:-:S04]  /*05f0*/  UIADD3 UR8, UPT, UPT, -UR8, 0x100000, URZ ;  /* 0x0010000008087890 */ /* 0x000fc8000fffe1ff */
[----:B------:R-:W-:Y:S02]  /*0600*/  USHF.L.U32 UR9, UR8, 0xb, URZ ;  /* 0x0000000b08097899 */ /* 0x000fe400080006ff */
[----:B------:R-:W-:Y:S02]  /*0610*/  USHF.L.U32 UR8, UR8, 0x1, URZ ;  /* 0x0000000108087899 */ /* 0x000fe400080006ff */
[----:B------:R-:W-:-:S04]  /*0620*/  UIADD3 UR6, UPT, UPT, -UR6, 0x100000, URZ ;  /* 0x0010000006067890 */ /* 0x000fc8000fffe1ff */
[----:B------:R-:W-:Y:S02]  /*0630*/  USHF.L.U32 UR7, UR6, 0xb, URZ ;  /* 0x0000000b06077899 */ /* 0x000fe400080006ff */
[----:B------:R-:W-:Y:S02]  /*0640*/  USHF.L.U32 UR6, UR6, 0x1, URZ ;  /* 0x0000000106067899 */ /* 0x000fe400080006ff */
[----:B---3--:R-:W-:Y:S01]  /*0650*/  ULEA UR4, UR5, UR4, 0x18 ;  /* 0x0000000405047291 */ /* 0x008fe2000f8ec0ff */
[----:B------:R-:W3:Y:S11]  /*0660*/  FENCE.VIEW.ASYNC.S ;  /* 0x00000000000073c6 */ /* 0x000ef60000000000 */
[----:B---3--:R3:W4:Y:S01]  /*0670*/  SYNCS.EXCH.64 URZ, [UR4], UR8 ;  /* 0x0000000804ff75b2 */ /* 0x0087220008000100 */
[----:B------:R3:W1:Y:S01]  /*0680*/  SYNCS.EXCH.64 URZ, [UR4+0x240], UR6 ;  /* 0x0002400604ff75b2 */ /* 0x0006620008000100 */
        /* <DEDUP_REMOVED lines=141> */
[----:B------:R3:W1:Y:S02]  /*0f60*/  SYNCS.EXCH.64 URZ, [UR4+0x478], UR6 ;  /* 0x0004780604ff75b2 */ /* 0x0006640008000100 */
[----:B---34-:R-:W-:Y:S01]  /*0f70*/  NOP ;  /* 0x0000000000007918 */ /* 0x018fe20000000000 */
.L_x_10:
[----:B------:R-:W-:Y:S05]  /*0f80*/  BSYNC.RECONVERGENT B0 ;  /* 0x0000000000007941 */ /* 0x000fea0003800200 */
.L_x_9:
[----:B------:R-:W3:Y:S01]  /*0f90*/  SHFL.IDX PT, R0, R81, RZ, 0x1f ;  /* 0x00001fff51007589 */ /* 0x000ee200000e0000 */
[----:B------:R-:W-:Y:S01]  /*0fa0*/  NOP ;  /* 0x0000000000007918 */ /* 0x000fe20000000000 */
[----:B---3--:R-:W-:-:S13]  /*0fb0*/  ISETP.NE.AND P0, PT, R0, 0x1, PT ;  /* 0x000000010000780c */ /* 0x008fda0003f05270 */
[----:B------:R-:W-:Y:S05]  /*0fc0*/  @P0 BRA `(.L_x_11) ;  /* 0x0000000000400947 */ /* 0x000fea0003800000 */
        /* <DEDUP_REMOVED lines=9> */
[----:B------:R-:W-:Y:S01]  /*1060*/  USHF.L.U32 UR6, UR6, 0x1, URZ ;  /* 0x0000000106067899 */ /* 0x000fe200080006ff */
[----:B------:R-:W-:Y:S01]  /*1070*/  ELECT P0, URZ, PT ;  /* 0x0000000000ff782f */ /* 0x000fe20003800000 */
[----:B---3--:R-:W-:Y:S01]  /*1080*/  ULEA UR4, UR5, UR4, 0x18 ;  /* 0x0000000405047291 */ /* 0x008fe2000f8ec0ff */
[----:B------:R-:W3:Y:S11]  /*1090*/  FENCE.VIEW.ASYNC.S ;  /* 0x00000000000073c6 */ /* 0x000ef60000000000 */
[----:B---3--:R3:W4:Y:S01]  /*10a0*/  SYNCS.EXCH.64 URZ, [UR4+0x480], UR8 ;  /* 0x0004800804ff75b2 */ /* 0x0087220008000100 */
[----:B------:R3:W1:Y:S01]  /*10b0*/  SYNCS.EXCH.64 URZ, [UR4+0x488], UR6 ;  /* 0x0004880604ff75b2 */ /* 0x0006620008000100 */
[----:B------:R-:W-:Y:S01]  /*10c0*/  NOP ;  /* 0x0000000000007918 */ /* 0x000fe20000000000 */
.L_x_11:
[----:B------:R-:W2:Y:S01]  /*10d0*/  SHFL.IDX PT, R0, R81, RZ, 0x1f ;  /* 0x00001fff51007589 */ /* 0x000ea200000e0000 */
[----:B------:R-:W-:Y:S01]  /*10e0*/  NOP ;  /* 0x0000000000007918 */ /* 0x000fe20000000000 */
[----:B--2---:R-:W-:-:S13]  /*10f0*/  ISETP.NE.AND P0, PT, R0, 0x3, PT ;  /* 0x000000030000780c */ /* 0x004fda0003f05270 */
[----:B------:R-:W-:Y:S05]  /*1100*/  @P0 BRA `(.L_x_12) ;  /* 0x0000000000300947 */ /* 0x000fea0003800000 */
[----:B------:R-:W2:Y:S01]  /*1110*/  S2UR UR5, SR_CgaCtaId ;  /* 0x00000000000579c3 */ /* 0x000ea20000008800 */
[----:B---3--:R-:W-:Y:S01]  /*1120*/  UMOV UR6, 0x400 ;  /* 0x0000040000067882 */ /* 0x008fe20000000000 */
[----:B------:R-:W-:Y:S01]  /*1130*/  UMOV UR4, 0x20 ;  /* 0x0000002000047882 */ /* 0x000fe20000000000 */
[----:B------:R-:W-:Y:S01]  /*1140*/  ELECT P0, URZ, PT ;  /* 0x0000000000ff782f */ /* 0x000fe20003800000 */
[----:B--2---:R-:W-:Y:S02]  /*1150*/  ULEA UR6, UR5, UR6, 0x18 ;  /* 0x0000000605067291 */ /* 0x004fe4000f8ec0ff */
[----:B------:R-:W-:-:S04]  /*1160*/  UIADD3 UR4, UPT, UPT, -UR4, 0x100000, URZ ;  /* 0x0010000004047890 */ /* 0x000fc8000fffe1ff */
[----:B------:R-:W-:Y:S02]  /*1170*/  USHF.L.U32 UR5, UR4, 0xb, URZ ;  /* 0x0000000b04057899 */ /* 0x000fe400080006ff */
[----:B------:R-:W-:Y:S01]  /*1180*/  USHF.L.U32 UR4, UR4, 0x1, URZ ;  /* 0x0000000104047899 */ /* 0x000fe200080006ff */
[----:B------:R-:W2:Y:S11]  /*1190*/  FENCE.VIEW.ASYNC.S ;  /* 0x00000000000073c6 */ /* 0x000eb60000000000 */
[----:B--2---:R2:W3:Y:S01]  /*11a0*/  SYNCS.EXCH.64 URZ, [UR6+0x490], UR4 ;  /* 0x0004900406ff75b2 */ /* 0x0044e20008000100 */
[----:B------:R2:W1:Y:S01]  /*11b0*/  SYNCS.EXCH.64 URZ, [UR6+0x498], UR4 ;  /* 0x0004980406ff75b2 */ /* 0x0004620008000100 */
[----:B------:R-:W-:Y:S01]  /*11c0*/  NOP ;  /* 0x0000000000007918 */ /* 0x000fe20000000000 */
.L_x_12:
[----:B------:R-:W4:Y:S01]  /*11d0*/  SHFL.IDX PT, R0, R81, RZ, 0x1f ;  /* 0x00001fff51007589 */ /* 0x000f2200000e0000 */
[----:B------:R-:W-:Y:S01]  /*11e0*/  NOP ;  /* 0x0000000000007918 */ /* 0x000fe20000000000 */
[----:B----4-:R-:W-:-:S13]  /*11f0*/  ISETP.NE.AND P0, PT, R0, 0x4, PT ;  /* 0x000000040000780c */ /* 0x010fda0003f05270 */
[----:B------:R-:W-:Y:S05]  /*1200*/  @P0 BRA `(.L_x_13) ;  /* 0x00000000004c0947 */ /* 0x000fea0003800000 */
[----:B--2---:R-:W2:Y:S01]  /*1210*/  S2UR UR5, SR_CgaCtaId ;  /* 0x00000000000579c3 */ /* 0x004ea20000008800 */
[----:B---3--:R-:W-:Y:S01]  /*1220*/  UMOV UR4, 0x3a0 ;  /* 0x000003a000047882 */ /* 0x008fe20000000000 */
[----:B------:R-:W-:Y:S01]  /*1230*/  UMOV UR6, 0x400 ;  /* 0x0000040000067882 */ /* 0x000fe20000000000 */
[----:B------:R-:W-:Y:S01]  /*1240*/  USEL UR4, UR4, 0x320, UP4 ;  /* 0x0000032004047887 */ /* 0x000fe2000a000000 */
[----:B------:R-:W-:Y:S01]  /*1250*/  UMOV UR8, 0x1 ;  /* 0x0000000100087882 */ /* 0x000fe20000000000 */
[----:B------:R-:W-:Y:S01]  /*1260*/  ELECT P0, URZ, PT ;  /* 0x0000000000ff782f */ /* 0x000fe20003800000 */
[----:B------:R-:W-:-:S04]  /*1270*/  UIADD3 UR8, UPT, UPT, -UR8, 0x100000, URZ ;  /* 0x0010000008087890 */ /* 0x000fc8000fffe1ff */
[----:B------:R-:W-:Y:S02]  /*1280*/  USHF.L.U32 UR9, UR8, 0xb, URZ ;  /* 0x0000000b08097899 */ /* 0x000fe400080006ff */
[----:B------:R-:W-:Y:S02]  /*1290*/  USHF.L.U32 UR8, UR8, 0x1, URZ ;  /* 0x0000000108087899 */ /* 0x000fe400080006ff */
[----:B--2---:R-:W-:Y:S02]  /*12a0*/  ULEA UR6, UR5, UR6, 0x18 ;  /* 0x0000000605067291 */ /* 0x004fe4000f8ec0ff */
[----:B------:R-:W-:-:S04]  /*12b0*/  UIADD3 UR4, UPT, UPT, -UR4, 0x100000, URZ ;  /* 0x0010000004047890 */ /* 0x000fc8000fffe1ff */
[----:B------:R-:W-:Y:S02]  /*12c0*/  USHF.L.U32 UR5, UR4, 0xb, URZ ;  /* 0x0000000b04057899 */ /* 0x000fe400080006ff */
[----:B------:R-:W-:Y:S01]  /*12d0*/  USHF.L.U32 UR4, UR4, 0x1, URZ ;  /* 0x0000000104047899 */ /* 0x000fe200080006ff */
[----:B------:R-:W2:Y:S03]  /*12e0*/  FENCE.VIEW.ASYNC.S ;  /* 0x00000000000073c6 */ /* 0x000ea60000000000 */
[----:B--2---:R4:W2:Y:S08]  /*12f0*/  SYNCS.EXCH.64 URZ, [UR6+0x4a0], UR8 ;  /* 0x0004a00806ff75b2 */ /* 0x0048b00008000100 */
[----:B------:R4:W3:Y:S01]  /*1300*/  SYNCS.EXCH.64 URZ, [UR6+0x4b0], UR4 ;  /* 0x0004b00406ff75b2 */ /* 0x0008e20008000100 */
[----:B------:R4:W1:Y:S01]  /*1310*/  SYNCS.EXCH.64 URZ, [UR6+0x4a8], UR8 ;  /* 0x0004a80806ff75b2 */ /* 0x0008620008000100 */
[----:B------:R4:W1:Y:S02]  /*1320*/  SYNCS.EXCH.64 URZ, [UR6+0x4b8], UR4 ;  /* 0x0004b80406ff75b2 */ /* 0x0008640008000100 */
[----:B----4-:R-:W-:Y:S01]  /*1330*/  NOP ;  /* 0x0000000000007918 */ /* 0x010fe20000000000 */
.L_x_13:
[----:B------:R-:W4:Y:S01]  /*1340*/  SHFL.IDX PT, R0, R81, RZ, 0x1f ;  /* 0x00001fff51007589 */ /* 0x000f2200000e0000 */
[----:B------:R-:W-:Y:S01]  /*1350*/  NOP ;  /* 0x0000000000007918 */ /* 0x000fe20000000000 */
[----:B----4-:R-:W-:-:S13]  /*1360*/  ISETP.NE.AND P0, PT, R0, 0x5, PT ;  /* 0x000000050000780c */ /* 0x010fda0003f05270 */
[----:B------:R-:W-:Y:S05]  /*1370*/  @P0 BRA `(.L_x_14) ;  /* 0x0000000000580947 */ /* 0x000fea0003800000 */
[----:B--2---:R-:W2:Y:S01]  /*1380*/  S2UR UR5, SR_CgaCtaId ;  /* 0x00000000000579c3 */ /* 0x004ea20000008800 */
[----:B---3--:R-:W-:Y:S01]  /*1390*/  UMOV UR4, 0x400 ;  /* 0x0000040000047882 */ /* 0x008fe20000000000 */
        /* <DEDUP_REMOVED lines=9> */
[----:B--2---:R-:W-:Y:S01]  /*1430*/  ULEA UR4, UR5, UR4, 0x18 ;  /* 0x0000000405047291 */ /* 0x004fe2000f8ec0ff */
[----:B------:R-:W2:Y:S11]  /*1440*/  FENCE.VIEW.ASYNC.S ;  /* 0x00000000000073c6 */ /* 0x000eb60000000000 */
[----:B--2---:R4:W2:Y:S01]  /*1450*/  SYNCS.EXCH.64 URZ, [UR4+0x4c0], UR6 ;  /* 0x0004c00604ff75b2 */ /* 0x0048a20008000100 */
[----:B------:R4:W3:Y:S01]  /*1460*/  SYNCS.EXCH.64 URZ, [UR4+0x4e0], UR8 ;  /* 0x0004e00804ff75b2 */ /* 0x0008e20008000100 */
[----:B------:R4:W1:Y:S01]  /*1470*/  SYNCS.EXCH.64 URZ, [UR4+0x4c8], UR6 ;  /* 0x0004c80604ff75b2 */ /* 0x0008620008000100 */
[----:B------:R4:W1:Y:S01]  /*1480*/  SYNCS.EXCH.64 URZ, [UR4+0x4e8], UR8 ;  /* 0x0004e80804ff75b2 */ /* 0x0008620008000100 */
[----:B------:R4:W1:Y:S01]  /*1490*/  SYNCS.EXCH.64 URZ, [UR4+0x4d0], UR6 ;  /* 0x0004d00604ff75b2 */ /* 0x0008620008000100 */
[----:B------:R4:W1:Y:S01]  /*14a0*/  SYNCS.EXCH.64 URZ, [UR4+0x4f0], UR8 ;  /* 0x0004f00804ff75b2 */ /* 0x0008620008000100 */
[----:B------:R4:W1:Y:S01]  /*14b0*/  SYNCS.EXCH.64 URZ, [UR4+0x4d8], UR6 ;  /* 0x0004d80604ff75b2 */ /* 0x0008620008000100 */
[----:B------:R4:W1:Y:S02]  /*14c0*/  SYNCS.EXCH.64 URZ, [UR4+0x4f8], UR8 ;  /* 0x0004f80804ff75b2 */ /* 0x0008640008000100 */
[----:B----4-:R-:W-:Y:S01]  /*14d0*/  NOP ;  /* 0x0000000000007918 */ /* 0x010fe20000000000 */
.L_x_14:
[----:B------:R-:W4:Y:S01]  /*14e0*/  SHFL.IDX PT, R0, R81, RZ, 0x1f ;  /* 0x00001fff51007589 */ /* 0x000f2200000e0000 */
[----:B------:R-:W-:Y:S01]  /*14f0*/  ISETP.NE.OR P1, PT, RZ, UR13, !P1 ;  /* 0x0000000dff007c0c */ /* 0x000fe2000cf25670 */
[----:B------:R-:W-:Y:S01]  /*1500*/  NOP ;  /* 0x0000000000007918 */ /* 0x000fe20000000000 */
[----:B----4-:R-:W-:-:S13]  /*1510*/  ISETP.NE.AND P0, PT, R0, 0x3, PT ;  /* 0x000000030000780c */ /* 0x010fda0003f05270 */
[----:B------:R-:W-:Y:S05]  /*1520*/  @P0 BRA `(.L_x_15) ;  /* 0x0000000000380947 */ /* 0x000fea0003800000 */
[----:B--2---:R-:W2:Y:S01]  /*1530*/  S2UR UR5, SR_CgaCtaId ;  /* 0x00000000000579c3 */ /* 0x004ea20000008800 */
[----:B---3--:R-:W-:Y:S01]  /*1540*/  UMOV UR4, 0x400 ;  /* 0x0000040000047882 */ /* 0x008fe20000000000 */
[----:B------:R-:W-:Y:S01]  /*1550*/  UMOV UR6, 0x20 ;  /* 0x0000002000067882 */ /* 0x000fe20000000000 */
[----:B------:R-:W-:Y:S01]  /*1560*/  ELECT P0, URZ, PT ;  /* 0x0000000000ff782f */ /* 0x000fe20003800000 */
[----:B------:R-:W-:-:S04]  /*1570*/  UIADD3 UR6, UPT, UPT, -UR6, 0x100000, URZ ;  /* 0x0010000006067890 */ /* 0x000fc8000fffe1ff */
[----:B------:R-:W-:Y:S02]  /*1580*/  USHF.L.U32 UR7, UR6, 0xb, URZ ;  /* 0x0000000b06077899 */ /* 0x000fe400080006ff */
[----:B------:R-:W-:Y:S02]  /*1590*/  USHF.L.U32 UR6, UR6, 0x1, URZ ;  /* 0x0000000106067899 */ /* 0x000fe400080006ff */
[----:B--2---:R-:W-:Y:S01]  /*15a0*/  ULEA UR4, UR5, UR4, 0x18 ;  /* 0x0000000405047291 */ /* 0x004fe2000f8ec0ff */
[----:B------:R-:W2:Y:S11]  /*15b0*/  FENCE.VIEW.ASYNC.S ;  /* 0x00000000000073c6 */ /* 0x000eb60000000000 */
[----:B--2---:R4:W2:Y:S01]  /*15c0*/  SYNCS.EXCH.64 URZ, [UR4+0x500], UR6 ;  /* 0x0005000604ff75b2 */ /* 0x0048a20008000100 */
[----:B------:R4:W3:Y:S01]  /*15d0*/  SYNCS.EXCH.64 URZ, [UR4+0x510], UR6 ;  /* 0x0005100604ff75b2 */ /* 0x0008e20008000100 */
[----:B------:R4:W1:Y:S01]  /*15e0*/  SYNCS.EXCH.64 URZ, [UR4+0x508], UR6 ;  /* 0x0005080604ff75b2 */ /* 0x0008620008000100 */
[----:B------:R4:W1:Y:S02]  /*15f0*/  SYNCS.EXCH.64 URZ, [UR4+0x518], UR6 ;  /* 0x0005180604ff75b2 */ /* 0x0008640008000100 */
[----:B----4-:R-:W-:Y:S01]  /*1600*/  NOP ;  /* 0x0000000000007918 */ /* 0x010fe20000000000 */
.L_x_15:
[----:B---3--:R-:W3:Y:S01]  /*1610*/  S2UR UR7, SR_CgaCtaId ;  /* 0x00000000000779c3 */ /* 0x008ee20000008800 */
[----:B------:R-:W-:Y:S01]  /*1620*/  VOTEU.ALL UP0, P1 ;  /* 0x0000000000ff7886 */ /* 0x000fe20000800000 */
[----:B--2---:R-:W-:Y:S01]  /*1630*/  UMOV UR4, 0x20 ;  /* 0x0000002000047882 */ /* 0x004fe20000000000 */
[----:B------:R-:W-:Y:S01]  /*1640*/  NOP ;  /* 0x0000000000007918 */ /* 0x000fe20000000000 */
[----:B------:R-:W-:Y:S01]  /*1650*/  LOP3.LUT R0, R69, 0x1f, RZ, 0xc0, !PT ;  /* 0x0000001f45007812 */ /* 0x000fe200078ec0ff */
[----:B------:R-:W-:Y:S01]  /*1660*/  UISETP.NE.AND UP5, UPT, UR13, URZ, UPT ;  /* 0x000000ff0d00728c */ /* 0x000fe2000bfa5270 */
[----:B------:R-:W-:Y:S01]  /*1670*/  @!UP0 UMOV UR6, 0x400 ;  /* 0x0000040000068882 */ /* 0x000fe20000000000 */
[----:B------:R-:W-:-:S04]  /*1680*/  @!UP0 UIADD3 UR4, UPT, UPT, -UR4, 0x100000, URZ ;  /* 0x0010000004048890 */ /* 0x000fc8000fffe1ff */
[----:B------:R-:W-:Y:S02]  /*1690*/  @!UP0 USHF.L.U32 UR5, UR4, 0xb, URZ ;  /* 0x0000000b04058899 */ /* 0x000fe400080006ff */
[----:B------:R-:W-:Y:S02]  /*16a0*/  @!UP0 USHF.L.U32 UR4, UR4, 0x1, URZ ;  /* 0x0000000104048899 */ /* 0x000fe400080006ff */
[----:B---3--:R-:W-:Y:S01]  /*16b0*/  @!UP0 ULEA UR6, UR7, UR6, 0x18 ;  /* 0x0000000607068291 */ /* 0x008fe2000f8ec0ff */
[----:B------:R-:W2:Y:S01]  /*16c0*/  LDCU UR7, c[0x0][0x36c] ;  /* 0x00006d80ff0777ac */ /* 0x000ea20008000800 */
[----:B------:R-:W-:Y:S01]  /*16d0*/  VOTEU.ALL UP0, P1 ;  /* 0x0000000000ff7886 */ /* 0x000fe20000800000 */
[----:B------:R-:W3:Y:S09]  /*16e0*/  FENCE.VIEW.ASYNC.S ;  /* 0x00000000000073c6 */ /* 0x000ef20000000000 */
[----:B---3--:R3:W4:Y:S01]  /*16f0*/  @!UP0 SYNCS.EXCH.64 URZ, [UR6+0x520], UR4 ;  /* 0x0005200406ff85b2 */ /* 0x0087220008000100 */
[----:B--2---:R-:W-:-:S09]  /*1700*/  UISETP.EQ.U32.AND UP6, UPT, UR7, 0x1, UPT ;  /* 0x000000010700788c */ /* 0x004fd2000bfc2070 */
[----:B---3--:R-:W-:Y:S05]  /*1710*/  BRA.U !UP6, `(.L_x_16) ;  /* 0x000000010e087547 */ /* 0x008fea000b800000 */
[----:B-1--4-:R-:W-:Y:S01]  /*1720*/  UCGABAR_ARV ;  /* 0x00000000000079c7 */ /* 0x012fe20008000000 */
[----:B------:R-:W-:Y:S05]  /*1730*/  BRA `(.L_x_17) ;  /* 0x0000000000047947 */ /* 0x000fea0003800000 */
.L_x_16:
[----:B-1--4-:R-:W-:Y:S01]  /*1740*/  NOP ;  /* 0x0000000000007918 */ /* 0x012fe20000000000 */
.L_x_17:
[----:B------:R-:W1:Y:S01]  /*1750*/  S2UR UR21, SR_CTAID.X ;  /* 0x00000000001579c3 */ /* 0x000e620000002500 */
[----:B------:R-:W-:-:S05]  /*1760*/  CS2R.32 R3, SR_CgaSize ;  /* 0x0000000000037805 */ /* 0x000fca0000008a00 */
[----:B------:R-:W-:-:S05]  /*1770*/  IMAD R3, R3, -0xa0, RZ ;  /* 0xffffff6003037824 */ /* 0x000fca00078e02ff */
[----:B------:R-:W-:-:S14]  /*1780*/  R2UR UR5, R3 ;  /* 0x00000000030572ca */ /* 0x000fdc00000e0000 */
[----:B------:R-:W2:Y:S01]  /*1790*/  LDCU UR5, c[0x0][UR5+0x2b0] ;  /* 0x00005600050577ac */ /* 0x000ea20008000800 */
[----:B------:R-:W-:-:S05]  /*17a0*/  CS2R.32 R3, SR_CgaSize ;  /* 0x0000000000037805 */ /* 0x000fca0000008a00 */
[----:B------:R-:W-:-:S05]  /*17b0*/  IMAD R3, R3, -0xa0, RZ ;  /* 0xffffff6003037824 */ /* 0x000fca00078e02ff */
[----:B------:R-:W-:-:S14]  /*17c0*/  R2UR UR4, R3 ;  /* 0x00000000030472ca */ /* 0x000fdc00000e0000 */
[----:B------:R-:W3:Y:S01]  /*17d0*/  LDCU UR4, c[0x0][UR4+0x2b4] ;  /* 0x00005680040477ac */ /* 0x000ee20008000800 */
[----:B------:R-:W4:Y:S01]  /*17e0*/  S2UR UR46, SR_CTAID.Y ;  /* 0x00000000002e79c3 */ /* 0x000f220000002600 */
[----:B------:R-:W-:-:S05]  /*17f0*/  CS2R.32 R3, SR_CgaSize ;  /* 0x0000000000037805 */ /* 0x000fca0000008a00 */
[----:B------:R-:W-:-:S05]  /*1800*/  IMAD R3, R3, -0xa0, RZ ;  /* 0xffffff6003037824 */ /* 0x000fca00078e02ff */
[----:B------:R-:W-:-:S14]  /*1810*/  R2UR UR55, R3 ;  /* 0x00000000033772ca */ /* 0x000fdc00000e0000 */
[----:B------:R-:W3:Y:S01]  /*1820*/  LDCU UR55, c[0x0][UR55+0x2a0] ;  /* 0x00005400373777ac */ /* 0x000ee20008000800 */
[----:B------:R-:W-:-:S05]  /*1830*/  CS2R.32 R3, SR_CgaSize ;  /* 0x0000000000037805 */ /* 0x000fca0000008a00 */
[----:B------:R-:W-:-:S05]  /*1840*/  IMAD R3, R3, -0xa0, RZ ;  /* 0xffffff6003037824 */ /* 0x000fca00078e02ff */
[----:B------:R-:W-:-:S14]  /*1850*/  R2UR UR59, R3 ;  /* 0x00000000033b72ca */ /* 0x000fdc00000e0000 */
[----:B------:R-:W3:Y:S01]  /*1860*/  LDCU UR59, c[0x0][UR59+0x2a4] ;  /* 0x000054803b3b77ac */ /* 0x000ee20008000800 */
[----:B------:R-:W3:Y:S01]  /*1870*/  S2UR UR7, SR_CgaCtaId ;  /* 0x00000000000779c3 */ /* 0x000ee20000008800 */
[----:B------:R-:W-:Y:S01]  /*1880*/  UISETP.GT.U32.AND UP0, UPT, UR27, 0xffff, UPT ;  /* 0x0000ffff1b00788c */ /* 0x000fe2000bf04070 */
[----:B------:R-:W3:Y:S01]  /*1890*/  LDCU UR20, c[0x0][0xb24] ;  /* 0x00016480ff1477ac */ /* 0x000ee20008000800 */
[----:B------:R-:W3:Y:S01]  /*18a0*/  LDCU UR42, c[0x0][0xb24] ;  /* 0x00016480ff2a77ac */ /* 0x000ee20008000800 */
[----:B-1----:R-:W-:Y:S01]  /*18b0*/  I2FP.F32.U32 R3, UR21 ;  /* 0x0000001500037c45 */ /* 0x002fe20008201000 */
[----:B------:R-:W1:Y:S04]  /*18c0*/  LDCU UR25, c[0x0][0xb30] ;  /* 0x00016600ff1977ac */ /* 0x000e680008000800 */
[----:B--2---:R-:W-:Y:S01]  /*18d0*/  FMUL R3, R3, UR5 ;  /* 0x0000000503037c20 */ /* 0x004fe20008400000 */
[----:B------:R-:W-:Y:S01]  /*18e0*/  USEL UR5, UR27, 0xffff, !UP0 ;  /* 0x0000ffff1b057887 */ /* 0x000fe2000c000000 */
[----:B----4-:R-:W-:-:S04]  /*18f0*/  I2FP.F32.U32 R2, UR46 ;  /* 0x0000002e00027c45 */ /* 0x010fc80008201000 */
[----:B------:R-:W2:Y:S01]  /*1900*/  F2I.U32.TRUNC.NTZ R3, R3 ;  /* 0x0000000300037305 */ /* 0x000ea2000020f000 */
[----:B------:R-:W-:Y:S01]  /*1910*/  ULOP3.LUT UR24, UR5, 0xffff, URZ, 0xc0, !UPT ;  /* 0x0000ffff05187892 */ /* 0x000fe2000f8ec0ff */
[----:B---3--:R-:W-:Y:S01]  /*1920*/  FMUL R2, R2, UR4 ;  /* 0x0000000402027c20 */ /* 0x008fe20008400000 */
[----:B------:R-:W-:-:S05]  /*1930*/  USHF.L.U32 UR28, UR7, 0x8, URZ ;  /* 0x00000008071c7899 */ /* 0x000fca00080006ff */
[----:B------:R-:W3:Y:S01]  /*1940*/  F2I.U32.TRUNC.NTZ R2, R2 ;  /* 0x0000000200027305 */ /* 0x000ee2000020f000 */
[----:B--2---:R-:W-:Y:S02]  /*1950*/  R2UR UR4, R3 ;  /* 0x00000000030472ca */ /* 0x004fe400000e0000 */
[----:B------:R-:W-:Y:S02]  /*1960*/  PRMT R3, RZ, 0x7610, R3 ;  /* 0x00007610ff037816 */ /* 0x000fe40000000003 */
[----:B---3--:R-:W-:Y:S02]  /*1970*/  R2UR UR6, R2 ;  /* 0x00000000020672ca */ /* 0x008fe400000e0000 */
[----:B------:R-:W-:-:S07]  /*1980*/  PRMT R2, RZ, 0x7610, R2 ;  /* 0x00007610ff027816 */ /* 0x000fce0000000002 */
[----:B------:R-:W-:-:S04]  /*1990*/  UIADD3 UR5, UPT, UPT, -UR4, URZ, URZ ;  /* 0x000000ff04057290 */ /* 0x000fc8000fffe1ff */
[----:B------:R-:W-:Y:S02]  /*19a0*/  UIMAD UR55, UR55, UR5, UR21 ;  /* 0x00000005373772a4 */ /* 0x000fe4000f8e0215 */
[----:B------:R-:W-:-:S04]  /*19b0*/  UIADD3 UR4, UPT, UPT, -UR6, URZ, URZ ;  /* 0x000000ff06047290 */ /* 0x000fc8000fffe1ff */
[----:B------:R-:W-:Y:S01]  /*19c0*/  UIMAD UR59, UR59, UR4, UR46 ;  /* 0x000000043b3b72a4 */ /* 0x000fe2000f8e022e */
[----:B-1----:R-:W-:Y:S11]  /*19d0*/  BRA.U UP5, `(.L_x_18) ;  /* 0x00000001053c7547 */ /* 0x002ff6000b800000 */
[----:B------:R-:W-:Y:S02]  /*19e0*/  UISETP.NE.AND UP0, UPT, UR59, URZ, UPT ;  /* 0x000000ff3b00728c */ /* 0x000fe4000bf05270 */
[----:B------:R-:W-:Y:S02]  /*19f0*/  ULOP3.LUT UR4, UR55, 0x2, URZ, 0x3c, !UPT ;  /* 0x0000000237047892 */ /* 0x000fe4000f8e3cff */
[----:B------:R-:W-:Y:S02]  /*1a00*/  UISETP.GT.U32.AND UP2, UPT, UR55, 0x1, UP0 ;  /* 0x000000013700788c */ /* 0x000fe40008744070 */
[----:B------:R-:W-:Y:S02]  /*1a10*/  UISETP.GT.U32.AND UP0, UPT, UR4, 0x1, UP0 ;  /* 0x000000010400788c */ /* 0x000fe40008704070 */
[----:B------:R-:W-:Y:S02]  /*1a20*/  USEL UR5, URZ, 0x2, UP2 ;  /* 0x00000002ff057887 */ /* 0x000fe40009000000 */
[----:B------:R-:W-:-:S02]  /*1a30*/  USEL UR6, URZ, 0x1, UP2 ;  /* 0x00000001ff067887 */ /* 0x000fc40009000000 */
[----:B------:R-:W-:Y:S02]  /*1a40*/  USEL UR4, URZ, 0x4, UP0 ;  /* 0x00000004ff047887 */ /* 0x000fe40008000000 */
[----:B------:R-:W-:Y:S02]  /*1a50*/  ULOP3.LUT UR7, UR55, 0xfffffffe, URZ, 0xc0, !UPT ;  /* 0xfffffffe37077892 */ /* 0x000fe4000f8ec0ff */
[----:B------:R-:W-:Y:S02]  /*1a60*/  USEL UR8, URZ, 0x8, UP0 ;  /* 0x00000008ff087887 */ /* 0x000fe40008000000 */
[----:B------:R-:W-:-:S03]  /*1a70*/  UIADD3 UR4, UPT, UPT, UR4, UR5, UR6 ;  /* 0x0000000504047290 */ /* 0x000fc6000fffe006 */
[----:B------:R-:W-:Y:S01]  /*1a80*/  UMOV UR5, 0x3 ;  /* 0x0000000300057882 */ /* 0x000fe20000000000 */
[----:B------:R-:W-:Y:S02]  /*1a90*/  UIADD3 UR4, UPT, UPT, UR4, UR8, URZ ;  /* 0x0000000804047290 */ /* 0x000fe4000fffe0ff */
[----:B------:R-:W-:-:S04]  /*1aa0*/  USHF.L.U32 UR5, UR5, UR7, URZ ;  /* 0x0000000705057299 */ /* 0x000fc800080006ff */
[----:B------:R-:W-:Y:S02]  /*1ab0*/  MOV R3, UR4 ;  /* 0x0000000400037c02 */ /* 0x000fe40008000f00 */
[----:B------:R-:W-:-:S07]  /*1ac0*/  MOV R2, UR5 ;  /* 0x0000000500027c02 */ /* 0x000fce0008000f00 */
.L_x_18:
[----:B------:R-:W1:Y:S01]  /*1ad0*/  S2UR UR36, SR_CTAID.Z ;  /* 0x00000000002479c3 */ /* 0x000e620000002700 */
[----:B------:R-:W-:Y:S01]  /*1ae0*/  UISETP.GE.AND UP0, UPT, UR20, 0x1, UPT ;  /* 0x000000011400788c */ /* 0x000fe2000bf06270 */
[----:B------:R-:W-:Y:S01]  /*1af0*/  UMOV UR26, 0x5 ;  /* 0x00000005001a7882 */ /* 0x000fe20000000000 */
[----:B------:R-:W-:-:S07]  /*1b00*/  UMOV UR45, UR21 ;  /* 0x00000015002d7c82 */ /* 0x000fce0008000000 */
[----:B------:R-:W-:Y:S05]  /*1b10*/  BRA.U !UP0, `(.L_x_19) ;  /* 0x0000000108d47547 */ /* 0x000fea000b800000 */
[----:B------:R-:W2:Y:S01]  /*1b20*/  LDCU.128 UR16, c[0x0][0xb10] ;  /* 0x00016200ff1077ac */ /* 0x000ea20008000c00 */
[----:B------:R-:W3:Y:S01]  /*1b30*/  LDCU UR12, c[0x0][0x370] ;  /* 0x00006e00ff0c77ac */ /* 0x000ee20008000800 */
[----:B------:R-:W4:Y:S01]  /*1b40*/  LDCU UR8, c[0x0][0x374] ;  /* 0x00006e80ff0877ac */ /* 0x000f220008000800 */
[----:B------:R-:W1:Y:S01]  /*1b50*/  LDCU UR22, c[0x0][0xb0c] ;  /* 0x00016180ff1677ac */ /* 0x000e620008000800 */
[----:B------:R-:W1:Y:S01]  /*1b60*/  LDCU UR23, c[0x0][0xb20] ;  /* 0x00016400ff1777ac */ /* 0x000e620008000800 */
[----:B--2---:R-:W-:Y:S01]  /*1b70*/  UIMAD.WIDE.U32 UR4, UR21, UR16, URZ ;  /* 0x00000010150472a5 */ /* 0x004fe2000f8e00ff */
[----:B------:R-:W2:Y:S01]  /*1b80*/  LDCU.64 UR14, c[0x0][0xb28] ;  /* 0x00016500ff0e77ac */ /* 0x000ea20008000a00 */
[----:B------:R-:W-:-:S05]  /*1b90*/  UISETP.NE.AND UP3, UPT, UR18, 0x1, UPT ;  /* 0x000000011200788c */ /* 0x000fca000bf65270 */
[----:B------:R-:W-:Y:S01]  /*1ba0*/  UMOV UR4, UR5 ;  /* 0x0000000500047c82 */ /* 0x000fe20008000000 */
[----:B---3--:R-:W-:Y:S02]  /*1bb0*/  UIMAD.WIDE.U32 UR6, UR12, UR16, URZ ;  /* 0x000000100c0672a5 */ /* 0x008fe4000f8e00ff */
[----:B------:R-:W-:Y:S02]  /*1bc0*/  USHF.R.U32.HI UR9, URZ, UR17, UR4 ;  /* 0x00000011ff097299 */ /* 0x000fe40008011604 */
[----:B----4-:R-:W-:Y:S02]  /*1bd0*/  UIMAD.WIDE.U32 UR4, UR8, UR19, URZ ;  /* 0x00000013080472a5 */ /* 0x010fe4000f8e00ff */
[----:B-1----:R-:W-:Y:S01]  /*1be0*/  UISETP.NE.AND UP0, UPT, UR22, 0x1, UPT ;  /* 0x000000011600788c */ /* 0x002fe2000bf05270 */
[----:B------:R-:W-:Y:S01]  /*1bf0*/  UMOV UR6, UR7 ;  /* 0x0000000700067c82 */ /* 0x000fe20008000000 */
[----:B------:R-:W-:-:S03]  /*1c00*/  UISETP.NE.AND UP2, UPT, UR20, 0x1, UPT ;  /* 0x000000011400788c */ /* 0x000fc6000bf45270 */
[----:B------:R-:W-:Y:S01]  /*1c10*/  UMOV UR4, UR5 ;  /* 0x0000000500047c82 */ /* 0x000fe20008000000 */
[----:B------:R-:W-:Y:S02]  /*1c20*/  USEL UR45, UR21, UR9, !UP0 ;  /* 0x00000009152d7287 */ /* 0x000fe4000c000000 */
[----:B------:R-:W-:-:S03]  /*1c30*/  @UP3 USHF.R.U32.HI UR8, URZ, UR23, UR4 ;  /* 0x00000017ff083299 */ /* 0x000fc60008011604 */
[----:B------:R-:W-:Y:S02]  /*1c40*/  @UP0 USHF.R.U32.HI UR12, URZ, UR17, UR6 ;  /* 0x00000011ff0c0299 */ /* 0x000fe40008011606 */
[----:B------:R-:W-:Y:S02]  /*1c50*/  UIMAD.WIDE.U32 UR6, UR46, UR19, URZ ;  /* 0x000000132e0672a5 */ /* 0x000fe4000f8e00ff */
[----:B--2---:R-:W-:Y:S02]  /*1c60*/  UIMAD.WIDE.U32 UR4, UR8, UR14, URZ ;  /* 0x0000000e080472a5 */ /* 0x004fe4000f8e00ff */
[----:B------:R-:W-:-:S03]  /*1c70*/  UIMAD.WIDE.U32 UR10, UR12, UR14, URZ ;  /* 0x0000000e0c0a72a5 */ /* 0x000fc6000f8e00ff */
[----:B------:R-:W-:Y:S02]  /*1c80*/  UMOV UR6, UR7 ;  /* 0x0000000700067c82 */ /* 0x000fe40008000000 */
[----:B------:R-:W-:Y:S01]  /*1c90*/  UMOV UR4, UR5 ;  /* 0x0000000500047c82 */ /* 0x000fe20008000000 */
[----:B------:R-:W-:Y:S02]  /*1ca0*/  USHF.R.U32.HI UR6, URZ, UR23, UR6 ;  /* 0x00000017ff067299 */ /* 0x000fe40008011606 */
[----:B------:R-:W-:Y:S01]  /*1cb0*/  @UP2 USHF.R.U32.HI UR8, URZ, UR15, UR4 ;  /* 0x0000000fff082299 */ /* 0x000fe20008011604 */
[----:B------:R-:W-:Y:S01]  /*1cc0*/  UMOV UR5, UR11 ;  /* 0x0000000b00057c82 */ /* 0x000fe20008000000 */
[----:B------:R-:W-:Y:S02]  /*1cd0*/  USEL UR4, UR46, UR6, !UP3 ;  /* 0x000000062e047287 */ /* 0x000fe4000d800000 */
[----:B------:R-:W-:Y:S02]  /*1ce0*/  @UP2 USHF.R.U32.HI UR12, URZ, UR15, UR5 ;  /* 0x0000000fff0c2299 */ /* 0x000fe40008011605 */
[----:B------:R-:W-:-:S02]  /*1cf0*/  UIMAD UR5, UR8, UR20, URZ ;  /* 0x00000014080572a4 */ /* 0x000fc4000f8e02ff */
[----:B------:R-:W-:Y:S02]  /*1d00*/  UIMAD UR8, UR12, UR20, URZ ;  /* 0x000000140c0872a4 */ /* 0x000fe4000f8e02ff */
[----:B------:R-:W-:Y:S02]  /*1d10*/  UISETP.GE.AND UP0, UPT, UR4, UR5, UPT ;  /* 0x000000050400728c */ /* 0x000fe4000bf06270 */
[----:B------:R-:W-:Y:S02]  /*1d20*/  UIMAD.WIDE.U32 UR6, UR4, UR14, URZ ;  /* 0x0000000e040672a5 */ /* 0x000fe4000f8e00ff */
[----:B------:R-:W-:Y:S02]  /*1d30*/  UISETP.GE.OR UP0, UPT, UR45, UR8, UP0 ;  /* 0x000000082d00728c */ /* 0x000fe40008706670 */
[----:B------:R-:W-:Y:S02]  /*1d40*/  UIMAD.WIDE.U32 UR8, UR45, UR14, URZ ;  /* 0x0000000e2d0872a5 */ /* 0x000fe4000f8e00ff */
[----:B------:R-:W-:Y:S01]  /*1d50*/  UIADD3 UR8, UPT, UPT, -UR45, URZ, URZ ;  /* 0x000000ff2d087290 */ /* 0x000fe2000fffe1ff */
[----:B------:R-:W-:Y:S01]  /*1d60*/  UMOV UR5, UR7 ;  /* 0x0000000700057c82 */ /* 0x000fe20008000000 */
[----:B------:R-:W-:-:S02]  /*1d70*/  UIADD3 UR7, UPT, UPT, -UR4, URZ, URZ ;  /* 0x000000ff04077290 */ /* 0x000fc4000fffe1ff */
[----:B------:R-:W-:-:S03]  /*1d80*/  USHF.R.U32.HI UR5, URZ, UR15, UR5 ;  /* 0x0000000fff057299 */ /* 0x000fc60008011605 */
[----:B------:R-:W-:Y:S01]  /*1d90*/  @!UP0 UMOV UR6, UR9 ;  /* 0x0000000900068c82 */ /* 0x000fe20008000000 */
[----:B------:R-:W-:Y:S02]  /*1da0*/  UIMAD UR46, UR18, UR7, UR46 ;  /* 0x00000007122e72a4 */ /* 0x000fe4000f8e022e */
[----:B------:R-:W-:Y:S02]  /*1db0*/  USEL UR5, UR4, UR5, !UP2 ;  /* 0x0000000504057287 */ /* 0x000fe4000d000000 */
[----:B------:R-:W-:Y:S02]  /*1dc0*/  @!UP0 USHF.R.U32.HI UR6, URZ, UR15, UR6 ;  /* 0x0000000fff068299 */ /* 0x000fe40008011606 */
[----:B------:R-:W-:Y:S02]  /*1dd0*/  UIADD3 UR7, UPT, UPT, -UR5, URZ, URZ ;  /* 0x000000ff05077290 */ /* 0x000fe4000fffe1ff */
[----:B------:R-:W-:Y:S02]  /*1de0*/  @!UP0 USEL UR6, UR45, UR6, !UP2 ;  /* 0x000000062d068287 */ /* 0x000fe4000d000000 */
[----:B------:R-:W-:-:S02]  /*1df0*/  UIMAD UR7, UR20, UR7, UR4 ;  /* 0x00000007140772a4 */ /* 0x000fc4000f8e0204 */
[----:B------:R-:W-:Y:S02]  /*1e00*/  @!UP0 UIADD3 UR5, UPT, UPT, UR5, -UR6, URZ ;  /* 0x8000000605058290 */ /* 0x000fe4000fffe0ff */
[----:B------:R-:W-:Y:S02]  /*1e10*/  @!UP0 UIMAD UR7, UR7, UR12, UR6 ;  /* 0x0000000c070782a4 */ /* 0x000fe4000f8e0206 */
[----:B------:R-:W-:Y:S02]  /*1e20*/  @!UP0 UIMAD UR4, UR5, UR20, UR45 ;  /* 0x00000014050482a4 */ /* 0x000fe4000f8e022d */
[----:B------:R-:W-:Y:S02]  /*1e30*/  UIMAD UR5, UR22, UR8, UR21 ;  /* 0x00000008160572a4 */ /* 0x000fe4000f8e0215 */
[----:B------:R-:W-:Y:S01]  /*1e40*/  UIMAD UR46, UR4, UR18, UR46 ;  /* 0x00000012042e72a4 */ /* 0x000fe2000f8e022e */
[----:B------:R-:W-:Y:S02]  /*1e50*/  @!UP0 UMOV UR45, UR7 ;  /* 0x00000007002d8c82 */ /* 0x000fe40008000000 */
[----:B------:R-:W-:-:S12]  /*1e60*/  UIMAD UR45, UR45, UR22, UR5 ;  /* 0x000000162d2d72a4 */ /* 0x000fd8000f8e0205 */
.L_x_19:
[----:B------:R-:W-:Y:S02]  /*1e70*/  UISETP.NE.AND UP2, UPT, UR25, 0x1, UPT ;  /* 0x000000011900788c */ /* 0x000fe4000bf45270 */
[----:B------:R-:W-:Y:S02]  /*1e80*/  UISETP.NE.AND UP0, UPT, UR13, 0x2, UPT ;  /* 0x000000020d00788c */ /* 0x000fe4000bf05270 */
[----:B------:R-:W-:Y:S02]  /*1e90*/  ULOP3.LUT UR28, UR28, 0x200, URZ, 0xc0, !UPT ;  /* 0x000002001c1c7892 */ /* 0x000fe4000f8ec0ff */
[----:B------:R-:W-:-:S03]  /*1ea0*/  USHF.L.U32 UR24, UR26, UR24, URZ ;  /* 0x000000181a187299 */ /* 0x000fc600080006ff */
[----:B------:R-:W-:Y:S09]  /*1eb0*/  BRA.U UP2, `(.L_x_20) ;  /* 0x0000000102407547 */ /* 0x000ff2000b800000 */
[----:B------:R-:W2:Y:S01]  /*1ec0*/  LDCU.128 UR8, c[0x0][0xb10] ;  /* 0x00016200ff0877ac */ /* 0x000ea20008000c00 */
[----:B------:R-:W3:Y:S01]  /*1ed0*/  LDCU UR12, c[0x0][0xb0c] ;  /* 0x00016180ff0c77ac */ /* 0x000ee20008000800 */
[----:B------:R-:W4:Y:S01]  /*1ee0*/  LDCU UR14, c[0x0][0xb20] ;  /* 0x00016400ff0e77ac */ /* 0x000f220008000800 */
[----:B--2---:R-:W-:Y:S02]  /*1ef0*/  UIMAD.WIDE.U32 UR4, UR45, UR8, URZ ;  /* 0x000000082d0472a5 */ /* 0x004fe4000f8e00ff */
[----:B------:R-:W-:Y:S02]  /*1f00*/  UIMAD.WIDE.U32 UR6, UR46, UR11, URZ ;  /* 0x0000000b2e0672a5 */ /* 0x000fe4000f8e00ff */
[----:B---3--:R-:W-:Y:S02]  /*1f10*/  UISETP.NE.AND UP2, UPT, UR12, 0x1, UPT ;  /* 0x000000010c00788c */ /* 0x008fe4000bf45270 */
[----:B------:R-:W-:-:S03]  /*1f20*/  USHF.R.U32.HI UR5, URZ, UR9, UR5 ;  /* 0x00000009ff057299 */ /* 0x000fc60008011605 */
[----:B------:R-:W-:Y:S01]  /*1f30*/  UMOV UR4, UR7 ;  /* 0x0000000700047c82 */ /* 0x000fe20008000000 */
[----:B------:R-:W-:Y:S02]  /*1f40*/  USEL UR5, UR45, UR5, !UP2 ;  /* 0x000000052d057287 */ /* 0x000fe4000d000000 */
[----:B------:R-:W-:Y:S02]  /*1f50*/  UISETP.NE.AND UP2, UPT, UR10, 0x1, UPT ;  /* 0x000000010a00788c */ /* 0x000fe4000bf45270 */
[----:B----4-:R-:W-:-:S04]  /*1f60*/  USHF.R.U32.HI UR4, URZ, UR14, UR4 ;  /* 0x0000000eff047299 */ /* 0x010fc80008011604 */
[----:B------:R-:W-:-:S04]  /*1f70*/  USEL UR4, UR46, UR4, !UP2 ;  /* 0x000000042e047287 */ /* 0x000fc8000d000000 */
[----:B------:R-:W-:Y:S02]  /*1f80*/  UIADD3 UR6, UPT, UPT, -UR4, UR5, URZ ;  /* 0x0000000504067290 */ /* 0x000fe4000fffe1ff */
[----:B------:R-:W-:Y:S02]  /*1f90*/  UIADD3 UR4, UPT, UPT, UR4, -UR5, URZ ;  /* 0x8000000504047290 */ /* 0x000fe4000fffe0ff */
[----:B------:R-:W-:Y:S02]  /*1fa0*/  UIMAD UR46, UR6, UR10, UR46 ;  /* 0x0000000a062e72a4 */ /* 0x000fe4000f8e022e */
[----:B------:R-:W-:-:S12]  /*1fb0*/  UIMAD UR45, UR4, UR12, UR45 ;  /* 0x0000000c042d72a4 */ /* 0x000fd8000f8e022d */
.L_x_20:
[----:B------:R-:W-:Y:S05]  /*1fc0*/  BRA.U !UP6, `(.L_x_21) ;  /* 0x000000010e0c7547 */ /* 0x000fea000b800000 */
[----:B------:R-:W-:Y:S01]  /*1fd0*/  UCGABAR_WAIT ;  /* 0x0000000000007dc7 */ /* 0x000fe20008000000 */
[----:B------:R-:W-:Y:S01]  /*1fe0*/  CCTL.IVALL ;  /* 0x00000000ff00798f */ /* 0x000fe20002000000 */
[----:B------:R-:W-:Y:S05]  /*1ff0*/  BRA `(.L_x_22) ;  /* 0x0000000000047947 */ /* 0x000fea0003800000 */
.L_x_21:
[----:B------:R-:W-:Y:S06]  /*2000*/  BAR.SYNC.DEFER_BLOCKING 0x0 ;  /* 0x0000000000007b1d */ /* 0x000fec0000010000 */
.L_x_22:
[----:B------:R-:W-:Y:S05]  /*2010*/  BRA.U UP0, `(.L_x_23) ;  /* 0x00000039006c7547 */ /* 0x000fea000b800000 */
[----:B------:R-:W2:Y:S01]  /*2020*/  LDCU UR6, c[0x0][0x38c] ;  /* 0x00007180ff0677ac */ /* 0x000ea20008000800 */
[----:B------:R-:W3:Y:S01]  /*2030*/  S2UR UR9, SR_CgaCtaId ;  /* 0x00000000000979c3 */ /* 0x000ee20000008800 */
[----:B------:R-:W-:Y:S01]  /*2040*/  PLOP3.LUT P1, PT, PT, PT, UP4, 0x80, 0x8 ;  /* 0x000000000008781c */ /* 0x000fe20003f2f048 */
[----:B------:R-:W-:Y:S01]  /*2050*/  IMAD.MOV.U32 R12, RZ, RZ, 0x1 ;  /* 0x00000001ff0c7424 */ /* 0x000fe200078e00ff */
[----:B------:R-:W-:Y:S01]  /*2060*/  USHF.L.U32 UR7, UR21, 0x5, URZ ;  /* 0x0000000515077899 */ /* 0x000fe200080006ff */
[----:B------:R-:W-:Y:S01]  /*2070*/  ISETP.NE.AND P2, PT, R0, RZ, P3 ;  /* 0x000000ff0000720c */ /* 0x000fe20001f45270 */
[----:B------:R-:W-:Y:S01]  /*2080*/  UMOV UR8, 0x400 ;  /* 0x0000040000087882 */ /* 0x000fe20000000000 */
[----:B------:R-:W-:Y:S01]  /*2090*/  UISETP.NE.AND UP1, UPT, UR13, URZ, UPT ;  /* 0x000000ff0d00728c */ /* 0x000fe2000bf25270 */
[----:B------:R-:W-:Y:S02]  /*20a0*/  PLOP3.LUT P1, PT, P1, PT, PT, 0x8, 0x80 ;  /* 0x000000000080781c */ /* 0x000fe40000f2e170 */
[----:B------:R-:W-:Y:S01]  /*20b0*/  CS2R R10, SRZ ;  /* 0x00000000000a7805 */ /* 0x000fe2000001ff00 */
[----:B------:R-:W-:Y:S01]  /*20c0*/  IMAD.MOV.U32 R9, RZ, RZ, RZ ;  /* 0x000000ffff097224 */ /* 0x000fe200078e00ff */
[----:B------:R-:W-:Y:S01]  /*20d0*/  USHF.L.U32 UR49, UR21, 0x6, URZ ;  /* 0x0000000615317899 */ /* 0x000fe200080006ff */
[----:B------:R-:W-:Y:S01]  /*20e0*/  IMAD.MOV.U32 R8, RZ, RZ, 0x1 ;  /* 0x00000001ff087424 */ /* 0x000fe200078e00ff */
[----:B------:R-:W4:Y:S01]  /*20f0*/  LDCU UR39, c[0x0][0x370] ;  /* 0x00006e00ff2777ac */ /* 0x000f220008000800 */
[----:B------:R-:W-:-:S02]  /*2100*/  USEL UR21, UR43, 0x2, UP1 ;  /* 0x000000022b157887 */ /* 0x000fc40008800000 */
[----:B--2---:R-:W-:Y:S02]  /*2110*/  UIADD3 UR5, UPT, UPT, UR6, 0x1f, URZ ;  /* 0x0000001f06057890 */ /* 0x004fe4000fffe0ff */
[----:B------:R-:W-:Y:S02]  /*2120*/  UIADD3 UR48, UPT, UPT, UR6, 0x3e, URZ ;  /* 0x0000003e06307890 */ /* 0x000fe4000fffe0ff */
[----:B------:R-:W-:Y:S02]  /*2130*/  USHF.R.S32.HI UR4, URZ, 0x1f, UR5 ;  /* 0x0000001fff047899 */ /* 0x000fe40008011405 */
[----:B---3--:R-:W-:Y:S02]  /*2140*/  ULEA UR13, UR9, UR8, 0x18 ;  /* 0x00000008090d7291 */ /* 0x008fe4000f8ec0ff */
[----:B------:R-:W-:Y:S02]  /*2150*/  ULEA.HI UR4, UR4, UR5, URZ, 0x5 ;  /* 0x0000000504047291 */ /* 0x000fe4000f8f28ff */
[----:B------:R-:W-:-:S02]  /*2160*/  UIADD3 UR5, UPT, UPT, UR6, -0x1, URZ ;  /* 0xffffffff06057890 */ /* 0x000fc4000fffe0ff */
[----:B------:R-:W-:Y:S02]  /*2170*/  USHF.R.S32.HI UR41, URZ, 0x5, UR4 ;  /* 0x00000005ff297899 */ /* 0x000fe40008011404 */
[----:B------:R-:W-:Y:S02]  /*2180*/  UISETP.GE.U32.AND UP2, UPT, UR5, -0x3f, UPT ;  /* 0xffffffc10500788c */ /* 0x000fe4000bf46070 */
[----:B------:R-:W-:Y:S02]  /*2190*/  UISETP.LT.U32.AND UP0, UPT, UR41, 0x48, UPT ;  /* 0x000000482900788c */ /* 0x000fe4000bf01070 */
[----:B------:R-:W-:Y:S02]  /*21a0*/  ULOP3.LUT UR5, UR7, 0x20, URZ, 0xc0, !UPT ;  /* 0x0000002007057892 */ /* 0x000fe4000f8ec0ff */
[----:B------:R-:W-:Y:S01]  /*21b0*/  USEL UR40, UR41, 0x48, UP0 ;  /* 0x0000004829287887 */ /* 0x000fe20008000000 */
[----:B------:R-:W2:Y:S03]  /*21c0*/  LDCU.64 UR26, c[0x0][0x348] ;  /* 0x00006900ff1a77ac */ /* 0x000ea60008000a00 */
[----:B------:R-:W-:-:S02]  /*21d0*/  UIADD3 UR4, UPT, UPT, UR40, -0x1, URZ ;  /* 0xffffffff28047890 */ /* 0x000fc4000fffe0ff */
[----:B------:R-:W-:Y:S01]  /*21e0*/  @UP2 UIADD3 UR4, UPT, UPT, UR40, URZ, URZ ;  /* 0x000000ff28042290 */ /* 0x000fe2000fffe0ff */
[----:B------:R-:W3:Y:S01]  /*21f0*/  LDCU UR38, c[0x0][0x374] ;  /* 0x00006e80ff2677ac */ /* 0x000ee20008000800 */
[----:B------:R-:W-:Y:S02]  /*2200*/  UIADD3 UR30, UPT, UPT, UR13, 0x26800, UR28 ;  /* 0x000268000d1e7890 */ /* 0x000fe4000fffe01c */
[----:B------:R-:W-:Y:S02]  /*2210*/  ULEA.HI UR44, UR28, UR5, URZ, 0x1b ;  /* 0x000000051c2c7291 */ /* 0x000fe4000f8fd8ff */
[----:B------:R-:W-:Y:S02]  /*2220*/  UIADD3 UR47, UPT, UPT, UR41, -UR40, URZ ;  /* 0x80000028292f7290 */ /* 0x000fe4000fffe0ff */
[----:B------:R-:W-:Y:S02]  /*2230*/  UIADD3 UR29, UPT, UPT, UR4, 0x1, URZ ;  /* 0x00000001041d7890 */ /* 0x000fe4000fffe0ff */
[----:B------:R-:W-:Y:S01]  /*2240*/  UIADD3 UR43, UPT, UPT, -UR4, URZ, URZ ;  /* 0x000000ff042b7290 */ /* 0x000fe2000fffe1ff */
[----:B----4-:R-:W-:-:S11]  /*2250*/  UMOV UR6, URZ ;  /* 0x000000ff00067c82 */ /* 0x010fd60008000000 */
.L_x_43:
[----:B------:R-:W4:Y:S02]  /*2260*/  S2UR UR4, SR_CgaCtaId ;  /* 0x00000000000479c3 */ /* 0x000f240000008800 */
[----:B----4-:R-:W-:-:S09]  /*2270*/  UISETP.NE.AND UP0, UPT, UR4, URZ, UPT ;  /* 0x000000ff0400728c */ /* 0x010fd2000bf05270 */
[----:B------:R-:W-:Y:S05]  /*2280*/  BRA.U UP0, `(.L_x_24) ;  /* 0x0000000100287547 */ /* 0x000fea000b800000 */
[----:B------:R-:W-:Y:S02]  /*2290*/  LEA R0, R9, UR13, 0x3 ;  /* 0x0000000d09007c11 */ /* 0x000fe4000f8e18ff */
[----:B------:R-:W-:-:S04]  /*22a0*/  SHF.L.U32 R2, R8, 0x1f, RZ ;  /* 0x0000001f08027819 */ /* 0x000fc800000006ff */
[----:B------:R-:W4:Y:S02]  /*22b0*/  SYNCS.PHASECHK.TRANS64.TRYWAIT P0, [R0+URZ+0x510], R2 ;  /* 0x00051002000075a7 */ /* 0x000f2400080011ff */
[----:B----4-:R-:W-:Y:S05]  /*22c0*/  @!P0 BRA `(.L_x_25) ;  /* 0x00000078005c8947 */ /* 0x010fea0003800000 */
.L_x_182:
[----:B------:R-:W-:Y:S01]  /*22d0*/  VIADD R9, R9, 0x1 ;  /* 0x0000000109097836 */ /* 0x000fe20000000000 */
[----:B------:R4:W-:Y:S04]  /*22e0*/  SYNCS.ARRIVE.TRANS64.A1T0 RZ, [R0+URZ+0x500], RZ ;  /* 0x000500ff00ff79a7 */ /* 0x0009e800081000ff */
[----:B------:R-:W-:-:S04]  /*22f0*/  ISETP.NE.AND P0, PT, R9, 0x2, PT ;  /* 0x000000020900780c */ /* 0x000fc80003f05270 */
[----:B------:R-:W-:Y:S02]  /*2300*/  SEL R9, R9, RZ, P0 ;  /* 0x000000ff09097207 */ /* 0x000fe40000000000 */
[----:B----4-:R-:W-:-:S04]  /*2310*/  SEL R0, RZ, 0x1, P0 ;  /* 0x00000001ff007807 */ /* 0x010fc80000000000 */
[----:B------:R-:W-:-:S07]  /*2320*/  LOP3.LUT R8, R8, R0, RZ, 0x3c, !PT ;  /* 0x0000000008087212 */ /* 0x000fce00078e3cff */
.L_x_24:
[----:B------:R-:W-:Y:S01]  /*2330*/  ULEA UR4, UR6, UR13, 0x3 ;  /* 0x0000000d06047291 */ /* 0x000fe2000f8e18ff */
[----:B------:R-:W-:Y:S01]  /*2340*/  SHF.L.U32 R0, R12, 0x1f, RZ ;  /* 0x0000001f0c007819 */ /* 0x000fe200000006ff */
[----:B------:R-:W-:Y:S02]  /*2350*/  UISETP.GE.U32.AND UP0, UPT, UR48, 0x3f, UPT ;  /* 0x0000003f3000788c */ /* 0x000fe4000bf06070 */
[----:B------:R-:W-:Y:S01]  /*2360*/  ULEA UR19, UR46, UR44, 0x6 ;  /* 0x0000002c2e137291 */ /* 0x000fe2000f8e30ff */
[----:B------:R-:W-:-:S04]  /*2370*/  UMOV UR7, URZ ;  /* 0x000000ff00077c82 */ /* 0x000fc80008000000 */
[----:B------:R4:W1:Y:S01]  /*2380*/  SYNCS.PHASECHK.TRANS64.TRYWAIT P0, [UR4+0x240], R0 ;  /* 0x00024000ff0075a7 */ /* 0x0008620008001104 */
[----:B------:R-:W-:-:S04]  /*2390*/  ULEA.HI UR4, UR45, UR45, URZ, 0x1 ;  /* 0x0000002d2d047291 */ /* 0x000fc8000f8f08ff */
[----:B------:R-:W-:-:S04]  /*23a0*/  USHF.L.U32 UR4, UR4, 0x6, URZ ;  /* 0x0000000604047899 */ /* 0x000fc800080006ff */
[----:B------:R-:W-:-:S04]  /*23b0*/  ULOP3.LUT UR35, UR4, 0xffffff80, URZ, 0xc0, !UPT ;  /* 0xffffff8004237892 */ /* 0x000fc8000f8ec0ff */
[----:B------:R-:W-:Y:S01]  /*23c0*/  ULOP3.LUT UR35, UR35, 0x40, UR49, 0xf8, !UPT ;  /* 0x0000004023237892 */ /* 0x000fe2000f8ef831 */
[----:B------:R-:W-:Y:S11]  /*23d0*/  BRA.U !UP0, `(.L_x_26) ;  /* 0x0000000108c47547 */ /* 0x000ff6000b800000 */
[----:B------:R-:W-:Y:S01]  /*23e0*/  UMOV UR10, UR43 ;  /* 0x0000002b000a7c82 */ /* 0x000fe20008000000 */
[----:B------:R-:W-:Y:S01]  /*23f0*/  UMOV UR4, UR6 ;  /* 0x0000000600047c82 */ /* 0x000fe20008000000 */
[----:B------:R-:W-:-:S05]  /*2400*/  UMOV UR34, URZ ;  /* 0x000000ff00227c82 */ /* 0x000fca0008000000 */
.L_x_32:
[----:B------:R-:W-:Y:S01]  /*2410*/  ULEA UR33, UR4, UR13, 0x3 ;  /* 0x0000000d04217291 */ /* 0x000fe2000f8e18ff */
[----:B------:R-:W-:Y:S01]  /*2420*/  @P3 MOV R2, 0x1800 ;  /* 0x0000180000023802 */ /* 0x000fe20000000f00 */
[----:B-12---:R-:W-:Y:S10]  /*2430*/  @P0 BRA `(.L_x_27) ;  /* 0x00000000000c0947 */ /* 0x006ff40003800000 */
[----:B------:R-:W-:-:S04]  /*2440*/  SHF.L.U32 R3, R12, 0x1f, RZ ;  /* 0x0000001f0c037819 */ /* 0x000fc800000006ff */
[----:B------:R-:W1:Y:S02]  /*2450*/  SYNCS.PHASECHK.TRANS64.TRYWAIT P0, [UR33+0x240], R3 ;  /* 0x00024003ff0075a7 */ /* 0x000e640008001121 */
[----:B-1----:R-:W-:Y:S05]  /*2460*/  @!P0 BRA `(.L_x_28) ;  /* 0x0000007800088947 */ /* 0x002fea0003800000 */
.L_x_27:
[----:B------:R1:W-:Y:S01]  /*2470*/  @P3 SYNCS.ARRIVE.TRANS64 RZ, [UR33], R2 ;  /* 0x00000002ffff39a7 */ /* 0x0003e20008000021 */
[----:B------:R-:W-:Y:S02]  /*2480*/  ULOP3.LUT UR5, UR21, 0x2, URZ, 0xfc, !UPT ;  /* 0x0000000215057892 */ /* 0x000fe4000f8efcff */
[----:B------:R-:W-:Y:S02]  /*2490*/  UIADD3 UR10, UPT, UPT, UR10, 0x1, URZ ;  /* 0x000000010a0a7890 */ /* 0x000fe4000fffe0ff */
[----:B------:R-:W-:Y:S02]  /*24a0*/  UISETP.NE.AND UP0, UPT, UR5, 0x2, UPT ;  /* 0x000000020500788c */ /* 0x000fe4000bf05270 */
[----:B------:R-:W-:-:S07]  /*24b0*/  UISETP.NE.AND UP2, UPT, UR10, 0x1, UPT ;  /* 0x000000010a00788c */ /* 0x000fce000bf45270 */
[----:B------:R-:W-:Y:S05]  /*24c0*/  BRA.U UP0, `(.L_x_29) ;  /* 0x0000000100047547 */ /* 0x000fea000b800000 */
[----:B--23--:R-:W-:Y:S05]  /*24d0*/  BPT.TRAP 0x1 ;  /* 0x000000040000795c */ /* 0x00cfea0000300000 */
.L_x_29:
[----:B------:R-:W-:Y:S04]  /*24e0*/  BSSY.RECONVERGENT B0, `(.L_x_30) ;  /* 0x0000003000007945 */ /* 0x000fe80003800200 */
[----:B------:R-:W-:Y:S05]  /*24f0*/  @!P2 BRA `(.L_x_31) ;  /* 0x000000000004a947 */ /* 0x000fea0003800000 */
[----:B--23--:R-:W-:Y:S05]  /*2500*/  BPT.TRAP 0x1 ;  /* 0x000000040000795c */ /* 0x00cfea0000300000 */
.L_x_31:
[----:B--23--:R-:W-:Y:S05]  /*2510*/  BSYNC.RECONVERGENT B0 ;  /* 0x0000000000007941 */ /* 0x00cfea0003800200 */
.L_x_30:
[----:B------:R-:W-:Y:S02]  /*2520*/  UIADD3 UR5, UPT, UPT, UR4, 0x1, URZ ;  /* 0x0000000104057890 */ /* 0x000fe4000fffe0ff */
[----:B------:R-:W-:Y:S02]  /*2530*/  ULEA UR32, UR4, UR13, 0xb ;  /* 0x0000000d04207291 */ /* 0x000fe4000f8e58ff */
[----:B------:R-:W-:Y:S02]  /*2540*/  UISETP.NE.AND UP0, UPT, UR5, 0x48, UPT ;  /* 0x000000480500788c */ /* 0x000fe4000bf05270 */
[----:B------:R-:W-:Y:S02]  /*2550*/  UIADD3 UR8, UP1, UPT, UR26, 0x80, URZ ;  /* 0x000000801a087890 */ /* 0x000fe4000ff3e0ff */
[----:B------:R-:W-:Y:S02]  /*2560*/  USEL UR7, URZ, 0x1, UP0 ;  /* 0x00000001ff077887 */ /* 0x000fe40008000000 */
[----:B------:R-:W-:-:S02]  /*2570*/  USEL UR6, UR5, URZ, UP0 ;  /* 0x000000ff05067287 */ /* 0x000fc40008000000 */
[----:B------:R-:W-:Y:S02]  /*2580*/  ULEA UR16, UR4, UR28, 0xa ;  /* 0x0000001c04107291 */ /* 0x000fe4000f8e50ff */
[----:B------:R-:W-:Y:S01]  /*2590*/  ULEA UR5, UR6, UR13, 0x3 ;  /* 0x0000000d06057291 */ /* 0x000fe2000f8e18ff */
[----:B------:R-:W-:Y:S01]  /*25a0*/  LOP3.LUT R12, R12, UR7, RZ, 0x3c, !PT ;  /* 0x000000070c0c7c12 */ /* 0x000fe2000f8e3cff */
[----:B------:R-:W-:Y:S02]  /*25b0*/  UIADD3 UR4, UP0, UPT, UR26, 0x180, URZ ;  /* 0x000001801a047890 */ /* 0x000fe4000ff1e0ff */
[----:B------:R-:W-:Y:S01]  /*25c0*/  ULOP3.LUT UR33, UR33, 0xfefffff8, URZ, 0xc0, !UPT ;  /* 0xfefffff821217892 */ /* 0x000fe2000f8ec0ff */
[----:B-1--4-:R-:W-:Y:S01]  /*25d0*/  SHF.L.U32 R0, R12, 0x1f, RZ ;  /* 0x0000001f0c007819 */ /* 0x012fe200000006ff */
[----:B------:R-:W-:Y:S02]  /*25e0*/  UIADD3.X UR9, UPT, UPT, URZ, UR27, URZ, UP1, !UPT ;  /* 0x0000001bff097290 */ /* 0x000fe40008ffe4ff */
[----:B------:R-:W-:Y:S01]  /*25f0*/  UIADD3 UR32, UPT, UPT, UR32, 0x2800, URZ ;  /* 0x0000280020207890 */ /* 0x000fe2000fffe0ff */
[----:B------:R1:W2:Y:S01]  /*2600*/  SYNCS.PHASECHK.TRANS64.TRYWAIT P0, [UR5+0x240], R0 ;  /* 0x00024000ff0075a7 */ /* 0x0002a20008001105 */
[----:B------:R-:W-:-:S02]  /*2610*/  UIADD3 UR16, UPT, UPT, UR13, 0x26800, UR16 ;  /* 0x000268000d107890 */ /* 0x000fc4000fffe010 */
[----:B------:R-:W-:Y:S02]  /*2620*/  UIADD3.X UR5, UPT, UPT, URZ, UR27, URZ, UP0, !UPT ;  /* 0x0000001bff057290 */ /* 0x000fe400087fe4ff */
[----:B------:R-:W-:Y:S01]  /*2630*/  UPRMT UR7, URZ, 0x5410, UR24 ;  /* 0x00005410ff077896 */ /* 0x000fe20008000018 */
[----:B------:R-:W-:Y:S01]  /*2640*/  UMOV UR14, 0x0 ;  /* 0x00000000000e7882 */ /* 0x000fe20000000000 */
[----:B------:R-:W-:Y:S01]  /*2650*/  UMOV UR15, 0x10000000 ;  /* 0x10000000000f7882 */ /* 0x000fe20000000000 */
[----:B------:R-:W-:Y:S01]  /*2660*/  UMOV UR18, UR34 ;  /* 0x0000002200127c82 */ /* 0x000fe20008000000 */
[----:B------:R-:W-:Y:S01]  /*2670*/  UMOV UR20, UR36 ;  /* 0x0000002400147c82 */ /* 0x000fe20008000000 */
[----:B------:R-:W-:Y:S01]  /*2680*/  UMOV UR17, UR33 ;  /* 0x0000002100117c82 */ /* 0x000fe20008000000 */
[----:B------:R3:W-:Y:S03]  /*2690*/  UTMALDG.3D.2CTA [UR32], [UR8], desc[UR14] ;  /* 0x00000e20080075b4 */ /* 0x0007e60008211000 */
[----:B------:R4:W-:Y:S01]  /*26a0*/  UTMALDG.3D.MULTICAST.2CTA [UR16], [UR4], UR7, desc[UR14] ;  /* 0x00000e10040073b4 */ /* 0x0009e20008211807 */
[----:B---3--:R-:W-:Y:S01]  /*26b0*/  UIADD3 UR34, UPT, UPT, UR34, 0x20, URZ ;  /* 0x0000002022227890 */ /* 0x008fe2000fffe0ff */
[----:B----4-:R-:W-:Y:S01]  /*26c0*/  UMOV UR7, UR29 ;  /* 0x0000001d00077c82 */ /* 0x010fe20008000000 */
[----:B------:R-:W-:Y:S01]  /*26d0*/  UMOV UR4, UR6 ;  /* 0x0000000600047c82 */ /* 0x000fe20008000000 */
[----:B------:R-:W-:Y:S09]  /*26e0*/  BRA.U UP2, `(.L_x_32) ;  /* 0xfffffffd02487547 */ /* 0x000ff2000b83ffff */
.L_x_26:
[----:B------:R-:W-:Y:S01]  /*26f0*/  ULEA UR4, UR6, UR13, 0x3 ;  /* 0x0000000d06047291 */ /* 0x000fe2000f8e18ff */
[----:B-1--4-:R-:W-:Y:S01]  /*2700*/  SHF.L.U32 R0, R12, 0x1f, RZ ;  /* 0x0000001f0c007819 */ /* 0x012fe200000006ff */
[----:B------:R-:W-:Y:S01]  /*2710*/  @!P1 SYNCS.ARRIVE.TRANS64.A1T0 RZ, [UR13+0x498], RZ ;  /* 0x000498ffffff99a7 */ /* 0x000fe2000810000d */
[----:B------:R-:W-:-:S06]  /*2720*/  UISETP.GT.AND UP0, UPT, UR41, UR40, UPT ;  /* 0x000000282900728c */ /* 0x000fcc000bf04270 */
[----:B--2---:R1:W2:Y:S03]  /*2730*/  SYNCS.PHASECHK.TRANS64.TRYWAIT P0, [UR4+0x240], R0 ;  /* 0x00024000ff0075a7 */ /* 0x0042a60008001104 */
[----:B------:R-:W-:Y:S05]  /*2740*/  BRA.U !UP0, `(.L_x_33) ;  /* 0x0000000108c07547 */ /* 0x000fea000b800000 */
[----:B------:R-:W-:Y:S01]  /*2750*/  UIADD3 UR25, UPT, UPT, UR47, UR7, URZ ;  /* 0x000000072f197290 */ /* 0x000fe2000fffe0ff */
[----:B------:R-:W-:-:S11]  /*2760*/  UMOV UR4, UR6 ;  /* 0x0000000600047c82 */ /* 0x000fd60008000000 */
.L_x_39:
[----:B------:R-:W-:Y:S01]  /*2770*/  ULEA UR9, UR4, UR13, 0x3 ;  /* 0x0000000d04097291 */ /* 0x000fe2000f8e18ff */
[----:B--2---:R-:W-:Y:S01]  /*2780*/  @P3 MOV R2, 0x1800 ;  /* 0x0000180000023802 */ /* 0x004fe20000000f00 */
[----:B-12-4-:R-:W-:Y:S10]  /*2790*/  @P0 BRA `(.L_x_34) ;  /* 0x00000000000c0947 */ /* 0x016ff40003800000 */
[----:B------:R-:W-:-:S04]  /*27a0*/  SHF.L.U32 R3, R12, 0x1f, RZ ;  /* 0x0000001f0c037819 */ /* 0x000fc800000006ff */
[----:B------:R-:W2:Y:S02]  /*27b0*/  SYNCS.PHASECHK.TRANS64.TRYWAIT P0, [UR9+0x240], R3 ;  /* 0x00024003ff0075a7 */ /* 0x000ea40008001109 */
[----:B--2---:R-:W-:Y:S05]  /*27c0*/  @!P0 BRA `(.L_x_35) ;  /* 0x0000007400488947 */ /* 0x004fea0003800000 */
.L_x_34:
[----:B------:R2:W-:Y:S01]  /*27d0*/  @P3 SYNCS.ARRIVE.TRANS64 RZ, [UR9], R2 ;  /* 0x00000002ffff39a7 */ /* 0x0005e20008000009 */
[----:B------:R-:W-:-:S04]  /*27e0*/  ULOP3.LUT UR5, UR21, 0x2, URZ, 0xfc, !UPT ;  /* 0x0000000215057892 */ /* 0x000fc8000f8efcff */
[----:B------:R-:W-:-:S09]  /*27f0*/  UISETP.NE.AND UP0, UPT, UR5, 0x2, UPT ;  /* 0x000000020500788c */ /* 0x000fd2000bf05270 */
[----:B------:R-:W-:Y:S05]  /*2800*/  BRA.U UP0, `(.L_x_36) ;  /* 0x0000000100047547 */ /* 0x000fea000b800000 */
[----:B---3--:R-:W-:Y:S05]  /*2810*/  BPT.TRAP 0x1 ;  /* 0x000000040000795c */ /* 0x008fea0000300000 */
.L_x_36:
[----:B------:R-:W-:Y:S04]  /*2820*/  BSSY.RECONVERGENT B0, `(.L_x_37) ;  /* 0x0000003000007945 */ /* 0x000fe80003800200 */
[----:B------:R-:W-:Y:S05]  /*2830*/  @!P2 BRA `(.L_x_38) ;  /* 0x000000000004a947 */ /* 0x000fea0003800000 */
[----:B---3--:R-:W-:Y:S05]  /*2840*/  BPT.TRAP 0x1 ;  /* 0x000000040000795c */ /* 0x008fea0000300000 */
.L_x_38:
[----:B---3--:R-:W-:Y:S05]  /*2850*/  BSYNC.RECONVERGENT B0 ;  /* 0x0000000000007941 */ /* 0x008fea0003800200 */
.L_x_37:
[----:B------:R-:W-:Y:S02]  /*2860*/  UIADD3 UR5, UPT, UPT, UR4, 0x1, URZ ;  /* 0x0000000104057890 */ /* 0x000fe4000fffe0ff */
[----:B------:R-:W-:Y:S02]  /*2870*/  USHF.L.U32 UR10, UR7, 0x5, URZ ;  /* 0x00000005070a7899 */ /* 0x000fe400080006ff */
[----:B------:R-:W-:Y:S02]  /*2880*/  UISETP.NE.AND UP0, UPT, UR5, 0x48, UPT ;  /* 0x000000480500788c */ /* 0x000fe4000bf05270 */
[----:B------:R-:W-:Y:S02]  /*2890*/  UIADD3 UR7, UPT, UPT, UR7, 0x1, URZ ;  /* 0x0000000107077890 */ /* 0x000fe4000fffe0ff */
[----:B------:R-:W-:Y:S02]  /*28a0*/  USEL UR8, URZ, 0x1, UP0 ;  /* 0x00000001ff087887 */ /* 0x000fe40008000000 */
[----:B------:R-:W-:-:S02]  /*28b0*/  USEL UR6, UR5, URZ, UP0 ;  /* 0x000000ff05067287 */ /* 0x000fc40008000000 */
[----:B------:R-:W-:Y:S02]  /*28c0*/  UIADD3 UR22, UP0, UPT, UR26, 0x180, URZ ;  /* 0x000001801a167890 */ /* 0x000fe4000ff1e0ff */
[----:B------:R-:W-:Y:S01]  /*28d0*/  LOP3.LUT R12, R12, UR8, RZ, 0x3c, !PT ;  /* 0x000000080c0c7c12 */ /* 0x000fe2000f8e3cff */
[----:B------:R-:W-:Y:S02]  /*28e0*/  ULEA UR8, UR4, UR13, 0xb ;  /* 0x0000000d04087291 */ /* 0x000fe4000f8e58ff */
[----:B------:R-:W-:Y:S01]  /*28f0*/  UIADD3 UR14, UP1, UPT, UR26, 0x80, URZ ;  /* 0x000000801a0e7890 */ /* 0x000fe2000ff3e0ff */
[----:B-1----:R-:W-:Y:S01]  /*2900*/  SHF.L.U32 R0, R12, 0x1f, RZ ;  /* 0x0000001f0c007819 */ /* 0x002fe200000006ff */
[----:B------:R-:W-:Y:S02]  /*2910*/  UIADD3.X UR23, UPT, UPT, URZ, UR27, URZ, UP0, !UPT ;  /* 0x0000001bff177290 */ /* 0x000fe400087fe4ff */
[----:B------:R-:W-:Y:S02]  /*2920*/  UISETP.NE.AND UP0, UPT, UR7, UR25, UPT ;  /* 0x000000190700728c */ /* 0x000fe4000bf05270 */
[----:B------:R-:W-:-:S02]  /*2930*/  ULEA UR5, UR6, UR13, 0x3 ;  /* 0x0000000d06057291 */ /* 0x000fc4000f8e18ff */
[----:B------:R-:W-:Y:S02]  /*2940*/  ULOP3.LUT UR9, UR9, 0xfefffff8, URZ, 0xc0, !UPT ;  /* 0xfefffff809097892 */ /* 0x000fe4000f8ec0ff */
[----:B------:R-:W-:Y:S02]  /*2950*/  ULEA UR16, UR4, UR30, 0xa ;  /* 0x0000001e04107291 */ /* 0x000fe4000f8e50ff */
[----:B------:R-:W-:Y:S02]  /*2960*/  UIADD3 UR8, UPT, UPT, UR8, 0x2800, URZ ;  /* 0x0000280008087890 */ /* 0x000fe4000fffe0ff */
[----:B------:R-:W-:Y:S01]  /*2970*/  UIADD3.X UR15, UPT, UPT, URZ, UR27, URZ, UP1, !UPT ;  /* 0x0000001bff0f7290 */ /* 0x000fe20008ffe4ff */
[----:B------:R4:W1:Y:S01]  /*2980*/  SYNCS.PHASECHK.TRANS64.TRYWAIT P0, [UR5+0x240], R0 ;  /* 0x00024000ff0075a7 */ /* 0x0008620008001105 */
[----:B------:R-:W-:Y:S01]  /*2990*/  UPRMT UR4, URZ, 0x5410, UR24 ;  /* 0x00005410ff047896 */ /* 0x000fe20008000018 */
[----:B------:R-:W-:Y:S01]  /*29a0*/  UMOV UR32, 0x0 ;  /* 0x0000000000207882 */ /* 0x000fe20000000000 */
[----:B------:R-:W-:Y:S01]  /*29b0*/  UMOV UR33, 0x10000000 ;  /* 0x1000000000217882 */ /* 0x000fe20000000000 */
[----:B------:R-:W-:Y:S01]  /*29c0*/  UMOV UR11, UR35 ;  /* 0x00000023000b7c82 */ /* 0x000fe20008000000 */
[----:B------:R-:W-:Y:S01]  /*29d0*/  UMOV UR12, UR36 ;  /* 0x00000024000c7c82 */ /* 0x000fe20008000000 */
[----:B------:R-:W-:Y:S01]  /*29e0*/  UMOV UR20, UR36 ;  /* 0x0000002400147c82 */ /* 0x000fe20008000000 */
[----:B------:R-:W-:Y:S01]  /*29f0*/  UMOV UR17, UR9 ;  /* 0x0000000900117c82 */ /* 0x000fe20008000000 */
[----:B------:R-:W-:Y:S01]  /*2a00*/  UMOV UR18, UR10 ;  /* 0x0000000a00127c82 */ /* 0x000fe20008000000 */
[----:B------:R-:W-:Y:S01]  /*2a10*/  UTMALDG.3D.2CTA [UR8], [UR14], desc[UR32] ;  /* 0x000020080e0075b4 */ /* 0x000fe20008211000 */
[----:B------:R3:W-:Y:S02]  /*2a20*/  UTMALDG.3D.MULTICAST.2CTA [UR16], [UR22], UR4, desc[UR32] ;  /* 0x00002010160073b4 */ /* 0x0007e40008211804 */
[----:B---3--:R-:W-:Y:S01]  /*2a30*/  UMOV UR4, UR6 ;  /* 0x0000000600047c82 */ /* 0x008fe20008000000 */
[----:B------:R-:W-:Y:S05]  /*2a40*/  BRA.U UP0, `(.L_x_39) ;  /* 0xfffffffd00487547 */ /* 0x000fea000b83ffff */
.L_x_33:
[C---:B------:R-:W-:Y:S01]  /*2a50*/  LEA R3, R11.reuse, UR13, 0x3 ;  /* 0x0000000d0b037c11 */ /* 0x040fe2000f8e18ff */
[----:B------:R-:W-:Y:S01]  /*2a60*/  NOP ;  /* 0x0000000000007918 */ /* 0x000fe20000000000 */
[----:B-1--4-:R-:W-:Y:S02]  /*2a70*/  SHF.L.U32 R0, R10, 0x1f, RZ ;  /* 0x0000001f0a007819 */ /* 0x012fe400000006ff */
[----:B------:R-:W-:Y:S02]  /*2a80*/  LEA R4, R11, UR13, 0x4 ;  /* 0x0000000d0b047c11 */ /* 0x000fe4000f8e20ff */
[----:B--2---:R-:W1:Y:S02]  /*2a90*/  SYNCS.PHASECHK.TRANS64.TRYWAIT P0, [R3+URZ+0x4a0], R0 ;  /* 0x0004a000030075a7 */ /* 0x004e6400080011ff */
[----:B-1----:R-:W-:Y:S05]  /*2aa0*/  @!P0 BRA `(.L_x_40) ;  /* 0x0000007000a88947 */ /* 0x002fea0003800000 */
.L_x_185:
[----:B------:R-:W2:Y:S01]  /*2ab0*/  LDS.128 R4, [R4+0x530] ;  /* 0x0005300004047984 */ /* 0x000ea20000000c00 */
[----:B------:R-:W-:Y:S01]  /*2ac0*/  UISETP.GE.AND UP0, UPT, UR42, 0x1, UPT ;  /* 0x000000012a00788c */ /* 0x000fe2000bf06270 */
[----:B------:R-:W-:Y:S01]  /*2ad0*/  @!PT LDS RZ, [RZ] ;  /* 0x00000000fffff984 */ /* 0x000fe20000000800 */
[----:B------:R-:W-:Y:S01]  /*2ae0*/  @!PT LDS RZ, [RZ] ;  /* 0x00000000fffff984 */ /* 0x000fe20000000800 */
[----:B------:R-:W-:Y:S01]  /*2af0*/  @!PT LDS RZ, [RZ] ;  /* 0x00000000fffff984 */ /* 0x000fe20000000800 */
[----:B------:R-:W-:Y:S01]  /*2b00*/  @!PT LDS RZ, [RZ] ;  /* 0x00000000fffff984 */ /* 0x000fe20000000800 */
[----:B------:R4:W-:Y:S06]  /*2b10*/  MEMBAR.ALL.CTA ;  /* 0x0000000000007992 */ /* 0x0009ec0000008000 */
[----:B----4-:R-:W4:Y:S01]  /*2b20*/  FENCE.VIEW.ASYNC.S ;  /* 0x00000000000073c6 */ /* 0x010f220000000000 */
[----:B--2---:R-:W-:-:S13]  /*2b30*/  LOP3.LUT P0, RZ, R6, 0x1, RZ, 0xc0, !PT ;  /* 0x0000000106ff7812 */ /* 0x004fda000780c0ff */
[----:B----4-:R-:W-:Y:S01]  /*2b40*/  VOTEU.ANY UP1, P0 ;  /* 0x0000000000ff7886 */ /* 0x010fe20000020100 */
[----:B------:R-:W-:-:S13]  /*2b50*/  PLOP3.LUT P0, PT, PT, PT, UP1, 0x80, 0x8 ;  /* 0x000000000008781c */ /* 0x000fda0003f0f018 */
[----:B-1----:R-:W-:Y:S02]  /*2b60*/  @P0 LOP3.LUT R0, R5, 0xffff, RZ, 0xc0, !PT ;  /* 0x0000ffff05000812 */ /* 0x002fe400078ec0ff */
[----:B------:R-:W-:Y:S02]  /*2b70*/  @P0 MOV R2, R4 ;  /* 0x0000000400020202 */ /* 0x000fe40000000f00 */
[----:B------:R-:W-:Y:S01]  /*2b80*/  @P0 R2UR UR5, R0 ;  /* 0x00000000000502ca */ /* 0x000fe200000e0000 */
[----:B------:R-:W-:Y:S01]  /*2b90*/  VIADD R0, R3, 0x4b0 ;  /* 0x000004b003007836 */ /* 0x000fe20000000000 */
[----:B------:R-:W-:Y:S02]  /*2ba0*/  @P0 SHF.R.U32.HI R4, RZ, 0x10, R5 ;  /* 0x00000010ff040819 */ /* 0x000fe40000011605 */
[----:B------:R-:W-:Y:S02]  /*2bb0*/  @P0 R2UR UR7, R2 ;  /* 0x00000000020702ca */ /* 0x000fe400000e0000 */
[----:B------:R-:W-:-:S02]  /*2bc0*/  PRMT R0, RZ, 0x654, R0 ;  /* 0x00000654ff007816 */ /* 0x000fc40000000000 */
[----:B------:R-:W-:Y:S02]  /*2bd0*/  @P0 R2UR UR4, R4 ;  /* 0x00000000040402ca */ /* 0x000fe400000e0000 */
[----:B------:R1:W-:Y:S03]  /*2be0*/  SYNCS.ARRIVE.TRANS64.RED.A1T0 RZ, [R0+URZ], RZ ;  /* 0x000000ff00ff79a7 */ /* 0x0003e600081004ff */
[----:B------:R-:W-:-:S04]  /*2bf0*/  @UP1 UMOV UR31, UR5 ;  /* 0x00000005001f1c82 */ /* 0x000fc80008000000 */
[----:B------:R-:W-:-:S04]  /*2c00*/  @UP1 UMOV UR37, UR7 ;  /* 0x0000000700251c82 */ /* 0x000fc80008000000 */
[----:B------:R-:W-:Y:S01]  /*2c10*/  @UP1 UMOV UR36, UR4 ;  /* 0x0000000400241c82 */ /* 0x000fe20008000000 */
[----:B------:R-:W-:Y:S05]  /*2c20*/  BRA.U !UP0, `(.L_x_41) ;  /* 0x0000000108d47547 */ /* 0x000fea000b800000 */
[----:B------:R-:W3:Y:S01]  /*2c30*/  LDCU.128 UR16, c[0x0][0xb10] ;  /* 0x00016200ff1077ac */ /* 0x000ee20008000c00 */
[----:B------:R-:W2:Y:S01]  /*2c40*/  LDCU UR12, c[0x0][0xb20] ;  /* 0x00016400ff0c77ac */ /* 0x000ea20008000800 */
[----:B------:R-:W4:Y:S01]  /*2c50*/  LDCU UR20, c[0x0][0xb0c] ;  /* 0x00016180ff1477ac */ /* 0x000f220008000800 */
[----:B------:R-:W1:Y:S01]  /*2c60*/  LDCU.64 UR8, c[0x0][0xb28] ;  /* 0x00016500ff0877ac */ /* 0x000e620008000a00 */
[----:B------:R-:W-:Y:S02]  /*2c70*/  UISETP.NE.AND UP3, UPT, UR42, 0x1, UPT ;  /* 0x000000012a00788c */ /* 0x000fe4000bf65270 */
[----:B---3--:R-:W-:Y:S02]  /*2c80*/  UIMAD.WIDE.U32 UR10, UR38, UR19, URZ ;  /* 0x00000013260a72a5 */ /* 0x008fe4000f8e00ff */
[----:B------:R-:W-:Y:S02]  /*2c90*/  UIMAD.WIDE.U32 UR4, UR39, UR16, URZ ;  /* 0x00000010270472a5 */ /* 0x000fe4000f8e00ff */
[----:B------:R-:W-:-:S02]  /*2ca0*/  UISETP.NE.AND UP0, UPT, UR18, 0x1, UPT ;  /* 0x000000011200788c */ /* 0x000fc4000bf05270 */
[----:B------:R-:W-:Y:S01]  /*2cb0*/  UIMAD.WIDE.U32 UR22, UR31, UR19, URZ ;  /* 0x000000131f1672a5 */ /* 0x000fe2000f8e00ff */
[----:B------:R-:W-:Y:S02]  /*2cc0*/  UMOV UR10, UR11 ;  /* 0x0000000b000a7c82 */ /* 0x000fe40008000000 */
[----:B------:R-:W-:Y:S01]  /*2cd0*/  UMOV UR4, UR5 ;  /* 0x0000000500047c82 */ /* 0x000fe20008000000 */
[----:B--2---:R-:W-:Y:S02]  /*2ce0*/  USHF.R.U32.HI UR10, URZ, UR12, UR10 ;  /* 0x0000000cff0a7299 */ /* 0x004fe4000801160a */
[----:B----4-:R-:W-:Y:S02]  /*2cf0*/  UISETP.NE.AND UP2, UPT, UR20, 0x1, UPT ;  /* 0x000000011400788c */ /* 0x010fe4000bf45270 */
[----:B------:R-:W-:Y:S02]  /*2d00*/  USHF.R.U32.HI UR4, URZ, UR17, UR4 ;  /* 0x00000011ff047299 */ /* 0x000fe40008011604 */
[----:B------:R-:W-:-:S02]  /*2d10*/  USEL UR5, UR38, UR10, !UP0 ;  /* 0x0000000a26057287 */ /* 0x000fc4000c000000 */
[----:B------:R-:W-:Y:S02]  /*2d20*/  USEL UR7, UR39, UR4, !UP2 ;  /* 0x0000000427077287 */ /* 0x000fe4000d000000 */
[----:B-1----:R-:W-:Y:S01]  /*2d30*/  UIMAD.WIDE.U32 UR10, UR5, UR8, URZ ;  /* 0x00000008050a72a5 */ /* 0x002fe2000f8e00ff */
[----:B------:R-:W-:Y:S01]  /*2d40*/  UMOV UR4, UR23 ;  /* 0x0000001700047c82 */ /* 0x000fe20008000000 */
[----:B------:R-:W-:Y:S02]  /*2d50*/  UIMAD.WIDE.U32 UR14, UR37, UR16, URZ ;  /* 0x00000010250e72a5 */ /* 0x000fe4000f8e00ff */
[----:B------:R-:W-:-:S03]  /*2d60*/  UIMAD.WIDE.U32 UR22, UR7, UR8, URZ ;  /* 0x00000008071672a5 */ /* 0x000fc6000f8e00ff */
[----:B------:R-:W-:Y:S01]  /*2d70*/  UMOV UR10, UR11 ;  /* 0x0000000b000a7c82 */ /* 0x000fe20008000000 */
[----:B------:R-:W-:Y:S02]  /*2d80*/  USHF.R.U32.HI UR4, URZ, UR12, UR4 ;  /* 0x0000000cff047299 */ /* 0x000fe40008011604 */
[----:B------:R-:W-:Y:S01]  /*2d90*/  @UP3 USHF.R.U32.HI UR5, URZ, UR9, UR10 ;  /* 0x00000009ff053299 */ /* 0x000fe2000801160a */
[----:B------:R-:W-:Y:S01]  /*2da0*/  UMOV UR14, UR15 ;  /* 0x0000000f000e7c82 */ /* 0x000fe20008000000 */
[----:B------:R-:W-:Y:S01]  /*2db0*/  UMOV UR22, UR23 ;  /* 0x0000001700167c82 */ /* 0x000fe20008000000 */
[----:B------:R-:W-:Y:S02]  /*2dc0*/  USHF.R.U32.HI UR17, URZ, UR17, UR14 ;  /* 0x00000011ff117299 */ /* 0x000fe4000801160e */
[----:B------:R-:W-:Y:S02]  /*2dd0*/  USEL UR4, UR31, UR4, !UP0 ;  /* 0x000000041f047287 */ /* 0x000fe4000c000000 */
[----:B------:R-:W-:-:S02]  /*2de0*/  @UP3 USHF.R.U32.HI UR7, URZ, UR9, UR22 ;  /* 0x00000009ff073299 */ /* 0x000fc40008011616 */
[----:B------:R-:W-:Y:S02]  /*2df0*/  UIMAD UR10, UR42, UR5, URZ ;  /* 0x000000052a0a72a4 */ /* 0x000fe4000f8e02ff */
[----:B------:R-:W-:Y:S02]  /*2e00*/  USEL UR5, UR37, UR17, !UP2 ;  /* 0x0000001125057287 */ /* 0x000fe4000d000000 */
[----:B------:R-:W-:Y:S02]  /*2e10*/  UIMAD UR12, UR42, UR7, URZ ;  /* 0x000000072a0c72a4 */ /* 0x000fe4000f8e02ff */
[----:B------:R-:W-:Y:S02]  /*2e20*/  UISETP.GE.AND UP0, UPT, UR4, UR10, UPT ;  /* 0x0000000a0400728c */ /* 0x000fe4000bf06270 */
[----:B------:R-:W-:Y:S02]  /*2e30*/  UIMAD.WIDE.U32 UR10, UR4, UR8, URZ ;  /* 0x00000008040a72a5 */ /* 0x000fe4000f8e00ff */
[----:B------:R-:W-:-:S02]  /*2e40*/  UISETP.GE.OR UP0, UPT, UR5, UR12, UP0 ;  /* 0x0000000c0500728c */ /* 0x000fc40008706670 */
[----:B------:R-:W-:Y:S02]  /*2e50*/  UIMAD.WIDE.U32 UR14, UR5, UR8, URZ ;  /* 0x00000008050e72a5 */ /* 0x000fe4000f8e00ff */
[----:B------:R-:W-:Y:S01]  /*2e60*/  UIADD3 UR12, UPT, UPT, -UR5, URZ, URZ ;  /* 0x000000ff050c7290 */ /* 0x000fe2000fffe1ff */
[----:B------:R-:W-:Y:S01]  /*2e70*/  UMOV UR10, UR11 ;  /* 0x0000000b000a7c82 */ /* 0x000fe20008000000 */
[----:B------:R-:W-:Y:S02]  /*2e80*/  UIADD3 UR11, UPT, UPT, -UR4, URZ, URZ ;  /* 0x000000ff040b7290 */ /* 0x000fe4000fffe1ff */
        /* <DEDUP_REMOVED lines=15> */
.L_x_41:
[----:B------:R-:W2:Y:S02]  /*2f80*/  LDCU UR4, c[0x0][0xb30] ;  /* 0x00016600ff0477ac */ /* 0x000ea40008000800 */
[----:B--2---:R-:W-:-:S09]  /*2f90*/  UISETP.NE.AND UP0, UPT, UR4, 0x1, UPT ;  /* 0x000000010400788c */ /* 0x004fd2000bf05270 */
[----:B------:R-:W-:Y:S05]  /*2fa0*/  BRA.U UP0, `(.L_x_42) ;  /* 0x0000000100447547 */ /* 0x000fea000b800000 */
[----:B------:R-:W2:Y:S01]  /*2fb0*/  LDCU.128 UR16, c[0x0][0xb10] ;  /* 0x00016200ff1077ac */ /* 0x000ea20008000c00 */
[----:B------:R-:W4:Y:S01]  /*2fc0*/  LDCU UR10, c[0x0][0xb0c] ;  /* 0x00016180ff0a77ac */ /* 0x000f220008000800 */
[----:B------:R-:W1:Y:S01]  /*2fd0*/  LDCU UR7, c[0x0][0xb20] ;  /* 0x00016400ff0777ac */ /* 0x000e620008000800 */
[----:B--2---:R-:W-:Y:S02]  /*2fe0*/  UIMAD.WIDE.U32 UR8, UR37, UR16, URZ ;  /* 0x00000010250872a5 */ /* 0x004fe4000f8e00ff */
[----:B------:R-:W-:Y:S02]  /*2ff0*/  UIMAD.WIDE.U32 UR4, UR31, UR19, URZ ;  /* 0x000000131f0472a5 */ /* 0x000fe4000f8e00ff */
[----:B----4-:R-:W-:Y:S02]  /*3000*/  UISETP.NE.AND UP2, UPT, UR10, 0x1, UPT ;  /* 0x000000010a00788c */ /* 0x010fe4000bf45270 */
[----:B------:R-:W-:Y:S01]  /*3010*/  UISETP.NE.AND UP0, UPT, UR18, 0x1, UPT ;  /* 0x000000011200788c */ /* 0x000fe2000bf05270 */
[----:B------:R-:W-:-:S02]  /*3020*/  UMOV UR8, UR9 ;  /* 0x0000000900087c82 */ /* 0x000fc40008000000 */
[----:B------:R-:W-:Y:S01]  /*3030*/  UMOV UR4, UR5 ;  /* 0x0000000500047c82 */ /* 0x000fe20008000000 */
[----:B------:R-:W-:Y:S02]  /*3040*/  USHF.R.U32.HI UR17, URZ, UR17, UR8 ;  /* 0x00000011ff117299 */ /* 0x000fe40008011608 */
[----:B-1----:R-:W-:Y:S02]  /*3050*/  USHF.R.U32.HI UR4, URZ, UR7, UR4 ;  /* 0x00000007ff047299 */ /* 0x002fe40008011604 */
[----:B------:R-:W-:Y:S02]  /*3060*/  USEL UR5, UR37, UR17, !UP2 ;  /* 0x0000001125057287 */ /* 0x000fe4000d000000 */
[----:B------:R-:W-:-:S04]  /*3070*/  USEL UR4, UR31, UR4, !UP0 ;  /* 0x000000041f047287 */ /* 0x000fc8000c000000 */
[----:B------:R-:W-:Y:S02]  /*3080*/  UIADD3 UR7, UPT, UPT, UR5, -UR4, URZ ;  /* 0x8000000405077290 */ /* 0x000fe4000fffe0ff */
[----:B------:R-:W-:Y:S02]  /*3090*/  UIADD3 UR4, UPT, UPT, -UR5, UR4, URZ ;  /* 0x0000000405047290 */ /* 0x000fe4000fffe1ff */
[----:B------:R-:W-:Y:S02]  /*30a0*/  UIMAD UR31, UR7, UR18, UR31 ;  /* 0x00000012071f72a4 */ /* 0x000fe4000f8e021f */
[----:B------:R-:W-:-:S12]  /*30b0*/  UIMAD UR37, UR4, UR10, UR37 ;  /* 0x0000000a042572a4 */ /* 0x000fd8000f8e0225 */
.L_x_42:
[----:B------:R-:W-:Y:S01]  /*30c0*/  VIADD R11, R11, 0x1 ;  /* 0x000000010b0b7836 */ /* 0x000fe20000000000 */
[----:B------:R-:W-:Y:S01]  /*30d0*/  PLOP3.LUT P1, PT, PT, PT, PT, 0x80, 0x8 ;  /* 0x000000000008781c */ /* 0x000fe20003f2f070 */
[----:B------:R-:W-:Y:S02]  /*30e0*/  UIADD3 UR45, UPT, UPT, UR37, UR55, URZ ;  /* 0x00000037252d7290 */ /* 0x000fe4000fffe0ff */
[----:B------:R-:W-:Y:S01]  /*30f0*/  UIADD3 UR46, UPT, UPT, UR31, UR59, URZ ;  /* 0x0000003b1f2e7290 */ /* 0x000fe2000fffe0ff */
[----:B------:R-:W-:-:S04]  /*3100*/  ISETP.NE.AND P0, PT, R11, 0x2, PT ;  /* 0x000000020b00780c */ /* 0x000fc80003f05270 */
[----:B-1----:R-:W-:Y:S02]  /*3110*/  SEL R0, RZ, 0x1, P0 ;  /* 0x00000001ff007807 */ /* 0x002fe40000000000 */
[----:B------:R-:W-:Y:S02]  /*3120*/  SEL R11, R11, RZ, P0 ;  /* 0x000000ff0b0b7207 */ /* 0x000fe40000000000 */
[----:B------:R-:W-:Y:S01]  /*3130*/  LOP3.LUT R10, R10, R0, RZ, 0x3c, !PT ;  /* 0x000000000a0a7212 */ /* 0x000fe200078e3cff */
[----:B------:R-:W-:Y:S06]  /*3140*/  BRA.U UP1, `(.L_x_43) ;  /* 0xfffffff101447547 */ /* 0x000fec000b83ffff */
[----:B------:R-:W-:Y:S01]  /*3150*/  UIADD3 UR13, UPT, UPT, UR13, 0x240, URZ ;  /* 0x000002400d0d7890 */ /* 0x000fe2000fffe0ff */
[----:B------:R-:W-:-:S03]  /*3160*/  SHF.L.U32 R2, R12, 0x1f, RZ ;  /* 0x0000001f0c027819 */ /* 0x000fc600000006ff */
[----:B------:R-:W-:-:S09]  /*3170*/  ULEA UR4, UR6, UR13, 0x3 ;  /* 0x0000000d06047291 */ /* 0x000fd2000f8e18ff */
[----:B------:R-:W1:Y:S02]  /*3180*/  SYNCS.PHASECHK.TRANS64.TRYWAIT P0, [UR4], R2 ;  /* 0x00000002ff0075a7 */ /* 0x000e640008001104 */
[----:B-1----:R-:W-:Y:S05]  /*3190*/  @!P0 BRA `(.L_x_44) ;  /* 0x0000006c00008947 */ /* 0x002fea0003800000 */
.L_x_187:
[----:B------:R-:W-:-:S04]  /*31a0*/  UIADD3 UR4, UPT, UPT, UR6, 0x1, URZ ;  /* 0x0000000106047890 */ /* 0x000fc8000fffe0ff */
[----:B------:R-:W-:-:S04]  /*31b0*/  UISETP.NE.AND UP0, UPT, UR4, 0x48, UPT ;  /* 0x000000480400788c */ /* 0x000fc8000bf05270 */
[----:B------:R-:W-:Y:S02]  /*31c0*/  USEL UR6, URZ, 0x1, UP0 ;  /* 0x00000001ff067887 */ /* 0x000fe40008000000 */
[----:B------:R-:W-:-:S04]  /*31d0*/  USEL UR4, UR4, URZ, UP0 ;  /* 0x000000ff04047287 */ /* 0x000fc80008000000 */
[----:B------:R-:W-:Y:S01]  /*31e0*/  ULEA UR5, UR4, UR13, 0x3 ;  /* 0x0000000d04057291 */ /* 0x000fe2000f8e18ff */
[----:B-1----:R-:W-:-:S04]  /*31f0*/  LOP3.LUT R2, R12, UR6, RZ, 0x3c, !PT ;  /* 0x000000060c027c12 */ /* 0x002fc8000f8e3cff */
[----:B------:R-:W-:-:S04]  /*3200*/  SHF.L.U32 R3, R2, 0x1f, RZ ;  /* 0x0000001f02037819 */ /* 0x000fc800000006ff */
[----:B------:R-:W1:Y:S02]  /*3210*/  SYNCS.PHASECHK.TRANS64.TRYWAIT P0, [UR5], R3 ;  /* 0x00000003ff0075a7 */ /* 0x000e640008001105 */
[----:B-1----:R-:W-:Y:S05]  /*3220*/  @!P0 BRA `(.L_x_45) ;  /* 0x0000006800f48947 */ /* 0x002fea0003800000 */
.L_x_189:
[----:B------:R-:W-:-:S04]  /*3230*/  UIADD3 UR4, UPT, UPT, UR4, 0x1, URZ ;  /* 0x0000000104047890 */ /* 0x000fc8000fffe0ff */
[----:B------:R-:W-:-:S04]  /*3240*/  UISETP.NE.AND UP0, UPT, UR4, 0x48, UPT ;  /* 0x000000480400788c */ /* 0x000fc8000bf05270 */
[----:B------:R-:W-:Y:S02]  /*3250*/  USEL UR6, URZ, 0x1, UP0 ;  /* 0x00000001ff067887 */ /* 0x000fe40008000000 */
[----:B------:R-:W-:-:S04]  /*3260*/  USEL UR4, UR4, URZ, UP0 ;  /* 0x000000ff04047287 */ /* 0x000fc80008000000 */
[----:B------:R-:W-:Y:S01]  /*3270*/  ULEA UR5, UR4, UR13, 0x3 ;  /* 0x0000000d04057291 */ /* 0x000fe2000f8e18ff */
[----:B------:R-:W-:-:S04]  /*3280*/  LOP3.LUT R2, R2, UR6, RZ, 0x3c, !PT ;  /* 0x0000000602027c12 */ /* 0x000fc8000f8e3cff */
[----:B-1----:R-:W-:-:S04]  /*3290*/  SHF.L.U32 R3, R2, 0x1f, RZ ;  /* 0x0000001f02037819 */ /* 0x002fc800000006ff */
[----:B------:R-:W1:Y:S02]  /*32a0*/  SYNCS.PHASECHK.TRANS64.TRYWAIT P0, [UR5], R3 ;  /* 0x00000003ff0075a7 */ /* 0x000e640008001105 */
[----:B-1----:R-:W-:Y:S05]  /*32b0*/  @!P0 BRA `(.L_x_46) ;  /* 0x0000006800e88947 */ /* 0x002fea0003800000 */
.L_x_191:
        /* <DEDUP_REMOVED lines=9> */
.L_x_193:
        /* <DEDUP_REMOVED lines=9> */
.L_x_195:
        /* <DEDUP_REMOVED lines=9> */
.L_x_197:
        /* <DEDUP_REMOVED lines=9> */
.L_x_199:
        /* <DEDUP_REMOVED lines=9> */
.L_x_201:
        /* <DEDUP_REMOVED lines=9> */
.L_x_203:
        /* <DEDUP_REMOVED lines=9> */
.L_x_205:
        /* <DEDUP_REMOVED lines=9> */
.L_x_207:
        /* <DEDUP_REMOVED lines=9> */
.L_x_209:
        /* <DEDUP_REMOVED lines=9> */
.L_x_211:
        /* <DEDUP_REMOVED lines=9> */
.L_x_213:
        /* <DEDUP_REMOVED lines=9> */
.L_x_215:
        /* <DEDUP_REMOVED lines=9> */
.L_x_217:
        /* <DEDUP_REMOVED lines=9> */
.L_x_219:
        /* <DEDUP_REMOVED lines=9> */
.L_x_221:
        /* <DEDUP_REMOVED lines=9> */
.L_x_223:
        /* <DEDUP_REMOVED lines=9> */
.L_x_225:
        /* <DEDUP_REMOVED lines=9> */
.L_x_227:
        /* <DEDUP_REMOVED lines=9> */
.L_x_229:
        /* <DEDUP_REMOVED lines=9> */
.L_x_231:
        /* <DEDUP_REMOVED lines=9> */
.L_x_233:
        /* <DEDUP_REMOVED lines=9> */
.L_x_235:
        /* <DEDUP_REMOVED lines=9> */
.L_x_237:
        /* <DEDUP_REMOVED lines=9> */
.L_x_239:
        /* <DEDUP_REMOVED lines=9> */
.L_x_241:
        /* <DEDUP_REMOVED lines=9> */
.L_x_243:
        /* <DEDUP_REMOVED lines=9> */
.L_x_245:
        /* <DEDUP_REMOVED lines=9> */
.L_x_247:
        /* <DEDUP_REMOVED lines=9> */
.L_x_249:
        /* <DEDUP_REMOVED lines=9> */
.L_x_251:
        /* <DEDUP_REMOVED lines=9> */
.L_x_253:
        /* <DEDUP_REMOVED lines=9> */
.L_x_255:
        /* <DEDUP_REMOVED lines=9> */
.L_x_257:
        /* <DEDUP_REMOVED lines=9> */
.L_x_259:
        /* <DEDUP_REMOVED lines=9> */
.L_x_261:
        /* <DEDUP_REMOVED lines=9> */
.L_x_263:
        /* <DEDUP_REMOVED lines=9> */
.L_x_265:
        /* <DEDUP_REMOVED lines=9> */
.L_x_267:
        /* <DEDUP_REMOVED lines=9> */
.L_x_269:
        /* <DEDUP_REMOVED lines=9> */
.L_x_271:
        /* <DEDUP_REMOVED lines=9> */
.L_x_273:
        /* <DEDUP_REMOVED lines=9> */
.L_x_275:
        /* <DEDUP_REMOVED lines=9> */
.L_x_277:
        /* <DEDUP_REMOVED lines=9> */
.L_x_279:
        /* <DEDUP_REMOVED lines=9> */
.L_x_281:
        /* <DEDUP_REMOVED lines=9> */
.L_x_283:
        /* <DEDUP_REMOVED lines=9> */
.L_x_285:
        /* <DEDUP_REMOVED lines=9> */
.L_x_287:
        /* <DEDUP_REMOVED lines=9> */
.L_x_289:
        /* <DEDUP_REMOVED lines=9> */
.L_x_291:
        /* <DEDUP_REMOVED lines=9> */
.L_x_293:
        /* <DEDUP_REMOVED lines=9> */
.L_x_295:
        /* <DEDUP_REMOVED lines=9> */
.L_x_297:
        /* <DEDUP_REMOVED lines=9> */
.L_x_299:
        /* <DEDUP_REMOVED lines=9> */
.L_x_301:
        /* <DEDUP_REMOVED lines=9> */
.L_x_303:
        /* <DEDUP_REMOVED lines=9> */
.L_x_305:
        /* <DEDUP_REMOVED lines=9> */
.L_x_307:
        /* <DEDUP_REMOVED lines=9> */
.L_x_309:
        /* <DEDUP_REMOVED lines=9> */
.L_x_311:
        /* <DEDUP_REMOVED lines=9> */
.L_x_313:
        /* <DEDUP_REMOVED lines=9> */
.L_x_315:
        /* <DEDUP_REMOVED lines=9> */
.L_x_317:
        /* <DEDUP_REMOVED lines=9> */
.L_x_319:
        /* <DEDUP_REMOVED lines=9> */
.L_x_321:
        /* <DEDUP_REMOVED lines=9> */
.L_x_323:
        /* <DEDUP_REMOVED lines=9> */
.L_x_325:
        /* <DEDUP_REMOVED lines=9> */
.L_x_327:
[----:B------:R-:W-:-:S04]  /*5900*/  UIADD3 UR4, UPT, UPT, UR4, 0x1, URZ ;  /* 0x0000000104047890 */ /* 0x000fc8000fffe0ff */
[----:B------:R-:W-:-:S04]  /*5910*/  UISETP.NE.AND UP0, UPT, UR4, 0x48, UPT ;  /* 0x000000480400788c */ /* 0x000fc8000bf05270 */
[----:B------:R-:W-:Y:S02]  /*5920*/  USEL UR5, URZ, 0x1, UP0 ;  /* 0x00000001ff057887 */ /* 0x000fe40008000000 */
[----:B------:R-:W-:-:S04]  /*5930*/  USEL UR4, UR4, URZ, UP0 ;  /* 0x000000ff04047287 */ /* 0x000fc80008000000 */
[----:B------:R-:W-:Y:S01]  /*5940*/  ULEA UR4, UR4, UR13, 0x3 ;  /* 0x0000000d04047291 */ /* 0x000fe2000f8e18ff */
[----:B------:R-:W-:-:S04]  /*5950*/  LOP3.LUT R2, R2, UR5, RZ, 0x3c, !PT ;  /* 0x0000000502027c12 */ /* 0x000fc8000f8e3cff */
[----:B------:R-:W-:Y:S01]  /*5960*/  SHF.L.U32 R2, R2, 0x1f, RZ ;  /* 0x0000001f02027819 */ /* 0x000fe200000006ff */
[----:B-1----:R-:W-:-:S07]  /*5970*/  IMAD.U32 R0, RZ, RZ, UR4 ;  /* 0x00000004ff007e24 */ /* 0x002fce000f8e00ff */
.L_x_115:
[----:B-1----:R1:W2:Y:S02]  /*5980*/  SYNCS.PHASECHK.TRANS64.TRYWAIT P0, [R0+URZ], R2 ;  /* 0x00000002000075a7 */ /* 0x0022a400080011ff */
[----:B--2---:R-:W-:Y:S05]  /*5990*/  @!P0 NANOSLEEP.SYNCS 0x989680 ;  /* 0x009896800000895d */ /* 0x004fea0003900000 */
[----:B------:R-:W2:Y:S02]  /*59a0*/  @!P0 SYNCS.PHASECHK.TRANS64 P0, [R0+URZ], R2 ;  /* 0x00000002000085a7 */ /* 0x000ea400080010ff */
[----:B--23--:R-:W-:Y:S05]  /*59b0*/  @P0 EXIT ;  /* 0x000000000000094d */ /* 0x00cfea0003800000 */
[----:B------:R-:W-:Y:S05]  /*59c0*/  BRA `(.L_x_115) ;  /* 0xfffffffc00ec7947 */ /* 0x000fea000383ffff */
.L_x_23:
[----:B------:R-:W2:Y:S02]  /*59d0*/  S2UR UR4, SR_CgaCtaId ;  /* 0x00000000000479c3 */ /* 0x000ea40000008800 */
[----:B--2---:R-:W-:-:S04]  /*59e0*/  UISETP.NE.AND UP0, UPT, UR4, URZ, UPT ;  /* 0x000000ff0400728c */ /* 0x004fc8000bf05270 */
[----:B------:R-:W-:-:S09]  /*59f0*/  UISETP.NE.OR UP0, UPT, UR13, 0x1, UP0 ;  /* 0x000000010d00788c */ /* 0x000fd20008705670 */
[----:B------:R-:W-:Y:S05]  /*5a00*/  BRA.U UP0, `(.L_x_116) ;  /* 0x00000005004c7547 */ /* 0x000fea000b800000 */
[----:B------:R-:W2:Y:S01]  /*5a10*/  S2UR UR5, SR_CgaCtaId ;  /* 0x00000000000579c3 */ /* 0x000ea20000008800 */
[----:B------:R-:W-:Y:S01]  /*5a20*/  UMOV UR4, 0x400 ;  /* 0x0000040000047882 */ /* 0x000fe20000000000 */
[----:B------:R-:W-:Y:S01]  /*5a30*/  ISETP.GE.U32.AND P2, PT, R0, 0x4, PT ;  /* 0x000000040000780c */ /* 0x000fe20003f46070 */
[----:B------:R-:W-:Y:S01]  /*5a40*/  IMAD.MOV.U32 R12, RZ, RZ, 0x1 ;  /* 0x00000001ff0c7424 */ /* 0x000fe200078e00ff */
[----:B------:R-:W-:Y:S02]  /*5a50*/  CS2R R10, SRZ ;  /* 0x00000000000a7805 */ /* 0x000fe4000001ff00 */
[----:B------:R-:W-:Y:S01]  /*5a60*/  CS2R R8, SRZ ;  /* 0x0000000000087805 */ /* 0x000fe2000001ff00 */
[----:B--2---:R-:W-:-:S03]  /*5a70*/  ULEA UR6, UR5, UR4, 0x18 ;  /* 0x0000000405067291 */ /* 0x004fc6000f8ec0ff */
[----:B------:R-:W-:-:S09]  /*5a80*/  UMOV UR5, URZ ;  /* 0x000000ff00057c82 */ /* 0x000fd20008000000 */
.L_x_120:
[----:B------:R-:W-:Y:S02]  /*5a90*/  LEA R2, R8, UR6, 0x3 ;  /* 0x0000000608027c11 */ /* 0x000fe4000f8e18ff */
[----:B------:R-:W-:-:S03]  /*5aa0*/  SHF.L.U32 R4, R9, 0x1f, RZ ;  /* 0x0000001f09047819 */ /* 0x000fc600000006ff */
[----:B------:R-:W-:Y:S01]  /*5ab0*/  VIADD R5, R2, 0x510 ;  /* 0x0000051002057836 */ /* 0x000fe20000000000 */
[----:B------:R-:W2:Y:S02]  /*5ac0*/  SYNCS.PHASECHK.TRANS64.TRYWAIT P0, [R2+URZ+0x500], R4 ;  /* 0x00050004020075a7 */ /* 0x000ea400080011ff */
[----:B--2---:R-:W-:Y:S05]  /*5ad0*/  @!P0 BRA `(.L_x_117) ;  /* 0x0000005c00588947 */ /* 0x004fea0003800000 */
.L_x_328:
[----:B------:R-:W-:Y:S01]  /*5ae0*/  ULEA UR4, UR5, UR6, 0x3 ;  /* 0x0000000605047291 */ /* 0x000fe2000f8e18ff */
[----:B--2---:R-:W-:Y:S01]  /*5af0*/  PRMT R2, RZ, 0x654, R5 ;  /* 0x00000654ff027816 */ /* 0x004fe20000000005 */
[----:B------:R-:W-:Y:S01]  /*5b00*/  @!P2 IMAD.MOV.U32 R4, RZ, RZ, 0x10 ;  /* 0x00000010ff04a424 */ /* 0x000fe200078e00ff */
[----:B------:R-:W-:Y:S01]  /*5b10*/  SHF.L.U32 R5, R12, 0x1f, RZ ;  /* 0x0000001f0c057819 */ /* 0x000fe200000006ff */
[----:B------:R-:W-:Y:S01]  /*5b20*/  UIADD3 UR7, UPT, UPT, UR4, 0x4a0, URZ ;  /* 0x000004a004077890 */ /* 0x000fe2000fffe0ff */
[----:B------:R2:W-:Y:S05]  /*5b30*/  SYNCS.ARRIVE.TRANS64.RED.A1T0 RZ, [R2+URZ], RZ ;  /* 0x000000ff02ff79a7 */ /* 0x0005ea00081004ff */
[----:B------:R-:W-:Y:S01]  /*5b40*/  IMAD.U32 R6, RZ, RZ, UR7 ;  /* 0x00000007ff067e24 */ /* 0x000fe2000f8e00ff */
[----:B------:R-:W3:Y:S04]  /*5b50*/  SYNCS.PHASECHK.TRANS64.TRYWAIT P0, [UR4+0x4b0], R5 ;  /* 0x0004b005ff0075a7 */ /* 0x000ee80008001104 */
[----:B------:R-:W-:Y:S01]  /*5b60*/  PRMT R6, R0, 0x654, R6 ;  /* 0x0000065400067816 */ /* 0x000fe20000000006 */
[----:B--23--:R-:W-:Y:S06]  /*5b70*/  @!P0 BRA `(.L_x_118) ;  /* 0x0000005c00448947 */ /* 0x00cfec0003800000 */
.L_x_330:
[----:B------:R-:W-:Y:S01]  /*5b80*/  ULEA UR8, UR5, UR6, 0x4 ;  /* 0x0000000605087291 */ /* 0x000fe2000f8e20ff */
[----:B------:R-:W-:Y:S01]  /*5b90*/  SEL R3, R6, R3, !P2 ;  /* 0x0000000306037207 */ /* 0x000fe20005000000 */
[----:B------:R-:W-:Y:S01]  /*5ba0*/  UIADD3 UR9, UPT, UPT, UR4, 0x4a0, URZ ;  /* 0x000004a004097890 */ /* 0x000fe2000fffe0ff */
[----:B--2---:R-:W-:Y:S01]  /*5bb0*/  LEA R2, R11, UR6, 0x3 ;  /* 0x000000060b027c11 */ /* 0x004fe2000f8e18ff */
[----:B------:R-:W-:Y:S01]  /*5bc0*/  UIADD3 UR8, UPT, UPT, UR8, 0x530, URZ ;  /* 0x0000053008087890 */ /* 0x000fe2000fffe0ff */
[----:B------:R2:W-:Y:S01]  /*5bd0*/  @!P2 SYNCS.ARRIVE.TRANS64.RED RZ, [R3+URZ], R4 ;  /* 0x0000000403ffa9a7 */ /* 0x0005e200080004ff */
[----:B------:R-:W-:Y:S01]  /*5be0*/  UIADD3 UR4, UPT, UPT, UR5, 0x1, URZ ;  /* 0x0000000105047890 */ /* 0x000fe2000fffe0ff */
[----:B------:R-:W-:-:S03]  /*5bf0*/  VIADD R8, R8, 0x1 ;  /* 0x0000000108087836 */ /* 0x000fc60000000000 */
[----:B------:R-:W-:Y:S02]  /*5c00*/  UISETP.NE.AND UP0, UPT, UR4, 0x2, UPT ;  /* 0x000000020400788c */ /* 0x000fe4000bf05270 */
[----:B------:R-:W-:Y:S01]  /*5c10*/  ISETP.NE.AND P0, PT, R8, 0x2, PT ;  /* 0x000000020800780c */ /* 0x000fe20003f05270 */
[----:B------:R-:W-:Y:S06]  /*5c20*/  UGETNEXTWORKID.BROADCAST [UR8], [UR9] ;  /* 0x00000000080073ca */ /* 0x000fec0008000100 */
[----:B------:R-:W-:Y:S02]  /*5c30*/  USEL UR7, URZ, 0x1, UP0 ;  /* 0x00000001ff077887 */ /* 0x000fe40008000000 */
[----:B------:R-:W-:-:S04]  /*5c40*/  USEL UR5, UR4, URZ, UP0 ;  /* 0x000000ff04057287 */ /* 0x000fc80008000000 */
[----:B------:R-:W-:Y:S02]  /*5c50*/  LOP3.LUT R12, R12, UR7, RZ, 0x3c, !PT ;  /* 0x000000070c0c7c12 */ /* 0x000fe4000f8e3cff */
[----:B--2---:R-:W-:-:S04]  /*5c60*/  SHF.L.U32 R4, R10, 0x1f, RZ ;  /* 0x0000001f0a047819 */ /* 0x004fc800000006ff */
[----:B------:R-:W2:Y:S02]  /*5c70*/  SYNCS.PHASECHK.TRANS64.TRYWAIT P1, [R2+URZ+0x4a0], R4 ;  /* 0x0004a004020075a7 */ /* 0x000ea400080211ff */
[----:B--2---:R-:W-:Y:S05]  /*5c80*/  @!P1 BRA `(.L_x_119) ;  /* 0x0000005c00189947 */ /* 0x004fea0003800000 */
.L_x_331:
[C---:B--2---:R-:W-:Y:S01]  /*5c90*/  LEA R4, R11.reuse, UR6, 0x4 ;  /* 0x000000060b047c11 */ /* 0x044fe2000f8e20ff */
[----:B------:R-:W-:Y:S01]  /*5ca0*/  VIADD R2, R2, 0x4b0 ;  /* 0x000004b002027836 */ /* 0x000fe20000000000 */
[----:B------:R-:W-:Y:S01]  /*5cb0*/  SEL R8, R8, RZ, P0 ;  /* 0x000000ff08087207 */ /* 0x000fe20000000000 */
[----:B------:R-:W-:-:S03]  /*5cc0*/  VIADD R11, R11, 0x1 ;  /* 0x000000010b0b7836 */ /* 0x000fc60000000000 */
[----:B------:R-:W2:Y:S01]  /*5cd0*/  LDS.128 R4, [R4+0x530] ;  /* 0x0005300004047984 */ /* 0x000ea20000000c00 */
[----:B------:R-:W-:Y:S02]  /*5ce0*/  PRMT R2, RZ, 0x654, R2 ;  /* 0x00000654ff027816 */ /* 0x000fe40000000002 */
[C---:B------:R-:W-:Y:S01]  /*5cf0*/  ISETP.NE.AND P1, PT, R11.reuse, 0x2, PT ;  /* 0x000000020b00780c */ /* 0x040fe20003f25270 */
[----:B------:R-:W-:Y:S01]  /*5d00*/  @!PT LDS RZ, [RZ] ;  /* 0x00000000fffff984 */ /* 0x000fe20000000800 */
[----:B------:R-:W-:Y:S01]  /*5d10*/  @!PT LDS RZ, [RZ] ;  /* 0x00000000fffff984 */ /* 0x000fe20000000800 */
[----:B------:R-:W-:Y:S01]  /*5d20*/  @!PT LDS RZ, [RZ] ;  /* 0x00000000fffff984 */ /* 0x000fe20000000800 */
[----:B------:R-:W-:Y:S01]  /*5d30*/  @!PT LDS RZ, [RZ] ;  /* 0x00000000fffff984 */ /* 0x000fe20000000800 */
[----:B------:R3:W-:Y:S06]  /*5d40*/  MEMBAR.ALL.CTA ;  /* 0x0000000000007992 */ /* 0x0007ec0000008000 */
[----:B---3--:R-:W3:Y:S01]  /*5d50*/  FENCE.VIEW.ASYNC.S ;  /* 0x00000000000073c6 */ /* 0x008ee20000000000 */
[----:B------:R-:W-:Y:S01]  /*5d60*/  SEL R11, R11, RZ, P1 ;  /* 0x000000ff0b0b7207 */ /* 0x000fe20000800000 */
[----:B---3--:R3:W-:Y:S01]  /*5d70*/  SYNCS.ARRIVE.TRANS64.RED.A1T0 RZ, [R2+URZ], RZ ;  /* 0x000000ff02ff79a7 */ /* 0x0087e200081004ff */
[----:B--2---:R-:W-:-:S02]  /*5d80*/  LOP3.LUT P3, RZ, R6, 0x1, RZ, 0xc0, !PT ;  /* 0x0000000106ff7812 */ /* 0x004fc4000786c0ff */
[----:B------:R-:W-:-:S04]  /*5d90*/  SEL R4, RZ, 0x1, P1 ;  /* 0x00000001ff047807 */ /* 0x000fc80000800000 */
[----:B------:R-:W-:Y:S02]  /*5da0*/  LOP3.LUT R10, R10, R4, RZ, 0x3c, !PT ;  /* 0x000000040a0a7212 */ /* 0x000fe400078e3cff */
[----:B---3--:R-:W-:-:S04]  /*5db0*/  SEL R2, RZ, 0x1, P0 ;  /* 0x00000001ff027807 */ /* 0x008fc80000000000 */
[----:B------:R-:W-:Y:S01]  /*5dc0*/  LOP3.LUT R9, R9, R2, RZ, 0x3c, !PT ;  /* 0x0000000209097212 */ /* 0x000fe200078e3cff */
[----:B------:R-:W-:Y:S06]  /*5dd0*/  @P3 BRA `(.L_x_120) ;  /* 0xfffffffc002c3947 */ /* 0x000fec000383ffff */
[----:B------:R-:W-:Y:S01]  /*5de0*/  ULEA UR4, UR5, UR6, 0x3 ;  /* 0x0000000605047291 */ /* 0x000fe2000f8e18ff */
[----:B------:R-:W-:-:S08]  /*5df0*/  SHF.L.U32 R2, R12, 0x1f, RZ ;  /* 0x0000001f0c027819 */ /* 0x000fd000000006ff */
[----:B------:R-:W2:Y:S02]  /*5e00*/  SYNCS.PHASECHK.TRANS64 P0, [UR4+0x4b0], R2 ;  /* 0x0004b002ff0075a7 */ /* 0x000ea40008001004 */
[----:B--2---:R-:W-:Y:S05]  /*5e10*/  @P0 BRA `(.L_x_121) ;  /* 0x0000000000080947 */ /* 0x004fea0003800000 */
[----:B------:R-:W2:Y:S02]  /*5e20*/  SYNCS.PHASECHK.TRANS64.TRYWAIT P0, [UR4+0x4b0], R2 ;  /* 0x0004b002ff0075a7 */ /* 0x000ea40008001104 */
[----:B--2---:R-:W-:Y:S05]  /*5e30*/  @!P0 BRA `(.L_x_122) ;  /* 0x0000005800c08947 */ /* 0x004fea0003800000 */
.L_x_121:
[----:B------:R-:W-:-:S04]  /*5e40*/  UIADD3 UR7, UPT, UPT, UR5, 0x1, URZ ;  /* 0x0000000105077890 */ /* 0x000fc8000fffe0ff */
[----:B------:R-:W-:-:S04]  /*5e50*/  UISETP.NE.AND UP0, UPT, UR7, 0x2, UPT ;  /* 0x000000020700788c */ /* 0x000fc8000bf05270 */
[----:B------:R-:W-:Y:S02]  /*5e60*/  USEL UR8, URZ, 0x1, UP0 ;  /* 0x00000001ff087887 */ /* 0x000fe40008000000 */
[----:B------:R-:W-:-:S04]  /*5e70*/  USEL UR7, UR7, URZ, UP0 ;  /* 0x000000ff07077287 */ /* 0x000fc80008000000 */
[----:B------:R-:W-:Y:S01]  /*5e80*/  ULEA UR7, UR7, UR6, 0x3 ;  /* 0x0000000607077291 */ /* 0x000fe2000f8e18ff */
[----:B--2---:R-:W-:-:S04]  /*5e90*/  LOP3.LUT R2, R12, UR8, RZ, 0x3c, !PT ;  /* 0x000000080c027c12 */ /* 0x004fc8000f8e3cff */
[----:B------:R-:W-:-:S04]  /*5ea0*/  SHF.L.U32 R0, R2, 0x1f, RZ ;  /* 0x0000001f02007819 */ /* 0x000fc800000006ff */
[----:B------:R-:W2:Y:S02]  /*5eb0*/  SYNCS.PHASECHK.TRANS64 P0, [UR7+0x4b0], R0 ;  /* 0x0004b000ff0075a7 */ /* 0x000ea40008001007 */
[----:B-12---:R-:W-:Y:S05]  /*5ec0*/  @P0 EXIT ;  /* 0x000000000000094d */ /* 0x006fea0003800000 */
[----:B------:R-:W-:Y:S02]  /*5ed0*/  SHF.L.U32 R2, R2, 0x1f, RZ ;  /* 0x0000001f02027819 */ /* 0x000fe400000006ff */
[----:B------:R-:W-:-:S07]  /*5ee0*/  MOV R0, UR7 ;  /* 0x0000000700007c02 */ /* 0x000fce0008000f00 */
.L_x_123:
[----:B-1----:R1:W2:Y:S02]  /*5ef0*/  SYNCS.PHASECHK.TRANS64.TRYWAIT P0, [R0+URZ+0x4b0], R2 ;  /* 0x0004b002000075a7 */ /* 0x0022a400080011ff */
[----:B--2---:R-:W-:Y:S05]  /*5f00*/  @!P0 NANOSLEEP.SYNCS 0x989680 ;  /* 0x009896800000895d */ /* 0x004fea0003900000 */
[----:B------:R-:W2:Y:S02]  /*5f10*/  @!P0 SYNCS.PHASECHK.TRANS64 P0, [R0+URZ+0x4b0], R2 ;  /* 0x0004b002000085a7 */ /* 0x000ea400080010ff */
[----:B--2---:R-:W-:Y:S05]  /*5f20*/  @P0 EXIT ;  /* 0x000000000000094d */ /* 0x004fea0003800000 */
[----:B------:R-:W-:Y:S05]  /*5f30*/  BRA `(.L_x_123) ;  /* 0xfffffffc00ec7947 */ /* 0x000fea000383ffff */
.L_x_116:
[----:B------:R-:W-:Y:S05]  /*5f40*/  BRA.U UP5, `(.L_x_124) ;  /* 0x0000001105887547 */ /* 0x000fea000b800000 */
[----:B------:R-:W2:Y:S01]  /*5f50*/  S2UR UR7, SR_CgaCtaId ;  /* 0x00000000000779c3 */ /* 0x000ea20000008800 */
[----:B------:R-:W-:Y:S01]  /*5f60*/  UMOV UR4, 0x40 ;  /* 0x0000004000047882 */ /* 0x000fe20000000000 */
[----:B------:R-:W-:Y:S01]  /*5f70*/  NOP ;  /* 0x0000000000007918 */ /* 0x000fe20000000000 */
[----:B------:R-:W-:Y:S01]  /*5f80*/  UMOV UR6, 0x400 ;  /* 0x0000040000067882 */ /* 0x000fe20000000000 */
[----:B--2---:R-:W-:Y:S02]  /*5f90*/  ULEA UR5, UR7, UR4, 0x18 ;  /* 0x0000000407057291 */ /* 0x004fe4000f8ec0ff */
[----:B------:R-:W-:-:S07]  /*5fa0*/  ULEA UR6, UR7, UR6, 0x18 ;  /* 0x0000000607067291 */ /* 0x000fce000f8ec0ff */
[----:B------:R-:W2:Y:S02]  /*5fb0*/  LDS.U8 R0, [UR5+0x1c] ;  /* 0x00001c05ff007984 */ /* 0x000ea40008000000 */
[----:B--2---:R-:W-:-:S13]  /*5fc0*/  ISETP.NE.AND P0, PT, R0, RZ, PT ;  /* 0x000000ff0000720c */ /* 0x004fda0003f05270 */
[----:B------:R-:W-:Y:S05]  /*5fd0*/  @P0 BRA `(.L_x_125) ;  /* 0x0000000400080947 */ /* 0x000fea0003800000 */
[----:B------:R-:W-:Y:S02]  /*5fe0*/  UISETP.NE.U32.AND UP1, UPT, UR27, 0x1, UPT ;  /* 0x000000011b00788c */ /* 0x000fe4000bf25070 */
[----:B------:R-:W-:-:S07]  /*5ff0*/  UIADD3 UR7, UPT, UPT, UR5, 0x8, URZ ;  /* 0x0000000805077890 */ /* 0x000fce000fffe0ff */
[----:B------:R-:W-:Y:S05]  /*6000*/  BRA.U !UP1, `(.L_x_126) ;  /* 0x00000001099c7547 */ /* 0x000fea000b800000 */
[----:B------:R-:W-:Y:S01]  /*6010*/  ELECT P0, URZ, PT ;  /* 0x0000000000ff782f */ /* 0x000fe20003800000 */
[----:B------:R-:W-:-:S12]  /*6020*/  BSSY B0, `(.L_x_126) ;  /* 0x0000025000007945 */ /* 0x000fd80003800000 */
[----:B------:R-:W-:Y:S05]  /*6030*/  @!P0 BRA `(.L_x_127) ;  /* 0x00000000008c8947 */ /* 0x000fea0003800000 */
[----:B------:R-:W-:-:S05]  /*6040*/  UMOV UR4, 0x10 ;  /* 0x0000001000047882 */ /* 0x000fca0000000000 */
[----:B------:R-:W-:Y:S04]  /*6050*/  DEPBAR.LE SB2, 0x36 ;  /* 0x0000ad800000791a */ /* 0x000fe80000000000 */
[----:B------:R-:W2:Y:S02]  /*6060*/  UTCATOMSWS.2CTA.FIND_AND_SET.ALIGN UP0, UR4, UR4 ;  /* 0x00000004000475e3 */ /* 0x000ea40008200800 */
[----:B--2---:R-:W-:Y:S01]  /*6070*/  MOV R10, UR4 ;  /* 0x00000004000a7c02 */ /* 0x004fe20008000f00 */
[----:B------:R-:W-:Y:S06]  /*6080*/  BRA.U UP0, `(.L_x_128) ;  /* 0x0000000100187547 */ /* 0x000fec000b800000 */
.L_x_129:
[----:B------:R-:W-:Y:S05]  /*6090*/  NANOSLEEP 0x64 ;  /* 0x000000640000795d */ /* 0x000fea0003800000 */
[----:B------:R-:W-:-:S05]  /*60a0*/  UMOV UR4, 0x10 ;  /* 0x0000001000047882 */ /* 0x000fca0000000000 */
[----:B------:R-:W-:Y:S04]  /*60b0*/  DEPBAR.LE SB2, 0x36 ;  /* 0x0000ad800000791a */ /* 0x000fe80000000000 */
[----:B------:R-:W2:Y:S02]  /*60c0*/  UTCATOMSWS.2CTA.FIND_AND_SET.ALIGN UP0, UR4, UR4 ;  /* 0x00000004000475e3 */ /* 0x000ea40008200800 */
[----:B--2---:R-:W-:Y:S01]  /*60d0*/  MOV R10, UR4 ;  /* 0x00000004000a7c02 */ /* 0x004fe20008000f00 */
[----:B------:R-:W-:Y:S05]  /*60e0*/  BRA.U !UP0, `(.L_x_129) ;  /* 0xfffffffd08e87547 */ /* 0x000fea000b83ffff */
.L_x_128:
[----:B------:R-:W2:Y:S01]  /*60f0*/  LDS R6, [UR5+0x10] ;  /* 0x00001005ff067984 */ /* 0x000ea20008000800 */
[----:B------:R-:W-:Y:S01]  /*6100*/  IMAD.U32 R0, RZ, RZ, UR6 ;  /* 0x00000006ff007e24 */ /* 0x000fe2000f8e00ff */
[----:B------:R-:W-:-:S03]  /*6110*/  MOV R4, UR29 ;  /* 0x0000001d00047c02 */ /* 0x000fc60008000f00 */
[----:B------:R-:W-:Y:S01]  /*6120*/  VIADD R0, R0, 0x550 ;  /* 0x0000055000007836 */ /* 0x000fe20000000000 */
[----:B--2---:R-:W-:-:S04]  /*6130*/  SHF.L.U32 R6, R6, 0x1f, RZ ;  /* 0x0000001f06067819 */ /* 0x004fc800000006ff */
[----:B------:R-:W2:Y:S02]  /*6140*/  SYNCS.PHASECHK.TRANS64.TRYWAIT P0, [UR5+0x8], R6 ;  /* 0x00000806ff0075a7 */ /* 0x000ea40008001105 */
[----:B--2---:R-:W-:Y:S05]  /*6150*/  @P0 BRA `(.L_x_130) ;  /* 0x0000000000080947 */ /* 0x004fea0003800000 */
[----:B------:R-:W2:Y:S02]  /*6160*/  SYNCS.PHASECHK.TRANS64.TRYWAIT P0, [UR5+0x8], R6 ;  /* 0x00000806ff0075a7 */ /* 0x000ea40008001105 */
[----:B--2---:R-:W-:Y:S05]  /*6170*/  @!P0 BRA `(.L_x_131) ;  /* 0x0000005800088947 */ /* 0x004fea0003800000 */
.L_x_130:
[----:B------:R-:W-:Y:S01]  /*6180*/  PRMT R4, R4, 0x654, R0 ;  /* 0x0000065404047816 */ /* 0x000fe20000000000 */
[----:B------:R-:W-:Y:S01]  /*6190*/  HFMA2 R0, -RZ, RZ, 0, 5.9604644775390625e-08 ;  /* 0x00000001ff007431 */ /* 0x000fe200000001ff */
[----:B------:R-:W-:Y:S01]  /*61a0*/  UPRMT UR4, UR29, 0x654, UR7 ;  /* 0x000006541d047896 */ /* 0x000fe20008000007 */
[----:B------:R-:W-:Y:S02]  /*61b0*/  IMAD.MOV.U32 R8, RZ, RZ, 0xffff ;  /* 0x0000ffffff087424 */ /* 0x000fe400078e00ff */
[----:B--2---:R-:W-:Y:S02]  /*61c0*/  IMAD.MOV.U32 R6, RZ, RZ, 0x4 ;  /* 0x00000004ff067424 */ /* 0x004fe400078e00ff */
[----:B------:R-:W-:Y:S01]  /*61d0*/  IMAD.SHL.U32 R9, R10, 0x20, RZ ;  /* 0x000000200a097824 */ /* 0x000fe200078e00ff */
[----:B------:R-:W-:Y:S02]  /*61e0*/  MOV R5, UR4 ;  /* 0x0000000400057c02 */ /* 0x000fe40008000f00 */
[-C--:B------:R-:W-:Y:S01]  /*61f0*/  SHF.L.U32 R8, R8, R10.reuse, RZ ;  /* 0x0000000a08087219 */ /* 0x080fe200000006ff */
[----:B------:R2:W-:Y:S01]  /*6200*/  SYNCS.ARRIVE.TRANS64.RED RZ, [UR4], R6 ;  /* 0x00000006ffff79a7 */ /* 0x0005e20008000404 */
[----:B------:R-:W-:Y:S01]  /*6210*/  SHF.L.U32 R7, R0, R10, RZ ;  /* 0x0000000a00077219 */ /* 0x000fe200000006ff */
[----:B------:R2:W-:Y:S04]  /*6220*/  STS [UR6+0x550], R9 ;  /* 0x00055009ff007988 */ /* 0x0005e80008000806 */
[----:B------:R2:W-:Y:S04]  /*6230*/  STAS [R4.64], R10 ;  /* 0x0000000a04007dbd */ /* 0x0005e8000c0008ff */
[----:B------:R2:W-:Y:S04]  /*6240*/  ATOMS.OR RZ, [UR5+0x14], R8 ;  /* 0x00001408ffff798c */ /* 0x0005e8000b000005 */
[----:B------:R2:W-:Y:S04]  /*6250*/  ATOMS.OR RZ, [UR5+0x18], R7 ;  /* 0x00001807ffff798c */ /* 0x0005e8000b000005 */
[----:B------:R2:W-:Y:S02]  /*6260*/  ATOMS.XOR RZ, [UR5+0x10], R0 ;  /* 0x00001000ffff798c */ /* 0x0005e4000b800005 */
.L_x_127:
[----:B-1----:R-:W-:Y:S05]  /*6270*/  BSYNC B0 ;  /* 0x0000000000007941 */ /* 0x002fea0003800000 */
.L_x_126:
[----:B------:R-:W-:Y:S05]  /*6280*/  BRA.U UP1, `(.L_x_132) ;  /* 0x00000001016c7547 */ /* 0x000fea000b800000 */
[----:B------:R-:W-:-:S03]  /*6290*/  UMOV UR4, 0xffffffff ;  /* 0xffffffff00047882 */ /* 0x000fc60000000000 */
[----:B------:R-:W-:Y:S05]  /*62a0*/  BRA.DIV UR4, `(.L_x_133) ;  /* 0x0000005604d47947 */ /* 0x000fea000b800000 */
[----:B------:R-:W-:-:S13]  /*62b0*/  ELECT P0, URZ, PT ;  /* 0x0000000000ff782f */ /* 0x000fda0003800000 */
.L_x_335:
[----:B------:R-:W-:Y:S05]  /*62c0*/  @!P0 BRA `(.L_x_132) ;  /* 0x00000000005c8947 */ /* 0x000fea0003800000 */
[----:B--2---:R-:W2:Y:S02]  /*62d0*/  LDS R4, [UR5+0x10] ;  /* 0x00001005ff047984 */ /* 0x004ea40008000800 */
[----:B--2---:R-:W-:-:S04]  /*62e0*/  SHF.L.U32 R4, R4, 0x1f, RZ ;  /* 0x0000001f04047819 */ /* 0x004fc800000006ff */
[----:B------:R-:W2:Y:S02]  /*62f0*/  SYNCS.PHASECHK.TRANS64.TRYWAIT P0, [UR5+0x8], R4 ;  /* 0x00000804ff0075a7 */ /* 0x000ea40008001105 */
[----:B--2---:R-:W-:Y:S05]  /*6300*/  @P0 BRA `(.L_x_134) ;  /* 0x0000000000080947 */ /* 0x004fea0003800000 */
[----:B------:R-:W2:Y:S02]  /*6310*/  SYNCS.PHASECHK.TRANS64.TRYWAIT P0, [UR5+0x8], R4 ;  /* 0x00000804ff0075a7 */ /* 0x000ea40008001105 */
[----:B--2---:R-:W-:Y:S05]  /*6320*/  @!P0 BRA `(.L_x_135) ;  /* 0x0000005400d88947 */ /* 0x004fea0003800000 */
.L_x_134:
[----:B------:R-:W3:Y:S01]  /*6330*/  LDS R6, [UR6+0x550] ;  /* 0x00055006ff067984 */ /* 0x000ee20008000800 */
[----:B--2---:R-:W-:Y:S02]  /*6340*/  HFMA2 R0, -RZ, RZ, 0, 5.9604644775390625e-08 ;  /* 0x00000001ff007431 */ /* 0x004fe400000001ff */
[----:B------:R-:W-:Y:S01]  /*6350*/  IMAD.MOV.U32 R4, RZ, RZ, 0xffff ;  /* 0x0000ffffff047424 */ /* 0x000fe200078e00ff */
[----:B------:R-:W-:Y:S01]  /*6360*/  UPRMT UR4, UR29, 0x654, UR7 ;  /* 0x000006541d047896 */ /* 0x000fe20008000007 */
[----:B---3--:R-:W-:-:S03]  /*6370*/  IMAD.SHL.U32 R5, R6, 0x20, RZ ;  /* 0x0000002006057824 */ /* 0x008fc600078e00ff */
[-C--:B------:R-:W-:Y:S02]  /*6380*/  SHF.L.U32 R4, R4, R6.reuse, RZ ;  /* 0x0000000604047219 */ /* 0x080fe400000006ff */
[----:B------:R-:W-:Y:S01]  /*6390*/  SHF.L.U32 R6, R0, R6, RZ ;  /* 0x0000000600067219 */ /* 0x000fe200000006ff */
[----:B------:R3:W-:Y:S04]  /*63a0*/  STS [UR6+0x550], R5 ;  /* 0x00055005ff007988 */ /* 0x0007e80008000806 */
[----:B------:R3:W-:Y:S04]  /*63b0*/  ATOMS.OR RZ, [UR5+0x14], R4 ;  /* 0x00001404ffff798c */ /* 0x0007e8000b000005 */
[----:B------:R3:W-:Y:S01]  /*63c0*/  ATOMS.OR RZ, [UR5+0x18], R6 ;  /* 0x00001806ffff798c */ /* 0x0007e2000b000005 */
[----:B------:R-:W-:Y:S03]  /*63d0*/  SYNCS.ARRIVE.TRANS64.RED.A1T0 RZ, [UR4], RZ ;  /* 0x000000ffffff79a7 */ /* 0x000fe60008100404 */
[----:B------:R3:W-:Y:S01]  /*63e0*/  ATOMS.XOR RZ, [UR5+0x10], R0 ;  /* 0x00001000ffff798c */ /* 0x0007e2000b800005 */
[----:B------:R-:W-:Y:S05]  /*63f0*/  BRA `(.L_x_132) ;  /* 0x0000000000107947 */ /* 0x000fea0003800000 */
.L_x_125:
[----:B------:R-:W-:Y:S02]  /*6400*/  MOV R0, 0xffffffff ;  /* 0xffffffff00007802 */ /* 0x000fe40000000f00 */
[----:B------:R-:W-:-:S03]  /*6410*/  MOV R4, 0x6440 ;  /* 0x0000644000047802 */ /* 0x000fc60000000f00 */
[----:B------:R2:W-:Y:S04]  /*6420*/  STS [UR6+0x550], R0 ;  /* 0x00055000ff007988 */ /* 0x0005e80008000806 */
[----:B-12--5:R-:W-:Y:S05]  /*6430*/  CALL.REL.NOINC `($__internal_1_$__cuda_sm10x_tcgen05_guardrail_trap_phase_invalid_during_alloc) ;  /* 0x0000005800e07944 */ /* 0x026fea0003c00000 */
.L_x_132:
[----:B------:R-:W-:Y:S05]  /*6440*/  WARPSYNC.ALL ;  /* 0x0000000000007948 */ /* 0x000fea0003800000 */
[----:B------:R-:W4:Y:S01]  /*6450*/  S2UR UR4, SR_CgaCtaId ;  /* 0x00000000000479c3 */ /* 0x000f220000008800 */
[----:B------:R-:W-:Y:S01]  /*6460*/  UMOV UR13, 0x400 ;  /* 0x00000400000d7882 */ /* 0x000fe20000000000 */
[----:B------:R-:W-:-:S06]  /*6470*/  NOP ;  /* 0x0000000000007918 */ /* 0x000fcc0000000000 */
[----:B------:R-:W-:Y:S06]  /*6480*/  BAR.ARV 0x6, 0xa0 ;  /* 0x0182800000007b1d */ /* 0x000fec0000002000 */
[----:B------:R-:W1:Y:S01]  /*6490*/  LDCU UR6, c[0x0][0x38c] ;  /* 0x00007180ff0677ac */ /* 0x000e620008000800 */
[----:B------:R-:W-:Y:S01]  /*64a0*/  LOP3.LUT R3, R3, 0xffff, RZ, 0xc0, !PT ;  /* 0x0000ffff03037812 */ /* 0x000fe200078ec0ff */
[----:B--2---:R-:W-:Y:S01]  /*64b0*/  IMAD.MOV.U32 R9, RZ, RZ, 0x1 ;  /* 0x00000001ff097424 */ /* 0x004fe200078e00ff */
[----:B------:R-:W-:Y:S01]  /*64c0*/  LOP3.LUT R2, R2, 0xffff, RZ, 0xc0, !PT ;  /* 0x0000ffff02027812 */ /* 0x000fe200078ec0ff */
[----:B------:R-:W-:Y:S01]  /*64d0*/  IMAD.MOV.U32 R8, RZ, RZ, RZ ;  /* 0x000000ffff087224 */ /* 0x000fe200078e00ff */
[----:B------:R-:W-:Y:S01]  /*64e0*/  R2UR UR16, R3 ;  /* 0x00000000031072ca */ /* 0x000fe200000e0000 */
[----:B------:R-:W-:Y:S01]  /*64f0*/  UMOV UR20, URZ ;  /* 0x000000ff00147c82 */ /* 0x000fe20008000000 */
[----:B------:R-:W-:-:S02]  /*6500*/  R2UR UR24, R2 ;  /* 0x00000000021872ca */ /* 0x000fc400000e0000 */
[----:B------:R-:W-:Y:S01]  /*6510*/  CS2R R2, SRZ ;  /* 0x0000000000027805 */ /* 0x000fe2000001ff00 */
[----:B------:R-:W-:Y:S01]  /*6520*/  UMOV UR10, URZ ;  /* 0x000000ff000a7c82 */ /* 0x000fe20008000000 */
[----:B----4-:R-:W-:Y:S02]  /*6530*/  ULEA UR13, UR4, UR13, 0x18 ;  /* 0x0000000d040d7291 */ /* 0x010fe4000f8ec0ff */
[----:B------:R-:W-:Y:S02]  /*6540*/  UISETP.NE.AND UP3, UPT, UR27, URZ, UPT ;  /* 0x000000ff1b00728c */ /* 0x000fe4000bf65270 */
[----:B------:R-:W-:Y:S02]  /*6550*/  UIADD3 UR5, UPT, UPT, UR13, 0x2800, URZ ;  /* 0x000028000d057890 */ /* 0x000fe4000fffe0ff */
[----:B------:R-:W-:Y:S02]  /*6560*/  UIADD3 UR4, UPT, UPT, UR13, 0x26800, URZ ;  /* 0x000268000d047890 */ /* 0x000fe4000fffe0ff */
[----:B-1----:R-:W-:Y:S01]  /*6570*/  UIADD3 UR6, UPT, UPT, UR6, 0x1f, URZ ;  /* 0x0000001f06067890 */ /* 0x002fe2000fffe0ff */
[----:B---3--:R-:W1:Y:S01]  /*6580*/  LDS R0, [UR13+0x550] ;  /* 0x0005500dff007984 */ /* 0x008e620008000800 */
[----:B------:R-:W-:-:S02]  /*6590*/  USHF.R.U32.HI UR5, URZ, 0x4, UR5 ;  /* 0x00000004ff057899 */ /* 0x000fc40008011605 */
[----:B------:R-:W-:Y:S02]  /*65a0*/  USHF.R.S32.HI UR21, URZ, 0x1f, UR6 ;  /* 0x0000001fff157899 */ /* 0x000fe40008011406 */
[----:B------:R-:W-:Y:S02]  /*65b0*/  USHF.R.U32.HI UR4, URZ, 0x4, UR4 ;  /* 0x00000004ff047899 */ /* 0x000fe40008011604 */
[----:B------:R-:W-:Y:S02]  /*65c0*/  ULEA.HI UR21, UR21, UR6, URZ, 0x5 ;  /* 0x0000000615157291 */ /* 0x000fe4000f8f28ff */
[----:B------:R-:W-:Y:S02]  /*65d0*/  ULOP3.LUT UR5, UR5, 0x3fff, URZ, 0xc0, !UPT ;  /* 0x00003fff05057892 */ /* 0x000fe4000f8ec0ff */
[----:B------:R-:W-:Y:S02]  /*65e0*/  USHF.R.S32.HI UR21, URZ, 0x5, UR21 ;  /* 0x00000005ff157899 */ /* 0x000fe40008011415 */
[----:B------:R-:W-:-:S02]  /*65f0*/  ULOP3.LUT UR18, UR4, 0x3fff, URZ, 0xc0, !UPT ;  /* 0x00003fff04127892 */ /* 0x000fc4000f8ec0ff */
[----:B------:R-:W-:Y:S02]  /*6600*/  UISETP.LT.AND UP0, UPT, UR21, 0x1, UPT ;  /* 0x000000011500788c */ /* 0x000fe4000bf01270 */
[----:B------:R-:W-:Y:S02]  /*6610*/  ULOP3.LUT UR17, UR5, 0x10000, URZ, 0xfc, !UPT ;  /* 0x0001000005117892 */ /* 0x000fe4000f8efcff */
[----:B------:R-:W-:Y:S02]  /*6620*/  ULOP3.LUT UR18, UR18, 0x10000, URZ, 0xfc, !UPT ;  /* 0x0001000012127892 */ /* 0x000fe4000f8efcff */
[----:B------:R-:W-:Y:S01]  /*6630*/  USEL UR25, UR21, 0x1, !UP0 ;  /* 0x0000000115197887 */ /* 0x000fe2000c000000 */
[----:B------:R-:W-:Y:S01]  /*6640*/  UMOV UR11, URZ ;  /* 0x000000ff000b7c82 */ /* 0x000fe20008000000 */
[----:B------:R-:W-:Y:S01]  /*6650*/  UMOV UR22, 0x0 ;  /* 0x0000000000167882 */ /* 0x000fe20000000000 */
[----:B------:R-:W-:Y:S01]  /*6660*/  UMOV UR23, 0x8100490 ;  /* 0x0810049000177882 */ /* 0x000fe20000000000 */
[----:B-1----:R-:W-:-:S15]  /*6670*/  R2UR UR26, R0 ;  /* 0x00000000001a72ca */ /* 0x002fde00000e0000 */
.L_x_143:
[C---:B------:R-:W-:Y:S02]  /*6680*/  LEA R0, R8.reuse, UR13, 0x3 ;  /* 0x0000000d08007c11 */ /* 0x040fe4000f8e18ff */
[----:B------:R-:W-:Y:S02]  /*6690*/  SHF.L.U32 R4, R3, 0x1f, RZ ;  /* 0x0000001f03047819 */ /* 0x000fe400000006ff */
[----:B------:R-:W-:Y:S02]  /*66a0*/  LEA R5, R8, UR13, 0x4 ;  /* 0x0000000d08057c11 */ /* 0x000fe4000f8e20ff */
[----:B------:R-:W1:Y:S02]  /*66b0*/  SYNCS.PHASECHK.TRANS64.TRYWAIT P0, [R0+URZ+0x4a0], R4 ;  /* 0x0004a004000075a7 */ /* 0x000e6400080011ff */
[----:B-1-3--:R-:W-:Y:S05]  /*66c0*/  @!P0 BRA `(.L_x_136) ;  /* 0x0000005400088947 */ /* 0x00afea0003800000 */
.L_x_336:
[----:B-1----:R-:W1:Y:S01]  /*66d0*/  LDS.128 R4, [R5+0x530] ;  /* 0x0005300005047984 */ /* 0x002e620000000c00 */
[----:B------:R-:W-:Y:S02]  /*66e0*/  VIADD R0, R0, 0x4b0 ;  /* 0x000004b000007836 */ /* 0x000fe40000000000 */
[----:B------:R-:W-:Y:S01]  /*66f0*/  VIADD R8, R8, 0x1 ;  /* 0x0000000108087836 */ /* 0x000fe20000000000 */
[----:B------:R-:W-:Y:S01]  /*6700*/  @!PT LDS RZ, [RZ] ;  /* 0x00000000fffff984 */ /* 0x000fe20000000800 */
[----:B------:R-:W-:Y:S01]  /*6710*/  @!PT LDS RZ, [RZ] ;  /* 0x00000000fffff984 */ /* 0x000fe20000000800 */
[----:B------:R-:W-:Y:S01]  /*6720*/  @!PT LDS RZ, [RZ] ;  /* 0x00000000fffff984 */ /* 0x000fe20000000800 */
[----:B------:R-:W-:Y:S01]  /*6730*/  @!PT LDS RZ, [RZ] ;  /* 0x00000000fffff984 */ /* 0x000fe20000000800 */
[----:B------:R2:W-:Y:S06]  /*6740*/  MEMBAR.ALL.CTA ;  /* 0x0000000000007992 */ /* 0x0005ec0000008000 */
[----:B--2---:R-:W2:Y:S01]  /*6750*/  FENCE.VIEW.ASYNC.S ;  /* 0x00000000000073c6 */ /* 0x004ea20000000000 */
[----:B------:R-:W-:-:S04]  /*6760*/  PRMT R0, RZ, 0x654, R0 ;  /* 0x00000654ff007816 */ /* 0x000fc80000000000 */
[----:B--2---:R2:W-:Y:S01]  /*6770*/  SYNCS.ARRIVE.TRANS64.RED.A1T0 RZ, [R0+URZ], RZ ;  /* 0x000000ff00ff79a7 */ /* 0x0045e200081004ff */
[----:B-1----:R-:W-:Y:S01]  /*6780*/  LOP3.LUT P1, RZ, R6, 0x1, RZ, 0xc0, !PT ;  /* 0x0000000106ff7812 */ /* 0x002fe2000782c0ff */
[----:B--2---:R-:W-:-:S12]  /*6790*/  BRA.U UP3, `(.L_x_137) ;  /* 0x0000000103cc7547 */ /* 0x004fd8000b800000 */
[----:B------:R-:W1:Y:S01]  /*67a0*/  LDCU UR4, c[0x0][0x38c] ;  /* 0x00007180ff0477ac */ /* 0x000e620008000800 */
[----:B------:R-:W-:Y:S02]  /*67b0*/  PLOP3.LUT P2, PT, PT, PT, PT, 0x80, 0x8 ;  /* 0x000000000008781c */ /* 0x000fe40003f4f070 */
[----:B------:R-:W-:Y:S01]  /*67c0*/  SHF.L.U32 R4, R9, 0x1f, RZ ;  /* 0x0000001f09047819 */ /* 0x000fe200000006ff */
[----:B------:R-:W-:Y:S02]  /*67d0*/  ULEA UR19, UR20, UR13, 0x3 ;  /* 0x0000000d14137291 */ /* 0x000fe4000f8e18ff */
[----:B-1----:R-:W-:-:S06]  /*67e0*/  UISETP.GE.AND UP0, UPT, UR4, 0x1, UPT ;  /* 0x000000010400788c */ /* 0x002fcc000bf06270 */
[----:B------:R-:W-:-:S05]  /*67f0*/  PLOP3.LUT P0, PT, PT, PT, UP0, 0x80, 0x8 ;  /* 0x000000000008781c */ /* 0x000fca0003f0f008 */
[----:B------:R-:W-:-:S08]  /*6800*/  @UP0 ULEA UR4, UR10, UR13, 0x3 ;  /* 0x0000000d0a040291 */ /* 0x000fd0000f8e18ff */
[----:B------:R-:W-:-:S04]  /*6810*/  @P0 SHF.L.U32 R0, R2, 0x1f, RZ ;  /* 0x0000001f02000819 */ /* 0x000fc800000006ff */
[----:B------:R1:W2:Y:S01]  /*6820*/  @P0 SYNCS.PHASECHK.TRANS64.TRYWAIT P2, [UR4], R0 ;  /* 0x00000000ff0005a7 */ /* 0x0002a20008041104 */
[----:B------:R-:W3:Y:S02]  /*6830*/  SYNCS.PHASECHK.TRANS64.TRYWAIT P0, [UR19+0x4e0], R4 ;  /* 0x0004e004ff0075a7 */ /* 0x000ee40008001113 */
[----:B-123--:R-:W-:Y:S05]  /*6840*/  @!P0 BRA `(.L_x_138) ;  /* 0x0000005000bc8947 */ /* 0x00efea0003800000 */
.L_x_338:
[----:B------:R-:W-:Y:S01]  /*6850*/  UMOV UR14, UR11 ;  /* 0x0000000b000e7c82 */ /* 0x000fe20008000000 */
[----:B------:R-:W-:Y:S05]  /*6860*/  BRA.U !UP0, `(.L_x_139) ;  /* 0x0000000108887547 */ /* 0x000fea000b800000 */
[----:B------:R-:W-:Y:S02]  /*6870*/  UIADD3 UR14, UPT, UPT, UR25, UR11, URZ ;  /* 0x0000000b190e7290 */ /* 0x000fe4000fffe0ff */
[----:B------:R-:W-:Y:S02]  /*6880*/  ULEA UR15, UR20, UR26, 0x5 ;  /* 0x0000001a140f7291 */ /* 0x000fe4000f8e28ff */
[----:B------:R-:W-:Y:S01]  /*6890*/  UPLOP3.LUT UP2, UPT, UPT, UPT, UPT, 0x40, 0x4 ;  /* 0x000000000004789c */ /* 0x000fe20003f4e870 */
[----:B------:R-:W-:Y:S01]  /*68a0*/  UMOV UR12, UR21 ;  /* 0x00000015000c7c82 */ /* 0x000fe20008000000 */
[----:B------:R-:W-:-:S09]  /*68b0*/  UMOV UR5, UR10 ;  /* 0x0000000a00057c82 */ /* 0x000fd20008000000 */
.L_x_142:
[----:B--2---:R-:W-:Y:S01]  /*68c0*/  ULEA UR6, UR5, UR13, 0x3 ;  /* 0x0000000d05067291 */ /* 0x004fe2000f8e18ff */
[----:B---3--:R-:W-:Y:S11]  /*68d0*/  @P2 BRA `(.L_x_140) ;  /* 0x00000000000c2947 */ /* 0x008ff60003800000 */
[----:B-1----:R-:W-:Y:S04]  /*68e0*/  SHF.L.U32 R4, R2, 0x1f, RZ ;  /* 0x0000001f02047819 */ /* 0x002fe800000006ff */
[----:B------:R-:W1:Y:S02]  /*68f0*/  SYNCS.PHASECHK.TRANS64.TRYWAIT P0, [UR6], R4 ;  /* 0x00000004ff0075a7 */ /* 0x000e640008001106 */
[----:B-1----:R-:W-:Y:S05]  /*6900*/  @!P0 BRA `(.L_x_141) ;  /* 0x0000005000a48947 */ /* 0x002fea0003800000 */
.L_x_140:
[----:B------:R-:W-:Y:S01]  /*6910*/  UISETP.NE.AND UP0, UPT, UR12, 0x1, UPT ;  /* 0x000000010c00788c */ /* 0x000fe2000bf05270 */
[----:B------:R-:W-:Y:S01]  /*6920*/  PLOP3.LUT P2, PT, PT, PT, PT, 0x80, 0x8 ;  /* 0x000000000008781c */ /* 0x000fe20003f4f070 */
[----:B------:R-:W-:Y:S02]  /*6930*/  UIADD3 UR4, UPT, UPT, UR5, 0x1, URZ ;  /* 0x0000000105047890 */ /* 0x000fe4000fffe0ff */
[----:B------:R-:W-:Y:S02]  /*6940*/  ULEA UR8, UR5, UR18, 0x6 ;  /* 0x0000001205087291 */ /* 0x000fe4000f8e30ff */
[----:B------:R-:W-:Y:S01]  /*6950*/  UISETP.NE.AND UP1, UPT, UR4, 0x48, UPT ;  /* 0x000000480400788c */ /* 0x000fe2000bf25270 */
[----:B------:R-:W-:Y:S01]  /*6960*/  PLOP3.LUT P0, PT, PT, PT, UP0, 0x80, 0x8 ;  /* 0x000000000008781c */ /* 0x000fe20003f0f008 */
[----:B------:R-:W-:Y:S02]  /*6970*/  UIADD3 UR11, UPT, UPT, UR11, 0x1, URZ ;  /* 0x000000010b0b7890 */ /* 0x000fe4000fffe0ff */
[----:B------:R-:W-:Y:S02]  /*6980*/  USEL UR7, URZ, 0x1, UP1 ;  /* 0x00000001ff077887 */ /* 0x000fe40008800000 */
[----:B------:R-:W-:Y:S01]  /*6990*/  USEL UR10, UR4, URZ, UP1 ;  /* 0x000000ff040a7287 */ /* 0x000fe20008800000 */
[----:B------:R-:W-:Y:S01]  /*69a0*/  UMOV UR9, 0xc0004010 ;  /* 0xc000401000097882 */ /* 0x000fe20000000000 */
[----:B------:R-:W-:Y:S02]  /*69b0*/  UIADD3 UR12, UPT, UPT, UR12, -0x1, URZ ;  /* 0xffffffff0c0c7890 */ /* 0x000fe4000fffe0ff */
[----:B------:R-:W-:Y:S01]  /*69c0*/  LOP3.LUT R2, R2, UR7, RZ, 0x3c, !PT ;  /* 0x0000000702027c12 */ /* 0x000fe2000f8e3cff */
[----:B------:R-:W-:Y:S01]  /*69d0*/  @UP0 ULEA UR4, UR10, UR13, 0x3 ;  /* 0x0000000d0a040291 */ /* 0x000fe2000f8e18ff */
[----:B------:R-:W-:Y:S02]  /*69e0*/  UMOV UR7, 0xc0004010 ;  /* 0xc000401000077882 */ /* 0x000fe40000000000 */
[----:B-1----:R-:W-:Y:S01]  /*69f0*/  @P0 SHF.L.U32 R0, R2, 0x1f, RZ ;  /* 0x0000001f02000819 */ /* 0x002fe200000006ff */
[----:B------:R-:W-:Y:S05]  /*6a00*/  UISETP.NE.AND UP0, UPT, UR11, UR14, UPT ;  /* 0x0000000e0b00728c */ /* 0x000fea000bf05270 */
[----:B------:R2:W3:Y:S01]  /*6a10*/  @P0 SYNCS.PHASECHK.TRANS64.TRYWAIT P2, [UR4], R0 ;  /* 0x00000000ff0005a7 */ /* 0x0004e20008041104 */
[----:B------:R-:W-:Y:S02]  /*6a20*/  UIADD3 UR4, UPT, UPT, UR6, 0x240, URZ ;  /* 0x0000024006047890 */ /* 0x000fe4000fffe0ff */
[----:B------:R-:W-:Y:S03]  /*6a30*/  ULEA UR6, UR5, UR17, 0x7 ;  /* 0x0000001105067291 */ /* 0x000fe6000f8e38ff */
[----:B------:R-:W-:Y:S06]  /*6a40*/  UMOV UR5, UR10 ;  /* 0x0000000a00057c82 */ /* 0x000fec0008000000 */
[----:B------:R2:W-:Y:S01]  /*6a50*/  UTCQMMA.2CTA gdesc[UR6], gdesc[UR8], tmem[UR15], tmem[UR22], idesc[UR23], UP2 ;  /* 0x00ff1608060075ea */ /* 0x0005e2000920030f */
[----:B------:R-:W-:Y:S01]  /*6a60*/  UPLOP3.LUT UP2, UPT, UPT, UPT, UPT, 0x80, 0x8 ;  /* 0x000000000008789c */ /* 0x000fe20003f4f070 */
[----:B------:R2:W-:Y:S01]  /*6a70*/  UTCBAR.2CTA.MULTICAST [UR4], URZ, UR16 ;  /* 0x000000ff040073e9 */ /* 0x0005e20008200810 */
[----:B------:R-:W-:Y:S09]  /*6a80*/  BRA.U UP0, `(.L_x_142) ;  /* 0xfffffffd008c7547 */ /* 0x000ff2000b83ffff */
.L_x_139:
[----:B--2---:R-:W-:Y:S01]  /*6a90*/  UIADD3 UR4, UPT, UPT, UR19, 0x4c0, URZ ;  /* 0x000004c013047890 */ /* 0x004fe2000fffe0ff */
[----:B------:R-:W-:-:S08]  /*6aa0*/  UMOV UR11, UR14 ;  /* 0x0000000e000b7c82 */ /* 0x000fd00008000000 */
[----:B------:R2:W-:Y:S01]  /*6ab0*/  UTCBAR.2CTA.MULTICAST [UR4], URZ, UR24 ;  /* 0x000000ff040073e9 */ /* 0x0005e20008200818 */
[----:B------:R-:W-:Y:S02]  /*6ac0*/  NOP ;  /* 0x0000000000007918 */ /* 0x000fe40000000000 */
.L_x_137:
[----:B--2---:R-:W-:Y:S01]  /*6ad0*/  UIADD3 UR4, UPT, UPT, UR20, 0x1, URZ ;  /* 0x0000000114047890 */ /* 0x004fe2000fffe0ff */
[----:B------:R-:W-:-:S03]  /*6ae0*/  ISETP.NE.AND P0, PT, R8, 0x2, PT ;  /* 0x000000020800780c */ /* 0x000fc60003f05270 */
[----:B------:R-:W-:Y:S01]  /*6af0*/  UISETP.NE.AND UP0, UPT, UR4, 0x4, UPT ;  /* 0x000000040400788c */ /* 0x000fe2000bf05270 */
[----:B-1----:R-:W-:Y:S02]  /*6b00*/  SEL R0, RZ, 0x1, P0 ;  /* 0x00000001ff007807 */ /* 0x002fe40000000000 */
[----:B------:R-:W-:Y:S01]  /*6b10*/  SEL R8, R8, RZ, P0 ;  /* 0x000000ff08087207 */ /* 0x000fe20000000000 */
[----:B------:R-:W-:Y:S01]  /*6b20*/  USEL UR5, URZ, 0x1, UP0 ;  /* 0x00000001ff057887 */ /* 0x000fe20008000000 */
[----:B------:R-:W-:Y:S01]  /*6b30*/  LOP3.LUT R3, R3, R0, RZ, 0x3c, !PT ;  /* 0x0000000003037212 */ /* 0x000fe200078e3cff */
[----:B------:R-:W-:-:S04]  /*6b40*/  USEL UR20, UR4, URZ, UP0 ;  /* 0x000000ff04147287 */ /* 0x000fc80008000000 */
[----:B------:R-:W-:Y:S01]  /*6b50*/  LOP3.LUT R9, R9, UR5, RZ, 0x3c, !PT ;  /* 0x0000000509097c12 */ /* 0x000fe2000f8e3cff */
[----:B------:R-:W-:Y:S07]  /*6b60*/  @P1 BRA `(.L_x_143) ;  /* 0xfffffff800c41947 */ /* 0x000fee000383ffff */
[----:B------:R-:W1:Y:S01]  /*6b70*/  S2UR UR8, SR_CgaCtaId ;  /* 0x00000000000879c3 */ /* 0x000e620000008800 */
[----:B------:R-:W-:Y:S01]  /*6b80*/  ELECT P0, URZ, PT ;  /* 0x0000000000ff782f */ /* 0x000fe20003800000 */
[----:B------:R-:W-:Y:S01]  /*6b90*/  HFMA2 R0, -RZ, RZ, 0, 5.9604644775390625e-08 ;  /* 0x00000001ff007431 */ /* 0x000fe200000001ff */
[----:B------:R-:W-:-:S05]  /*6ba0*/  UMOV UR4, 0x40 ;  /* 0x0000004000047882 */ /* 0x000fca0000000000 */
[----:B------:R-:W-:Y:S01]  /*6bb0*/  UVIRTCOUNT.DEALLOC.SMPOOL 0x80 ;  /* 0x000000800000784c */ /* 0x000fe20000000000 */
[----:B------:R-:W-:Y:S02]  /*6bc0*/  UISETP.NE.AND UP1, UPT, UR27, URZ, UPT ;  /* 0x000000ff1b00728c */ /* 0x000fe4000bf25270 */
[----:B-1----:R-:W-:-:S09]  /*6bd0*/  ULEA UR8, UR8, UR4, 0x18 ;  /* 0x0000000408087291 */ /* 0x002fd2000f8ec0ff */
[----:B------:R1:W-:Y:S01]  /*6be0*/  @P0 STS.U8 [UR8+0x1c], R0 ;  /* 0x00001c00ff000988 */ /* 0x0003e20008000008 */
[----:B------:R-:W-:Y:S05]  /*6bf0*/  BRA.U UP1, `(.L_x_144) ;  /* 0x0000000101a07547 */ /* 0x000fea000b800000 */
[----:B------:R-:W-:Y:S01]  /*6c00*/  UIADD3 UR7, UPT, UPT, UR13, 0x4e0, URZ ;  /* 0x000004e00d077890 */ /* 0x000fe2000fffe0ff */
[----:B------:R-:W-:-:S03]  /*6c10*/  SHF.L.U32 R2, R9, 0x1f, RZ ;  /* 0x0000001f09027819 */ /* 0x000fc600000006ff */
[----:B------:R-:W-:-:S09]  /*6c20*/  ULEA UR4, UR20, UR7, 0x3 ;  /* 0x0000000714047291 */ /* 0x000fd2000f8e18ff */
[----:B------:R-:W2:Y:S02]  /*6c30*/  SYNCS.PHASECHK.TRANS64.TRYWAIT P0, [UR4], R2 ;  /* 0x00000002ff0075a7 */ /* 0x000ea40008001104 */
[----:B--2---:R-:W-:Y:S05]  /*6c40*/  @!P0 BRA `(.L_x_145) ;  /* 0x0000004c00ec8947 */ /* 0x004fea0003800000 */
.L_x_341:
        /* <DEDUP_REMOVED lines=9> */
.L_x_343:
        /* <DEDUP_REMOVED lines=9> */
.L_x_345:
[----:B------:R-:W-:-:S04]  /*6d70*/  UIADD3 UR4, UPT, UPT, UR4, 0x1, URZ ;  /* 0x0000000104047890 */ /* 0x000fc8000fffe0ff */
[----:B------:R-:W-:-:S04]  /*6d80*/  UISETP.NE.AND UP0, UPT, UR4, 0x4, UPT ;  /* 0x000000040400788c */ /* 0x000fc8000bf05270 */
[----:B------:R-:W-:Y:S02]  /*6d90*/  USEL UR5, URZ, 0x1, UP0 ;  /* 0x00000001ff057887 */ /* 0x000fe40008000000 */
[----:B------:R-:W-:-:S04]  /*6da0*/  USEL UR4, UR4, URZ, UP0 ;  /* 0x000000ff04047287 */ /* 0x000fc80008000000 */
[----:B------:R-:W-:Y:S01]  /*6db0*/  ULEA UR4, UR4, UR7, 0x3 ;  /* 0x0000000704047291 */ /* 0x000fe2000f8e18ff */
[----:B------:R-:W-:-:S04]  /*6dc0*/  LOP3.LUT R2, R2, UR5, RZ, 0x3c, !PT ;  /* 0x0000000502027c12 */ /* 0x000fc8000f8e3cff */
[----:B------:R-:W-:Y:S01]  /*6dd0*/  SHF.L.U32 R2, R2, 0x1f, RZ ;  /* 0x0000001f02027819 */ /* 0x000fe200000006ff */
[----:B-1----:R-:W-:-:S04]  /*6de0*/  IMAD.U32 R0, RZ, RZ, UR4 ;  /* 0x00000004ff007e24 */ /* 0x002fc8000f8e00ff */
[----:B------:R1:W2:Y:S03]  /*6df0*/  SYNCS.PHASECHK.TRANS64.TRYWAIT P0, [R0+URZ], R2 ;  /* 0x00000002000075a7 */ /* 0x0002a600080011ff */
[----:B--2---:R-:W-:Y:S05]  /*6e00*/  @!P0 NANOSLEEP.SYNCS 0x989680 ;  /* 0x009896800000895d */ /* 0x004fea0003900000 */
[----:B------:R-:W2:Y:S02]  /*6e10*/  @!P0 SYNCS.PHASECHK.TRANS64 P0, [R0+URZ], R2 ;  /* 0x00000002000085a7 */ /* 0x000ea400080010ff */
[----:B--2---:R-:W-:Y:S05]  /*6e20*/  @P0 BRA `(.L_x_148) ;  /* 0x0000000000200947 */ /* 0x004fea0003800000 */
.L_x_149:
[----:B--2---:R2:W4:Y:S02]  /*6e30*/  SYNCS.PHASECHK.TRANS64.TRYWAIT P0, [R0+URZ], R2 ;  /* 0x00000002000075a7 */ /* 0x00452400080011ff */
[----:B----4-:R-:W-:Y:S05]  /*6e40*/  @!P0 NANOSLEEP.SYNCS 0x989680 ;  /* 0x009896800000895d */ /* 0x010fea0003900000 */
[----:B------:R-:W4:Y:S02]  /*6e50*/  @!P0 SYNCS.PHASECHK.TRANS64 P0, [R0+URZ], R2 ;  /* 0x00000002000085a7 */ /* 0x000f2400080010ff */
[----:B----4-:R-:W-:Y:S05]  /*6e60*/  @!P0 BRA `(.L_x_149) ;  /* 0xfffffffc00f08947 */ /* 0x010fea000383ffff */
[----:B------:R-:W-:Y:S05]  /*6e70*/  BRA `(.L_x_148) ;  /* 0x00000000000c7947 */ /* 0x000fea0003800000 */
.L_x_144:
[----:B------:R-:W-:-:S04]  /*6e80*/  UIADD3 UR4, UPT, UPT, UR13, 0x520, URZ ;  /* 0x000005200d047890 */ /* 0x000fc8000fffe0ff */
[----:B------:R-:W-:-:S09]  /*6e90*/  UPRMT UR4, UR29, 0x654, UR4 ;  /* 0x000006541d047896 */ /* 0x000fd20008000004 */
[----:B------:R-:W-:Y:S03]  /*6ea0*/  SYNCS.ARRIVE.TRANS64.RED.A1T0 RZ, [UR4], RZ ;  /* 0x000000ffffff79a7 */ /* 0x000fe60008100404 */
.L_x_148:
[----:B-12---:R-:W-:Y:S01]  /*6eb0*/  SHF.L.U32 R2, RZ, 0x1f, RZ ;  /* 0x0000001fff027819 */ /* 0x006fe200000006ff */
[----:B------:R-:W-:Y:S01]  /*6ec0*/  UIADD3 UR4, UPT, UPT, UR13, 0x520, URZ ;  /* 0x000005200d047890 */ /* 0x000fe2000fffe0ff */
[----:B------:R-:W-:Y:S02]  /*6ed0*/  PLOP3.LUT P0, PT, PT, PT, UP1, 0x80, 0x8 ;  /* 0x000000000008781c */ /* 0x000fe40003f0f018 */
[----:B------:R-:W1:Y:S02]  /*6ee0*/  SYNCS.PHASECHK.TRANS64.TRYWAIT P1, [UR13+0x520], R2 ;  /* 0x00052002ff0075a7 */ /* 0x000e64000802110d */
[----:B-1----:R-:W-:Y:S09]  /*6ef0*/  @!P1 BRA `(.L_x_150) ;  /* 0x0000004c00889947 */ /* 0x002ff20003800000 */
.L_x_347:
[----:B------:R-:W-:Y:S01]  /*6f00*/  @!UP1 UPRMT UR4, UR29, 0x654, UR4 ;  /* 0x000006541d049896 */ /* 0x000fe20008000004 */
[----:B------:R-:W-:Y:S01]  /*6f10*/  UMOV UR5, 0xffff ;  /* 0x0000ffff00057882 */ /* 0x000fe20000000000 */
[----:B------:R-:W-:-:S07]  /*6f20*/  UMOV UR6, 0x1 ;  /* 0x0000000100067882 */ /* 0x000fce0000000000 */
[----:B------:R-:W-:Y:S01]  /*6f30*/  @!P0 SYNCS.ARRIVE.TRANS64.RED.A1T0 RZ, [UR4], RZ ;  /* 0x000000ffffff89a7 */ /* 0x000fe20008100404 */
[----:B------:R-:W-:Y:S01]  /*6f40*/  NOP ;  /* 0x0000000000007918 */ /* 0x000fe20000000000 */
[----:B-1----:R-:W1:Y:S01]  /*6f50*/  LDS R0, [UR8+0x14] ;  /* 0x00001408ff007984 */ /* 0x002e620008000800 */
[----:B------:R-:W-:-:S04]  /*6f60*/  ULOP3.LUT UR4, UR26, 0xffff, URZ, 0xc0, !UPT ;  /* 0x0000ffff1a047892 */ /* 0x000fc8000f8ec0ff */
[----:B------:R-:W-:-:S04]  /*6f70*/  USHF.R.U32.HI UR4, URZ, 0x5, UR4 ;  /* 0x00000005ff047899 */ /* 0x000fc80008011604 */
[----:B------:R-:W-:Y:S02]  /*6f80*/  USHF.L.U32 UR5, UR5, UR4, URZ ;  /* 0x0000000405057299 */ /* 0x000fe400080006ff */
[----:B------:R-:W-:-:S04]  /*6f90*/  USHF.L.U32 UR4, UR6, UR4, URZ ;  /* 0x0000000406047299 */ /* 0x000fc800080006ff */
[----:B-1----:R-:W-:-:S04]  /*6fa0*/  LOP3.LUT R0, R0, UR5, RZ, 0xc0, !PT ;  /* 0x0000000500007c12 */ /* 0x002fc8000f8ec0ff */
[----:B------:R-:W-:-:S13]  /*6fb0*/  ISETP.NE.AND P0, PT, R0, UR5, PT ;  /* 0x0000000500007c0c */ /* 0x000fda000bf05270 */
[----:B------:R-:W-:Y:S05]  /*6fc0*/  @P0 BRA `(.L_x_151) ;  /* 0x0000000000580947 */ /* 0x000fea0003800000 */
[----:B------:R-:W1:Y:S02]  /*6fd0*/  LDS R0, [UR8+0x18] ;  /* 0x00001808ff007984 */ /* 0x000e640008000800 */
[----:B-1----:R-:W-:-:S04]  /*6fe0*/  LOP3.LUT R0, R0, UR4, RZ, 0xc0, !PT ;  /* 0x0000000400007c12 */ /* 0x002fc8000f8ec0ff */
[----:B------:R-:W-:-:S13]  /*6ff0*/  ISETP.NE.AND P0, PT, R0, UR4, PT ;  /* 0x0000000400007c0c */ /* 0x000fda000bf05270 */
[----:B------:R-:W-:Y:S05]  /*7000*/  @P0 BRA `(.L_x_152) ;  /* 0x00000000003c0947 */ /* 0x000fea0003800000 */
[----:B------:R-:W1:Y:S01]  /*7010*/  S2R R2, SR_LANEID ;  /* 0x0000000000027919 */ /* 0x000e620000000000 */
[----:B------:R-:W-:-:S06]  /*7020*/  ULOP3.LUT UR5, URZ, UR5, URZ, 0x33, !UPT ;  /* 0x00000005ff057292 */ /* 0x000fcc000f8e33ff */
[----:B------:R-:W-:-:S04]  /*7030*/  IMAD.U32 R0, RZ, RZ, UR5 ;  /* 0x00000005ff007e24 */ /* 0x000fc8000f8e00ff */
[----:B------:R2:W4:Y:S02]  /*7040*/  REDUX UR7, R0 ;  /* 0x00000000000773c4 */ /* 0x0005240000000000 */
[----:B------:R1:W-:Y:S01]  /*7050*/  UTCATOMSWS.AND URZ, UR5 ;  /* 0x0000000500ff79e3 */ /* 0x0003e20008000000 */
[----:B--2---:R-:W-:Y:S01]  /*7060*/  LOP3.LUT R0, RZ, UR4, RZ, 0x33, !PT ;  /* 0x00000004ff007c12 */ /* 0x004fe2000f8e33ff */
[----:B------:R-:W-:Y:S02]  /*7070*/  VOTEU.ANY UR4, UPT, PT ;  /* 0x0000000000047886 */ /* 0x000fe400038e0100 */
[----:B------:R-:W-:Y:S02]  /*7080*/  UFLO.U32 UR4, UR4 ;  /* 0x00000004000472bd */ /* 0x000fe400080e0000 */
[----:B------:R-:W2:Y:S04]  /*7090*/  REDUX UR6, R0 ;  /* 0x00000000000673c4 */ /* 0x000ea80000000000 */
[----:B-1----:R-:W-:-:S02]  /*70a0*/  ISETP.EQ.U32.AND P0, PT, R2, UR4, PT ;  /* 0x0000000402007c0c */ /* 0x002fc4000bf02070 */
[----:B----4-:R-:W-:-:S11]  /*70b0*/  MOV R2, UR7 ;  /* 0x0000000700027c02 */ /* 0x010fd60008000f00 */
[----:B------:R1:W-:Y:S01]  /*70c0*/  @P0 ATOMS.AND RZ, [UR8+0x14], R2 ;  /* 0x00001402ffff098c */ /* 0x0003e2000a800008 */
[----:B--2---:R-:W-:-:S05]  /*70d0*/  IMAD.U32 R0, RZ, RZ, UR6 ;  /* 0x00000006ff007e24 */ /* 0x004fca000f8e00ff */
[----:B------:R1:W-:Y:S01]  /*70e0*/  @P0 ATOMS.AND RZ, [UR8+0x18], R0 ;  /* 0x00001800ffff098c */ /* 0x0003e2000a800008 */
[----:B------:R-:W-:Y:S05]  /*70f0*/  BRA `(.L_x_153) ;  /* 0x0000000000147947 */ /* 0x000fea0003800000 */
.L_x_152:
[----:B------:R-:W-:Y:S02]  /*7100*/  MOV R2, 0x7120 ;  /* 0x0000712000027802 */ /* 0x000fe40000000f00 */
[----:B---3-5:R-:W-:Y:S05]  /*7110*/  CALL.REL.NOINC `($__internal_0_$__cuda_sm10x_tcgen05_guardrail_trap_col_being_dealloced_not_returned_by_alloc) ;  /* 0x0000004c009c7944 */ /* 0x028fea0003c00000 */
[----:B------:R-:W-:Y:S05]  /*7120*/  BRA `(.L_x_153) ;  /* 0x0000000000087947 */ /* 0x000fea0003800000 */
.L_x_151:
[----:B------:R-:W-:Y:S02]  /*7130*/  MOV R2, 0x7150 ;  /* 0x0000715000027802 */ /* 0x000fe40000000f00 */
[----:B---3-5:R-:W-:Y:S05]  /*7140*/  CALL.REL.NOINC `($__internal_2_$__cuda_sm10x_tcgen05_guardrail_trap_unallocated_columns_being_dealloced) ;  /* 0x0000004c00a87944 */ /* 0x028fea0003c00000 */
.L_x_153:
[----:B------:R-:W-:Y:S01]  /*7150*/  NOP ;  /* 0x0000000000007918 */ /* 0x000fe20000000000 */
[----:B------:R-:W-:Y:S05]  /*7160*/  EXIT ;  /* 0x000000000000794d */ /* 0x000fea0003800000 */
.L_x_124:
[----:B------:R-:W-:-:S09]  /*7170*/  UISETP.NE.OR UP0, UPT, UR13, 0x3, !UP4 ;  /* 0x000000030d00788c */ /* 0x000fd2000e705670 */
[----:B------:R-:W-:Y:S05]  /*7180*/  BRA.U UP0, `(.L_x_154) ;  /* 0x0000000d00347547 */ /* 0x000fea000b800000 */
[----:B------:R-:W2:Y:S01]  /*7190*/  LDCU.64 UR4, c[0x0][0x888] ;  /* 0x00011100ff0477ac */ /* 0x000ea20008000a00 */
[----:B------:R-:W3:Y:S01]  /*71a0*/  S2UR UR10, SR_CgaCtaId ;  /* 0x00000000000a79c3 */ /* 0x000ee20000008800 */
[----:B------:R-:W-:Y:S02]  /*71b0*/  HFMA2 R9, -RZ, RZ, 0, 0 ;  /* 0x00000000ff097431 */ /* 0x000fe400000001ff */
[----:B------:R-:W-:Y:S01]  /*71c0*/  IMAD.MOV.U32 R11, RZ, RZ, 0x1 ;  /* 0x00000001ff0b7424 */ /* 0x000fe200078e00ff */
[----:B------:R-:W4:Y:S01]  /*71d0*/  LDCU UR33, c[0x0][0x370] ;  /* 0x00006e00ff2177ac */ /* 0x000f220008000800 */
[----:B------:R-:W-:Y:S01]  /*71e0*/  IMAD.MOV.U32 R10, RZ, RZ, RZ ;  /* 0x000000ffff0a7224 */ /* 0x000fe200078e00ff */
[----:B------:R-:W-:Y:S01]  /*71f0*/  MOV R8, 0x1000 ;  /* 0x0000100000087802 */ /* 0x000fe20000000f00 */
[----:B------:R-:W4:Y:S01]  /*7200*/  LDCU.128 UR28, c[0x0][0xb10] ;  /* 0x00016200ff1c77ac */ /* 0x000f220008000c00 */
[----:B------:R-:W1:Y:S01]  /*7210*/  LDC.64 R12, c[0x0][0x348] ;  /* 0x0000d200ff0c7b82 */ /* 0x000e620000000a00 */
[----:B------:R-:W3:Y:S01]  /*7220*/  LDCU UR32, c[0x0][0x374] ;  /* 0x00006e80ff2077ac */ /* 0x000ee20008000800 */
[----:B------:R-:W3:Y:S01]  /*7230*/  LDCU.64 UR26, c[0x0][0x890] ;  /* 0x00011200ff1a77ac */ /* 0x000ee20008000a00 */
[----:B--2---:R-:W-:Y:S01]  /*7240*/  UISETP.NE.U32.AND UP0, UPT, UR4, URZ, UPT ;  /* 0x000000ff0400728c */ /* 0x004fe2000bf05070 */
[----:B------:R-:W2:Y:S01]  /*7250*/  LDCU UR16, c[0x0][0xb0c] ;  /* 0x00016180ff1077ac */ /* 0x000ea20008000800 */
[----:B------:R-:W2:Y:S01]  /*7260*/  LDCU UR38, c[0x0][0xb20] ;  /* 0x00016400ff2677ac */ /* 0x000ea20008000800 */
[----:B------:R-:W2:Y:S01]  /*7270*/  LDCU UR4, c[0x0][0xb30] ;  /* 0x00016600ff0477ac */ /* 0x000ea20008000800 */
[----:B------:R-:W-:Y:S01]  /*7280*/  UMOV UR17, 0x400 ;  /* 0x0000040000117882 */ /* 0x000fe20000000000 */
[----:B----4-:R-:W-:-:S02]  /*7290*/  UIMAD.WIDE.U32 UR6, UR33, UR28, URZ ;  /* 0x0000001c210672a5 */ /* 0x010fc4000f8e00ff */
[----:B---3--:R-:W-:Y:S02]  /*72a0*/  UIMAD.WIDE.U32 UR8, UR32, UR31, URZ ;  /* 0x0000001f200872a5 */ /* 0x008fe4000f8e00ff */
[----:B------:R-:W-:Y:S02]  /*72b0*/  ULEA UR17, UR10, UR17, 0x18 ;  /* 0x000000110a117291 */ /* 0x000fe4000f8ec0ff */
[----:B------:R-:W-:Y:S02]  /*72c0*/  UISETP.NE.U32.AND UP6, UPT, UR26, URZ, UPT ;  /* 0x000000ff1a00728c */ /* 0x000fe4000bfc5070 */
[----:B------:R-:W-:Y:S02]  /*72d0*/  UIADD3 UR34, UPT, UPT, UR17, 0x480, URZ ;  /* 0x0000048011227890 */ /* 0x000fe4000fffe0ff */
[----:B------:R-:W-:Y:S02]  /*72e0*/  UISETP.NE.AND.EX UP5, UPT, UR5, URZ, UPT, UP0 ;  /* 0x000000ff0500728c */ /* 0x000fe4000bfa5300 */
[----:B------:R-:W-:Y:S01]  /*72f0*/  UISETP.NE.AND UP0, UPT, UR42, 0x1, UPT ;  /* 0x000000012a00788c */ /* 0x000fe2000bf05270 */
[----:B------:R-:W-:Y:S01]  /*7300*/  UMOV UR6, UR7 ;  /* 0x0000000700067c82 */ /* 0x000fe20008000000 */
[----:B------:R-:W-:Y:S01]  /*7310*/  UMOV UR35, UR9 ;  /* 0x0000000900237c82 */ /* 0x000fe20008000000 */
[----:B--2---:R-:W-:-:S02]  /*7320*/  UISETP.NE.AND UP0, UPT, UR16, 0x1, UPT ;  /* 0x000000011000788c */ /* 0x004fc4000bf05270 */
[----:B------:R-:W-:Y:S02]  /*7330*/  UPLOP3.LUT UP4, UPT, UPT, UPT, UPT, 0x40, 0x4 ;  /* 0x000000000004789c */ /* 0x000fe40003f8e870 */
[----:B------:R-:W-:Y:S01]  /*7340*/  UISETP.GE.AND UP2, UPT, UR42, 0x1, UPT ;  /* 0x000000012a00788c */ /* 0x000fe2000bf46270 */
[----:B------:R-:W2:Y:S01]  /*7350*/  LDCU.64 UR14, c[0x0][0xb28] ;  /* 0x00016500ff0e77ac */ /* 0x000ea20008000a00 */
[----:B------:R-:W-:Y:S02]  /*7360*/  UISETP.NE.AND.EX UP6, UPT, UR27, URZ, UPT, UP6 ;  /* 0x000000ff1b00728c */ /* 0x000fe4000bfc5360 */
[----:B------:R-:W-:Y:S02]  /*7370*/  UPRMT UR34, UR10, 0x654, UR34 ;  /* 0x000006540a227896 */ /* 0x000fe40008000022 */
[----:B------:R-:W-:Y:S02]  /*7380*/  USHF.R.U32.HI UR37, URZ, UR29, UR6 ;  /* 0x0000001dff257299 */ /* 0x000fe40008011606 */
[----:B------:R-:W-:-:S02]  /*7390*/  USHF.R.U32.HI UR35, URZ, UR38, UR35 ;  /* 0x00000026ff237299 */ /* 0x000fc40008011623 */
[----:B------:R-:W-:Y:S02]  /*73a0*/  UISETP.NE.AND UP0, UPT, UR30, 0x1, UPT ;  /* 0x000000011e00788c */ /* 0x000fe4000bf05270 */
[----:B-1----:R-:W-:-:S11]  /*73b0*/  UISETP.NE.AND UP3, UPT, UR4, 0x1, UPT ;  /* 0x000000010400788c */ /* 0x002fd6000bf65270 */
.L_x_162:
[C---:B------:R-:W-:Y:S02]  /*73c0*/  LEA R3, R10.reuse, UR17, 0x3 ;  /* 0x000000110a037c11 */ /* 0x040fe4000f8e18ff */
[----:B------:R-:W-:Y:S02]  /*73d0*/  SHF.L.U32 R0, R9, 0x1f, RZ ;  /* 0x0000001f09007819 */ /* 0x000fe400000006ff */
[----:B------:R-:W-:Y:S02]  /*73e0*/  LEA R4, R10, UR17, 0x4 ;  /* 0x000000110a047c11 */ /* 0x000fe4000f8e20ff */
[----:B-1----:R-:W1:Y:S02]  /*73f0*/  SYNCS.PHASECHK.TRANS64.TRYWAIT P0, [R3+URZ+0x4a0], R0 ;  /* 0x0004a000030075a7 */ /* 0x002e6400080011ff */
[----:B-1----:R-:W-:Y:S05]  /*7400*/  @!P0 BRA `(.L_x_155) ;  /* 0x00000048005c8947 */ /* 0x002fea0003800000 */
.L_x_348:
[----:B------:R-:W3:Y:S01]  /*7410*/  LDS.128 R4, [R4+0x530] ;  /* 0x0005300004047984 */ /* 0x000ee20000000c00 */
[----:B------:R-:W-:Y:S01]  /*7420*/  UISETP.GE.AND UP0, UPT, UR42, 0x1, UPT ;  /* 0x000000012a00788c */ /* 0x000fe2000bf06270 */
[----:B------:R-:W-:Y:S01]  /*7430*/  @!PT LDS RZ, [RZ] ;  /* 0x00000000fffff984 */ /* 0x000fe20000000800 */
[----:B------:R-:W-:Y:S01]  /*7440*/  @!PT LDS RZ, [RZ] ;  /* 0x00000000fffff984 */ /* 0x000fe20000000800 */
[----:B------:R-:W-:Y:S01]  /*7450*/  @!PT LDS RZ, [RZ] ;  /* 0x00000000fffff984 */ /* 0x000fe20000000800 */
[----:B------:R-:W-:Y:S01]  /*7460*/  @!PT LDS RZ, [RZ] ;  /* 0x00000000fffff984 */ /* 0x000fe20000000800 */
[----:B------:R4:W-:Y:S06]  /*7470*/  MEMBAR.ALL.CTA ;  /* 0x0000000000007992 */ /* 0x0009ec0000008000 */
[----:B----4-:R-:W4:Y:S01]  /*7480*/  FENCE.VIEW.ASYNC.S ;  /* 0x00000000000073c6 */ /* 0x010f220000000000 */
[----:B---3--:R-:W-:Y:S11]  /*7490*/  LOP3.LUT P0, RZ, R6, 0x1, RZ, 0xc0, !PT ;  /* 0x0000000106ff7812 */ /* 0x008ff6000780c0ff */
[----:B------:R-:W-:Y:S02]  /*74a0*/  @!UPT UIADD3 URZ, UPT, UPT, URZ, URZ, URZ ;  /* 0x000000fffffff290 */ /* 0x000fe4000fffe0ff */
[----:B----4-:R-:W-:Y:S01]  /*74b0*/  VOTEU.ANY UP2, P0 ;  /* 0x0000000000ff7886 */ /* 0x010fe20000040100 */
[----:B------:R-:W-:Y:S11]  /*74c0*/  PLOP3.LUT P0, PT, PT, PT, UP2, 0x80, 0x8 ;  /* 0x000000000008781c */ /* 0x000ff60003f0f028 */
[----:B------:R-:W-:Y:S02]  /*74d0*/  @!UPT UIADD3 URZ, UPT, UPT, URZ, URZ, URZ ;  /* 0x000000fffffff290 */ /* 0x000fe4000fffe0ff */
[----:B-1----:R-:W-:Y:S02]  /*74e0*/  @P0 SHF.R.U32.HI R0, RZ, 0x10, R5 ;  /* 0x00000010ff000819 */ /* 0x002fe40000011605 */
[----:B------:R-:W-:Y:S02]  /*74f0*/  @P0 MOV R2, R4 ;  /* 0x0000000400020202 */ /* 0x000fe40000000f00 */
[----:B------:R-:W-:Y:S01]  /*7500*/  @P0 R2UR UR4, R0 ;  /* 0x00000000000402ca */ /* 0x000fe200000e0000 */
[----:B------:R-:W-:Y:S01]  /*7510*/  VIADD R0, R3, 0x4b0 ;  /* 0x000004b003007836 */ /* 0x000fe20000000000 */
[----:B------:R-:W-:Y:S02]  /*7520*/  @P0 LOP3.LUT R4, R5, 0xffff, RZ, 0xc0, !PT ;  /* 0x0000ffff05040812 */ /* 0x000fe400078ec0ff */
[----:B------:R-:W-:Y:S02]  /*7530*/  @P0 R2UR UR6, R2 ;  /* 0x00000000020602ca */ /* 0x000fe400000e0000 */
[----:B------:R-:W-:Y:S02]  /*7540*/  PRMT R0, RZ, 0x654, R0 ;  /* 0x00000654ff007816 */ /* 0x000fe40000000000 */
[----:B------:R-:W-:Y:S02]  /*7550*/  @P0 R2UR UR5, R4 ;  /* 0x00000000040502ca */ /* 0x000fe400000e0000 */
[----:B------:R1:W-:Y:S03]  /*7560*/  SYNCS.ARRIVE.TRANS64.RED.A1T0 RZ, [R0+URZ], RZ ;  /* 0x000000ff00ff79a7 */ /* 0x0003e600081004ff */
[----:B------:R-:W-:Y:S04]  /*7570*/  @UP2 UMOV UR25, UR4 ;  /* 0x0000000400192c82 */ /* 0x000fe80008000000 */
[----:B------:R-:W-:Y:S04]  /*7580*/  @UP2 UMOV UR13, UR6 ;  /* 0x00000006000d2c82 */ /* 0x000fe80008000000 */
[----:B------:R-:W-:Y:S01]  /*7590*/  @UP2 UMOV UR7, UR5 ;  /* 0x0000000500072c82 */ /* 0x000fe20008000000 */
[----:B------:R-:W-:Y:S05]  /*75a0*/  BRA.U !UP0, `(.L_x_156) ;  /* 0x0000000108c07547 */ /* 0x000fea000b800000 */
[----:B------:R-:W-:Y:S02]  /*75b0*/  UIMAD.WIDE.U32 UR10, UR7, UR31, URZ ;  /* 0x0000001f070a72a5 */ /* 0x000fe4000f8e00ff */
[----:B------:R-:W-:Y:S02]  /*75c0*/  UP2UR UR12, UPR, URZ, 0x4 ;  /* 0x00000004ff0c7883 */ /* 0x000fe40008000000 */
[----:B------:R-:W-:Y:S02]  /*75d0*/  UISETP.NE.AND UP2, UPT, UR30, 0x1, UPT ;  /* 0x000000011e00788c */ /* 0x000fe4000bf45270 */
[----:B------:R-:W-:Y:S02]  /*75e0*/  UIMAD.WIDE.U32 UR18, UR13, UR28, URZ ;  /* 0x0000001c0d1272a5 */ /* 0x000fe4000f8e00ff */
[----:B------:R-:W-:Y:S02]  /*75f0*/  USEL UR4, UR32, UR35, !UP2 ;  /* 0x0000002320047287 */ /* 0x000fe4000d000000 */
[----:B------:R-:W-:Y:S02]  /*7600*/  UISETP.NE.AND UP0, UPT, UR16, 0x1, UPT ;  /* 0x000000011000788c */ /* 0x000fe4000bf05270 */
[----:B------:R-:W-:Y:S02]  /*7610*/  UP2UR UR24, UPR, URZ, 0x2 ;  /* 0x00000002ff187883 */ /* 0x000fe40008000000 */
[----:B------:R-:W-:Y:S02]  /*7620*/  UISETP.NE.AND UP1, UPT, UR42, 0x1, UPT ;  /* 0x000000012a00788c */ /* 0x000fe4000bf25270 */
[----:B--2---:R-:W-:Y:S02]  /*7630*/  UIMAD.WIDE.U32 UR20, UR4, UR14, URZ ;  /* 0x0000000e041472a5 */ /* 0x004fe4000f8e00ff */
[----:B------:R-:W-:Y:S01]  /*7640*/  USEL UR8, UR33, UR37, !UP0 ;  /* 0x0000002521087287 */ /* 0x000fe2000c000000 */
[----:B------:R-:W-:Y:S02]  /*7650*/  UMOV UR5, UR11 ;  /* 0x0000000b00057c82 */ /* 0x000fe40008000000 */
[----:B------:R-:W-:Y:S02]  /*7660*/  USHF.R.U32.HI UR6, URZ, UR38, UR5 ;  /* 0x00000026ff067299 */ /* 0x000fe40008011605 */
[----:B------:R-:W-:Y:S02]  /*7670*/  UIMAD.WIDE.U32 UR22, UR8, UR14, URZ ;  /* 0x0000000e081672a5 */ /* 0x000fe4000f8e00ff */
[----:B------:R-:W-:Y:S02]  /*7680*/  USEL UR6, UR7, UR6, !UP2 ;  /* 0x0000000607067287 */ /* 0x000fe4000d000000 */
[----:B------:R-:W-:Y:S02]  /*7690*/  UISETP.NE.AND UP2, UPT, UR12, URZ, UPT ;  /* 0x000000ff0c00728c */ /* 0x000fe4000bf45270 */
[----:B------:R-:W-:Y:S01]  /*76a0*/  UIMAD.WIDE.U32 UR10, UR6, UR14, URZ ;  /* 0x0000000e060a72a5 */ /* 0x000fe2000f8e00ff */
[----:B------:R-:W-:Y:S02]  /*76b0*/  UMOV UR5, UR19 ;  /* 0x0000001300057c82 */ /* 0x000fe40008000000 */
[----:B------:R-:W-:Y:S03]  /*76c0*/  USHF.R.U32.HI UR9, URZ, UR29, UR5 ;  /* 0x0000001dff097299 */ /* 0x000fe60008011605 */
[----:B------:R-:W-:Y:S02]  /*76d0*/  UMOV UR5, UR21 ;  /* 0x0000001500057c82 */ /* 0x000fe40008000000 */
[----:B------:R-:W-:Y:S03]  /*76e0*/  @UP1 USHF.R.U32.HI UR4, URZ, UR15, UR5 ;  /* 0x0000000fff041299 */ /* 0x000fe60008011605 */
[----:B------:R-:W-:Y:S01]  /*76f0*/  UMOV UR5, UR23 ;  /* 0x0000001700057c82 */ /* 0x000fe20008000000 */
[----:B------:R-:W-:Y:S02]  /*7700*/  UIMAD UR4, UR42, UR4, URZ ;  /* 0x000000042a0472a4 */ /* 0x000fe4000f8e02ff */
[----:B------:R-:W-:Y:S02]  /*7710*/  @UP1 USHF.R.U32.HI UR8, URZ, UR15, UR5 ;  /* 0x0000000fff081299 */ /* 0x000fe40008011605 */
[----:B------:R-:W-:Y:S02]  /*7720*/  USEL UR5, UR13, UR9, !UP0 ;  /* 0x000000090d057287 */ /* 0x000fe4000c000000 */
[----:B------:R-:W-:Y:S02]  /*7730*/  UIMAD UR9, UR42, UR8, URZ ;  /* 0x000000082a0972a4 */ /* 0x000fe4000f8e02ff */
[----:B------:R-:W-:Y:S03]  /*7740*/  UISETP.GE.AND UP0, UPT, UR6, UR4, UPT ;  /* 0x000000040600728c */ /* 0x000fe6000bf06270 */
[----:B------:R-:W-:Y:S01]  /*7750*/  UMOV UR4, UR11 ;  /* 0x0000000b00047c82 */ /* 0x000fe20008000000 */
[----:B------:R-:W-:Y:S02]  /*7760*/  UISETP.GE.OR UP0, UPT, UR5, UR9, UP0 ;  /* 0x000000090500728c */ /* 0x000fe40008706670 */
[----:B------:R-:W-:Y:S02]  /*7770*/  USHF.R.U32.HI UR4, URZ, UR15, UR4 ;  /* 0x0000000fff047299 */ /* 0x000fe40008011604 */
[----:B------:R-:W-:Y:S02]  /*7780*/  UIMAD.WIDE.U32 UR10, UR5, UR14, URZ ;  /* 0x0000000e050a72a5 */ /* 0x000fe4000f8e00ff */
[----:B------:R-:W-:Y:S04]  /*7790*/  USEL UR12, UR6, UR4, !UP1 ;  /* 0x00000004060c7287 */ /* 0x000fe8000c800000 */
[----:B------:R-:W-:Y:S01]  /*77a0*/  UIADD3 UR9, UPT, UPT, -UR12, URZ, URZ ;  /* 0x000000ff0c097290 */ /* 0x000fe2000fffe1ff */
[----:B------:R-:W-:Y:S02]  /*77b0*/  @!UP0 UMOV UR4, UR11 ;  /* 0x0000000b00048c82 */ /* 0x000fe40008000000 */
[----:B------:R-:W-:Y:S02]  /*77c0*/  @!UP0 USHF.R.U32.HI UR4, URZ, UR15, UR4 ;  /* 0x0000000fff048299 */ /* 0x000fe40008011604 */
[----:B------:R-:W-:Y:S02]  /*77d0*/  UIMAD UR9, UR42, UR9, UR6 ;  /* 0x000000092a0972a4 */ /* 0x000fe4000f8e0206 */
[----:B------:R-:W-:Y:S02]  /*77e0*/  @!UP0 USEL UR4, UR5, UR4, !UP1 ;  /* 0x0000000405048287 */ /* 0x000fe4000c800000 */
[----:B------:R-:W-:Y:S02]  /*77f0*/  UISETP.NE.AND UP1, UPT, UR24, URZ, UPT ;  /* 0x000000ff1800728c */ /* 0x000fe4000bf25270 */
[----:B------:R-:W-:Y:S02]  /*7800*/  @!UP0 UIMAD UR9, UR8, UR9, UR4 ;  /* 0x00000009080982a4 */ /* 0x000fe4000f8e0204 */
[----:B------:R-:W-:Y:S02]  /*7810*/  @!UP0 UIADD3 UR10, UPT, UPT, UR12, -UR4, URZ ;  /* 0x800000040c0a8290 */ /* 0x000fe4000fffe0ff */
[----:B------:R-:W-:Y:S02]  /*7820*/  UIADD3 UR4, UPT, UPT, -UR5, URZ, URZ ;  /* 0x000000ff05047290 */ /* 0x000fe4000fffe1ff */
[----:B------:R-:W-:Y:S02]  /*7830*/  UIADD3 UR8, UPT, UPT, -UR6, URZ, URZ ;  /* 0x000000ff06087290 */ /* 0x000fe4000fffe1ff */
[----:B------:R-:W-:Y:S02]  /*7840*/  @!UP0 UIMAD UR6, UR10, UR42, UR5 ;  /* 0x0000002a0a0682a4 */ /* 0x000fe4000f8e0205 */
[----:B------:R-:W-:Y:S02]  /*7850*/  UIMAD UR13, UR16, UR4, UR13 ;  /* 0x00000004100d72a4 */ /* 0x000fe4000f8e020d */
[----:B------:R-:W-:Y:S01]  /*7860*/  UIMAD UR7, UR30, UR8, UR7 ;  /* 0x000000081e0772a4 */ /* 0x000fe2000f8e0207 */
[----:B------:R-:W-:Y:S02]  /*7870*/  @!UP0 UMOV UR5, UR9 ;  /* 0x0000000900058c82 */ /* 0x000fe40008000000 */
[----:B------:R-:W-:Y:S02]  /*7880*/  UIMAD UR13, UR5, UR16, UR13 ;  /* 0x00000010050d72a4 */ /* 0x000fe4000f8e020d */
[----:B------:R-:W-:Y:S11]  /*7890*/  UIMAD UR7, UR6, UR30, UR7 ;  /* 0x0000001e060772a4 */ /* 0x000ff6000f8e0207 */
[----:B------:R-:W-:Y:S01]  /*78a0*/  @!UPT UIADD3 URZ, UPT, UPT, URZ, URZ, URZ ;  /* 0x000000fffffff290 */ /* 0x000fe2000fffe0ff */
.L_x_156:
[----:B------:R-:W3:Y:S01]  /*78b0*/  @!UP3 LDCU.128 UR20, c[0x0][0xb10] ;  /* 0x00016200ff14b7ac */ /* 0x000ee20008000c00 */
[----:B------:R-:W-:Y:S02]  /*78c0*/  ISETP.NE.U32.AND P0, PT, RZ, UR26, PT ;  /* 0x0000001aff007c0c */ /* 0x000fe4000bf05070 */
[----:B------:R-:W-:Y:S02]  /*78d0*/  SHF.L.U32 R2, R11, 0x1f, RZ ;  /* 0x0000001f0b027819 */ /* 0x000fe400000006ff */
[----:B------:R-:W-:Y:S01]  /*78e0*/  ISETP.NE.AND.EX P0, PT, RZ, UR27, PT, P0 ;  /* 0x0000001bff007c0c */ /* 0x000fe2000bf05300 */
[----:B------:R-:W4:Y:S01]  /*78f0*/  @!UP3 LDCU UR5, c[0x0][0xb0c] ;  /* 0x00016180ff05b7ac */ /* 0x000f220008000800 */
[----:B---3--:R-:W-:Y:S07]  /*7900*/  UIMAD.WIDE.U32 UR8, UR13, UR20, URZ ;  /* 0x000000140d0872a5 */ /* 0x008fee000f8e00ff */
[----:B------:R-:W-:Y:S01]  /*7910*/  @!UP3 UMOV UR4, UR9 ;  /* 0x000000090004bc82 */ /* 0x000fe20008000000 */
[----:B----4-:R-:W-:Y:S02]  /*7920*/  @!UP3 UISETP.NE.AND UP0, UPT, UR5, 0x1, UPT ;  /* 0x000000010500b88c */ /* 0x010fe4000bf05270 */
[----:B------:R-:W-:Y:S02]  /*7930*/  @!UP3 USHF.R.U32.HI UR4, URZ, UR21, UR4 ;  /* 0x00000015ff04b299 */ /* 0x000fe40008011604 */
[----:B------:R-:W-:Y:S02]  /*7940*/  UIMAD.WIDE.U32 UR8, UR7, UR23, URZ ;  /* 0x00000017070872a5 */ /* 0x000fe4000f8e00ff */
[----:B------:R-:W-:Y:S02]  /*7950*/  @!UP3 USEL UR10, UR13, UR4, !UP0 ;  /* 0x000000040d0ab287 */ /* 0x000fe4000c000000 */
[----:B------:R-:W-:Y:S03]  /*7960*/  @!UP3 UISETP.NE.AND UP0, UPT, UR22, 0x1, UPT ;  /* 0x000000011600b88c */ /* 0x000fe6000bf05270 */
[----:B------:R-:W-:Y:S02]  /*7970*/  @!UP3 UMOV UR6, UR9 ;  /* 0x000000090006bc82 */ /* 0x000fe40008000000 */
[----:B------:R-:W3:Y:S02]  /*7980*/  @!UP3 LDCU UR4, c[0x0][0xb20] ;  /* 0x00016400ff04b7ac */ /* 0x000ee40008000800 */
[----:B---3--:R-:W-:Y:S04]  /*7990*/  @!UP3 USHF.R.U32.HI UR6, URZ, UR4, UR6 ;  /* 0x00000004ff06b299 */ /* 0x008fe80008011606 */
[----:B------:R-:W-:Y:S04]  /*79a0*/  @!UP3 USEL UR6, UR7, UR6, !UP0 ;  /* 0x000000060706b287 */ /* 0x000fe8000c000000 */
[----:B------:R-:W-:Y:S02]  /*79b0*/  @!UP3 UIADD3 UR4, UPT, UPT, -UR10, UR6, URZ ;  /* 0x000000060a04b290 */ /* 0x000fe4000fffe1ff */
[----:B------:R-:W-:Y:S02]  /*79c0*/  @!UP3 UIADD3 UR6, UPT, UPT, UR10, -UR6, URZ ;  /* 0x800000060a06b290 */ /* 0x000fe4000fffe0ff */
[----:B------:R-:W-:Y:S02]  /*79d0*/  @!UP3 UIMAD UR13, UR4, UR5, UR13 ;  /* 0x00000005040db2a4 */ /* 0x000fe4000f8e020d */
[----:B------:R-:W-:Y:S01]  /*79e0*/  @!UP3 UIMAD UR7, UR6, UR22, UR7 ;  /* 0x000000160607b2a4 */ /* 0x000fe2000f8e0207 */
[----:B------:R-:W-:Y:S11]  /*79f0*/  BRA.U UP4, `(.L_x_157) ;  /* 0x0000000104107547 */ /* 0x000ff6000b800000 */
[----:B------:R-:W-:Y:S04]  /*7a00*/  MOV R3, UR43 ;  /* 0x0000002b00037c02 */ /* 0x000fe80008000f00 */
[----:B------:R-:W-:Y:S04]  /*7a10*/  SHF.L.U32 R3, R3, 0x1f, RZ ;  /* 0x0000001f03037819 */ /* 0x000fe800000006ff */
[----:B------:R-:W3:Y:S02]  /*7a20*/  SYNCS.PHASECHK.TRANS64.TRYWAIT P1, [UR17+0x498], R3 ;  /* 0x00049803ff0075a7 */ /* 0x000ee40008021111 */
[----:B---3--:R-:W-:Y:S05]  /*7a30*/  @!P1 BRA `(.L_x_158) ;  /* 0x0000004000e49947 */ /* 0x008fea0003800000 */
.L_x_157:
[----:B------:R-:W-:Y:S05]  /*7a40*/  BRA.U !UP6, `(.L_x_159) ;  /* 0x000000010e387547 */ /* 0x000fea000b800000 */
[----:B------:R-:W-:Y:S01]  /*7a50*/  UPLOP3.LUT UP1, UPT, UPT, UPT, UP5, 0x80, 0x8 ;  /* 0x000000000008789c */ /* 0x000fe20003f2f050 */
[----:B-1----:R-:W-:Y:S01]  /*7a60*/  HFMA2 R0, -RZ, RZ, 0, 5.9604644775390625e-08 ;  /* 0x00000001ff007431 */ /* 0x002fe200000001ff */
[----:B------:R-:W1:Y:S01]  /*7a70*/  LDCU.64 UR8, c[0x0][0x358] ;  /* 0x00006b00ff0877ac */ /* 0x000e620008000a00 */
[----:B------:R-:W-:Y:S03]  /*7a80*/  IMAD.MOV.U32 R80, RZ, RZ, 0x1 ;  /* 0x00000001ff507424 */ /* 0x000fe600078e00ff */
[----:B------:R-:W-:Y:S05]  /*7a90*/  PLOP3.LUT P1, PT, PT, PT, UP1, 0x80, 0x8 ;  /* 0x000000000008781c */ /* 0x000fea0003f2f018 */
[----:B------:R-:W3:Y:S01]  /*7aa0*/  @UP1 LDCU.64 UR4, c[0x0][0x888] ;  /* 0x00011100ff0417ac */ /* 0x000ee20008000a00 */
[----:B------:R-:W-:Y:S07]  /*7ab0*/  @UP1 UIMAD UR6, UR36, UR26, URZ ;  /* 0x0000001a240612a4 */ /* 0x000fee000f8e02ff */
[----:B------:R-:W-:Y:S01]  /*7ac0*/  @!P1 PRMT R80, R0, 0x7610, R80 ;  /* 0x0000761000509816 */ /* 0x000fe20000000050 */
[----:B---3--:R-:W-:Y:S06]  /*7ad0*/  @UP1 UIMAD.WIDE UR4, UR6, 0x4, UR4 ;  /* 0x00000004060418a5 */ /* 0x008fec000f8e0204 */
[----:B------:R-:W-:Y:S01]  /*7ae0*/  IMAD.U32 R4, RZ, RZ, UR4 ;  /* 0x00000004ff047e24 */ /* 0x000fe2000f8e00ff */
[----:B------:R-:W-:Y:S04]  /*7af0*/  MOV R5, UR5 ;  /* 0x0000000500057c02 */ /* 0x000fe80008000f00 */
[----:B------:R-:W3:Y:S01]  /*7b00*/  @!UP1 LDCU UR4, c[0x0][0x880] ;  /* 0x00011000ff0497ac */ /* 0x000ee20008000800 */
[----:B-1---5:R4:W5:Y:S02]  /*7b10*/  @P1 LDG.E R39, desc[UR8][R4.64] ;  /* 0x0000000804271981 */ /* 0x022964000c1e1900 */
[----:B---34-:R-:W-:Y:S07]  /*7b20*/  @!P1 IMAD.U32 R39, RZ, RZ, UR4 ;  /* 0x00000004ff279e24 */ /* 0x018fee000f8e00ff */
.L_x_159:
[----:B-----5:R-:W-:Y:S01]  /*7b30*/  @!P0 FSETP.EQ.AND P2, PT, R39, RZ, PT ;  /* 0x000000ff2700820b */ /* 0x020fe20003f42000 */
[----:B------:R-:W-:Y:S01]  /*7b40*/  @!UPT UIADD3 URZ, UPT, UPT, URZ, URZ, URZ ;  /* 0x000000fffffff290 */ /* 0x000fe2000fffe0ff */
[----:B------:R-:W-:Y:S11]  /*7b50*/  @!P0 BRA `(.L_x_160) ;  /* 0x0000000000148947 */ /* 0x000ff60003800000 */
[----:B------:R-:W-:Y:S02]  /*7b60*/  LOP3.LUT P0, RZ, R80, 0xff, RZ, 0xc0, !PT ;  /* 0x000000ff50ff7812 */ /* 0x000fe4000780c0ff */
[----:B------:R-:W-:Y:S04]  /*7b70*/  PLOP3.LUT P2, PT, PT, PT, UP1, 0x80, 0x8 ;  /* 0x000000000008781c */ /* 0x000fe80003f4f018 */
[----:B------:R-:W-:Y:S07]  /*7b80*/  PLOP3.LUT P2, PT, P2, PT, PT, 0x8, 0x80 ;  /* 0x000000000080781c */ /* 0x000fee000174e170 */
[----:B------:R-:W-:Y:S11]  /*7b90*/  @P0 FSETP.EQ.AND P2, PT, R39, RZ, PT ;  /* 0x000000ff2700020b */ /* 0x000ff60003f42000 */
[----:B------:R-:W-:Y:S02]  /*7ba0*/  @!UPT UIADD3 URZ, UPT, UPT, URZ, URZ, URZ ;  /* 0x000000fffffff290 */ /* 0x000fe4000fffe0ff */
.L_x_160:
[----:B------:R-:W3:Y:S01]  /*7bb0*/  SYNCS.PHASECHK.TRANS64.TRYWAIT P0, [UR17+0x488], R2 ;  /* 0x00048802ff0075a7 */ /* 0x000ee20008001111 */
[----:B------:R-:W-:Y:S02]  /*7bc0*/  ELECT P1, URZ, PT ;  /* 0x0000000000ff782f */ /* 0x000fe40003820000 */
[----:B------:R-:W-:Y:S01]  /*7bd0*/  IADD3 R10, PT, PT, R10, 0x1, RZ ;  /* 0x000000010a0a7810 */ /* 0x000fe20007ffe0ff */
[----:B---3--:R-:W-:Y:S10]  /*7be0*/  @!P0 BRA `(.L_x_161) ;  /* 0x0000004000908947 */ /* 0x008ff40003800000 */
.L_x_351:
[----:B------:R-:W-:Y:S01]  /*7bf0*/  PLOP3.LUT P1, PT, P2, P1, PT, 0xf2, 0x2f ;  /* 0x00000000002f781c */ /* 0x000fe20001723e72 */
[----:B------:R-:W-:Y:S01]  /*7c00*/  UMOV UR18, 0x0 ;  /* 0x0000000000127882 */ /* 0x000fe20000000000 */
[----:B------:R-:W-:Y:S01]  /*7c10*/  UMOV UR19, 0x10000000 ;  /* 0x1000000000137882 */ /* 0x000fe20000000000 */
[----:B------:R-:W-:Y:S01]  /*7c20*/  UMOV UR12, UR36 ;  /* 0x00000024000c7c82 */ /* 0x000fe20008000000 */
[----:B------:R-:W-:Y:S01]  /*7c30*/  LOP3.LUT R11, R11, 0x1, RZ, 0x3c, !PT ;  /* 0x000000010b0b7812 */ /* 0x000fe200078e3cff */
[----:B------:R-:W-:Y:S01]  /*7c40*/  UMOV UR36, UR25 ;  /* 0x0000001900247c82 */ /* 0x000fe20008000000 */
[----:B------:R-:W-:Y:S07]  /*7c50*/  UPLOP3.LUT UP4, UPT, UPT, UPT, UPT, 0x80, 0x8 ;  /* 0x000000000008789c */ /* 0x000fee0003f8f070 */
[----:B-1----:R-:W-:Y:S01]  /*7c60*/  @!P1 IADD3 R2, P0, PT, R12, 0x580, RZ ;  /* 0x000005800c029810 */ /* 0x002fe20007f1e0ff */
[----:B------:R-:W-:Y:S03]  /*7c70*/  VOTEU.ALL UP0, P1 ;  /* 0x0000000000ff7886 */ /* 0x000fe60000800000 */
[----:B------:R-:W-:Y:S01]  /*7c80*/  @!P1 R2UR UR5, R2 ;  /* 0x00000000020592ca */ /* 0x000fe200000e0000 */
[----:B------:R-:W-:Y:S01]  /*7c90*/  @!P1 IMAD.X R0, RZ, RZ, R13, P0 ;  /* 0x000000ffff009224 */ /* 0x000fe200000e060d */
[----:B------:R-:W-:Y:S01]  /*7ca0*/  @!UP0 USHF.L.U32 UR10, UR46, 0x6, URZ ;  /* 0x000000062e0a8899 */ /* 0x000fe200080006ff */
[----:B------:R-:W-:Y:S01]  /*7cb0*/  ISETP.NE.AND P0, PT, R10, 0x2, PT ;  /* 0x000000020a00780c */ /* 0x000fe20003f05270 */
[----:B------:R-:W-:Y:S02]  /*7cc0*/  @!UP0 USHF.L.U32 UR11, UR45, 0x6, URZ ;  /* 0x000000062d0b8899 */ /* 0x000fe400080006ff */
[----:B------:R-:W-:Y:S01]  /*7cd0*/  @!P1 R2UR UR4, R0 ;  /* 0x00000000000492ca */ /* 0x000fe200000e0000 */
[----:B------:R-:W-:Y:S01]  /*7ce0*/  @!UP0 UIADD3 UR8, UPT, UPT, UR17, 0x600, URZ ;  /* 0x0000060011088890 */ /* 0x000fe2000fffe0ff */
[----:B------:R-:W-:Y:S01]  /*7cf0*/  SEL R0, RZ, 0x1, P0 ;  /* 0x00000001ff007807 */ /* 0x000fe20000000000 */
[----:B------:R-:W-:Y:S01]  /*7d00*/  @!UP0 UIADD3 UR9, UPT, UPT, UR17, 0x480, URZ ;  /* 0x0000048011098890 */ /* 0x000fe2000fffe0ff */
[----:B------:R-:W-:Y:S01]  /*7d10*/  SEL R10, R10, RZ, P0 ;  /* 0x000000ff0a0a7207 */ /* 0x000fe20000000000 */
[----:B------:R-:W-:Y:S01]  /*7d20*/  VOTEU.ALL UP0, P1 ;  /* 0x0000000000ff7886 */ /* 0x000fe20000800000 */
[----:B------:R-:W-:Y:S01]  /*7d30*/  LOP3.LUT R9, R9, R0, RZ, 0x3c, !PT ;  /* 0x0000000009097212 */ /* 0x000fe200078e3cff */
[----:B------:R-:W-:Y:S01]  /*7d40*/  IMAD.U32 R2, RZ, RZ, UR5 ;  /* 0x00000005ff027e24 */ /* 0x000fe2000f8e00ff */
[----:B------:R-:W-:Y:S02]  /*7d50*/  UIADD3 UR46, UPT, UPT, UR7, UR59, URZ ;  /* 0x0000003b072e7290 */ /* 0x000fe4000fffe0ff */
[----:B------:R-:W-:Y:S03]  /*7d60*/  UIADD3 UR45, UPT, UPT, UR13, UR55, URZ ;  /* 0x000000370d2d7290 */ /* 0x000fe6000fffe0ff */
[----:B------:R-:W-:Y:S01]  /*7d70*/  IMAD.U32 R3, RZ, RZ, UR4 ;  /* 0x00000004ff037e24 */ /* 0x000fe2000f8e00ff */
[----:B------:R-:W-:Y:S04]  /*7d80*/  @!P1 R2UR UR4, R2 ;  /* 0x00000000020492ca */ /* 0x000fe800000e0000 */
[----:B------:R-:W-:Y:S11]  /*7d90*/  @!P1 R2UR UR5, R3 ;  /* 0x00000000030592ca */ /* 0x000ff600000e0000 */
[----:B------:R-:W-:Y:S02]  /*7da0*/  @!UPT UIADD3 URZ, UPT, UPT, URZ, URZ, URZ ;  /* 0x000000fffffff290 */ /* 0x000fe4000fffe0ff */
[----:B------:R1:W-:Y:S01]  /*7db0*/  @!UP0 UTMALDG.3D [UR8], [UR4], desc[UR18] ;  /* 0x00001208040085b4 */ /* 0x0003e20008011000 */
[----:B------:R1:W-:Y:S01]  /*7dc0*/  @!P1 SYNCS.ARRIVE.TRANS64.RED.A0TR RZ, [UR17+0x480], R8 ;  /* 0x00048008ffff99a7 */ /* 0x0003e20008300411 */
[----:B------:R-:W-:Y:S01]  /*7dd0*/  SYNCS.ARRIVE.TRANS64.RED.A1T0 RZ, [UR34], RZ ;  /* 0x000000ffffff79a7 */ /* 0x000fe20008100422 */
[----:B------:R-:W-:Y:S05]  /*7de0*/  BRA.U UP2, `(.L_x_162) ;  /* 0xfffffff502747547 */ /* 0x000fea000b83ffff */
[----:B------:R-:W-:Y:S07]  /*7df0*/  MOV R0, UR17 ;  /* 0x0000001100007c02 */ /* 0x000fee0008000f00 */
.L_x_163:
[----:B---3--:R-:W-:-:S04]  /*7e00*/  SHF.L.U32 R2, R11, 0x1f, RZ ;  /* 0x0000001f0b027819 */ /* 0x008fc800000006ff */
[----:B------:R3:W4:Y:S03]  /*7e10*/  SYNCS.PHASECHK.TRANS64.TRYWAIT P0, [R0+URZ+0x488], R2 ;  /* 0x00048802000075a7 */ /* 0x00072600080011ff */
[----:B----4-:R-:W-:Y:S05]  /*7e20*/  @!P0 NANOSLEEP.SYNCS 0x989680 ;  /* 0x009896800000895d */ /* 0x010fea0003900000 */
[----:B------:R-:W4:Y:S02]  /*7e30*/  @!P0 SYNCS.PHASECHK.TRANS64 P0, [R0+URZ+0x488], R2 ;  /* 0x00048802000085a7 */ /* 0x000f2400080010ff */
[----:B-12-4-:R-:W-:Y:S05]  /*7e40*/  @P0 EXIT ;  /* 0x000000000000094d */ /* 0x016fea0003800000 */
[----:B------:R-:W-:Y:S05]  /*7e50*/  BRA `(.L_x_163) ;  /* 0xfffffffc00e87947 */ /* 0x000fea000383ffff */
.L_x_154:
[----:B------:R-:W-:-:S06]  /*7e60*/  UISETP.GE.AND UP0, UPT, UR13, 0x4, UPT ;  /* 0x000000040d00788c */ /* 0x000fcc000bf06270 */
[----:B------:R-:W-:-:S13]  /*7e70*/  PLOP3.LUT P0, PT, PT, PT, UP0, 0x80, 0x8 ;  /* 0x000000000008781c */ /* 0x000fda0003f0f008 */
[----:B-1----:R-:W-:Y:S05]  /*7e80*/  @!P0 EXIT ;  /* 0x000000000000894d */ /* 0x002fea0003800000 */
[----:B------:R-:W1:Y:S08]  /*7e90*/  S2UR UR4, SR_CgaCtaId ;  /* 0x00000000000479c3 */ /* 0x000e700000008800 */
[----:B------:R-:W-:Y:S01]  /*7ea0*/  BAR.SYNC.DEFER_BLOCKING 0x6, 0xa0 ;  /* 0x0182800000007b1d */ /* 0x000fe20000010000 */
[----:B------:R-:W-:Y:S01]  /*7eb0*/  IMAD.SHL.U32 R6, R69, 0x40, RZ ;  /* 0x0000004045067824 */ /* 0x000fe200078e00ff */
[----:B------:R-:W-:Y:S01]  /*7ec0*/  SHF.R.U32.HI R7, RZ, 0x1, R69 ;  /* 0x00000001ff077819 */ /* 0x000fe20000011645 */
[----:B------:R-:W-:Y:S01]  /*7ed0*/  IMAD.SHL.U32 R3, R81, 0x800, RZ ;  /* 0x0000080051037824 */ /* 0x000fe200078e00ff */
[----:B------:R-:W-:Y:S01]  /*7ee0*/  CS2R R84, SRZ ;  /* 0x0000000000547805 */ /* 0x000fe2000001ff00 */
[C---:B------:R-:W-:Y:S01]  /*7ef0*/  IMAD.U32 R37, R69.reuse, 0x10000, RZ ;  /* 0x0001000045257824 */ /* 0x040fe200078e00ff */
[----:B------:R-:W-:Y:S01]  /*7f00*/  UMOV UR44, 0x400 ;  /* 0x00000400002c7882 */ /* 0x000fe20000000000 */
[C---:B------:R-:W-:Y:S01]  /*7f10*/  LOP3.LUT R2, R6.reuse, 0x180, RZ, 0xc0, !PT ;  /* 0x0000018006027812 */ /* 0x040fe200078ec0ff */
[----:B------:R-:W2:Y:S01]  /*7f20*/  LDC.64 R74, c[0x0][0x888] ;  /* 0x00022200ff4a7b82 */ /* 0x000ea20000000a00 */
[----:B------:R-:W-:Y:S01]  /*7f30*/  LOP3.LUT R6, R6, 0x640, RZ, 0xc0, !PT ;  /* 0x0000064006067812 */ /* 0x000fe200078ec0ff */
[----:B------:R-:W-:Y:S01]  /*7f40*/  IMAD.MOV.U32 R36, RZ, RZ, RZ ;  /* 0x000000ffff247224 */ /* 0x000fe200078e00ff */
[----:B------:R-:W-:Y:S01]  /*7f50*/  LOP3.LUT R7, R2, 0x20, R7, 0xf8, !PT ;  /* 0x0000002002077812 */ /* 0x000fe200078ef807 */
[----:B------:R-:W-:Y:S01]  /*7f60*/  IMAD.SHL.U32 R2, R69, 0x8, RZ ;  /* 0x0000000845027824 */ /* 0x000fe200078e00ff */
[----:B------:R-:W-:Y:S01]  /*7f70*/  LOP3.LUT R3, R6, 0x800, R3, 0xf8, !PT ;  /* 0x0000080006037812 */ /* 0x000fe200078ef803 */
[----:B------:R-:W-:Y:S01]  /*7f80*/  IMAD.MOV.U32 R86, RZ, RZ, RZ ;  /* 0x000000ffff567224 */ /* 0x000fe200078e00ff */
[----:B------:R-:W3:Y:S01]  /*7f90*/  LDCU UR53, c[0x0][0x370] ;  /* 0x00006e00ff3577ac */ /* 0x000ee20008000800 */
[----:B------:R-:W4:Y:S01]  /*7fa0*/  LDC.64 R76, c[0x0][0x890] ;  /* 0x00022400ff4c7b82 */ /* 0x000f220000000a00 */
[----:B------:R-:W-:Y:S01]  /*7fb0*/  LOP3.LUT R2, R7, 0x30, R2, 0x78, !PT ;  /* 0x0000003007027812 */ /* 0x000fe200078e7802 */
[----:B------:R-:W-:Y:S01]  /*7fc0*/  IMAD.MOV.U32 R83, RZ, RZ, RZ ;  /* 0x000000ffff537224 */ /* 0x000fe200078e00ff */
[----:B------:R-:W2:Y:S02]  /*7fd0*/  LDCU.64 UR62, c[0x0][0x348] ;  /* 0x00006900ff3e77ac */ /* 0x000ea40008000a00 */
[----:B------:R-:W-:Y:S01]  /*7fe0*/  LOP3.LUT R79, R3, R2, RZ, 0xfc, !PT ;  /* 0x00000002034f7212 */ /* 0x000fe200078efcff */
[----:B------:R-:W-:Y:S01]  /*7ff0*/  IMAD.SHL.U32 R3, R81, 0x200000, RZ ;  /* 0x0020000051037824 */ /* 0x000fe200078e00ff */
[----:B-1----:R-:W-:Y:S01]  /*8000*/  ULEA UR44, UR4, UR44, 0x18 ;  /* 0x0000002c042c7291 */ /* 0x002fe2000f8ec0ff */
[----:B------:R-:W1:Y:S01]  /*8010*/  LDC.64 R72, c[0x0][0x8b0] ;  /* 0x00022c00ff487b82 */ /* 0x000e620000000a00 */
[----:B------:R-:W-:Y:S01]  /*8020*/  IMAD.SHL.U32 R2, R69, 0x10, RZ ;  /* 0x0000001045027824 */ /* 0x000fe200078e00ff */
[----:B------:R-:W1:Y:S01]  /*8030*/  LDCU UR43, c[0x0][0xb0c] ;  /* 0x00016180ff2b77ac */ /* 0x000e620008000800 */
[----:B------:R-:W-:-:S02]  /*8040*/  LOP3.LUT R3, R3, 0x200000, RZ, 0xc0, !PT ;  /* 0x0020000003037812 */ /* 0x000fc400078ec0ff */
[----:B------:R-:W-:Y:S01]  /*8050*/  VIADD R78, R79, UR44 ;  /* 0x0000002c4f4e7c36 */ /* 0x000fe20008000000 */
[----:B------:R-:W-:Y:S01]  /*8060*/  UIADD3 UR4, UPT, UPT, UR44, 0x1600, URZ ;  /* 0x000016002c047890 */ /* 0x000fe2000fffe0ff */
[----:B------:R-:W-:Y:S01]  /*8070*/  LOP3.LUT R37, R3, 0x400000, R37, 0xf8, !PT ;  /* 0x0040000003257812 */ /* 0x000fe200078ef825 */
[----:B------:R-:W3:Y:S01]  /*8080*/  LDS R0, [UR44+0x550] ;  /* 0x0005502cff007984 */ /* 0x000ee20008000800 */
[----:B------:R-:W1:Y:S01]  /*8090*/  LDC.64 R70, c[0x0][0x8a8] ;  /* 0x00022a00ff467b82 */ /* 0x000e620000000a00 */
[----:B------:R-:W-:Y:S01]  /*80a0*/  LOP3.LUT R2, R2, 0x20, RZ, 0xc0, !PT ;  /* 0x0000002002027812 */ /* 0x000fe200078ec0ff */
[----:B------:R-:W1:Y:S01]  /*80b0*/  LDCU UR61, c[0x0][0xb20] ;  /* 0x00016400ff3d77ac */ /* 0x000e620008000800 */
[----:B------:R-:W-:Y:S02]  /*80c0*/  IMAD.U32 R87, RZ, RZ, UR4 ;  /* 0x00000004ff577e24 */ /* 0x000fe4000f8e00ff */
[----:B------:R-:W-:Y:S01]  /*80d0*/  IADD3 R78, PT, PT, -R2, 0x600, R78 ;  /* 0x00000600024e7810 */ /* 0x000fe20007ffe14e */
[----:B------:R-:W1:Y:S01]  /*80e0*/  LDCU UR39, c[0x0][0xb30] ;  /* 0x00016600ff2777ac */ /* 0x000e620008000800 */
[----:B------:R-:W1:Y:S01]  /*80f0*/  LDCU.64 UR56, c[0x0][0x888] ;  /* 0x00011100ff3877ac */ /* 0x000e620008000a00 */
[----:B------:R-:W1:Y:S01]  /*8100*/  LDCU.64 UR40, c[0x0][0xb28] ;  /* 0x00016500ff2877ac */ /* 0x000e620008000a00 */
[----:B------:R-:W1:Y:S01]  /*8110*/  LDCU.128 UR48, c[0x0][0xb10] ;  /* 0x00016200ff3077ac */ /* 0x000e620008000c00 */
[----:B------:R-:W1:Y:S01]  /*8120*/  LDCU UR52, c[0x0][0x374] ;  /* 0x00006e80ff3477ac */ /* 0x000e620008000800 */
[----:B------:R-:W-:Y:S01]  /*8130*/  UIADD3 UR58, UPT, UPT, UR44, 0x600, URZ ;  /* 0x000006002c3a7890 */ /* 0x000fe2000fffe0ff */
[----:B--234-:R-:W-:-:S11]  /*8140*/  IMAD.IADD R37, R0, 0x1, R37 ;  /* 0x0000000100257824 */ /* 0x01cfd600078e0225 */
.L_x_181:
[----:B------:R-:W-:Y:S02]  /*8150*/  LEA R3, R83, UR44, 0x3 ;  /* 0x0000002c53037c11 */ /* 0x000fe4000f8e18ff */
[----:B------:R-:W-:Y:S02]  /*8160*/  SHF.L.U32 R0, R85, 0x1f, RZ ;  /* 0x0000001f55007819 */ /* 0x000fe400000006ff */
[----:B-1----:R-:W-:Y:S02]  /*8170*/  LEA R4, R83, UR44, 0x4 ;  /* 0x0000002c53047c11 */ /* 0x002fe4000f8e20ff */
[----:B------:R-:W2:Y:S02]  /*8180*/  SYNCS.PHASECHK.TRANS64.TRYWAIT P0, [R3+URZ+0x4a0], R0 ;  /* 0x0004a000030075a7 */ /* 0x000ea400080011ff */
[----:B--2---:R-:W-:Y:S05]  /*8190*/  @!P0 BRA `(.L_x_164) ;  /* 0x0000003c003c8947 */ /* 0x004fea0003800000 */
.L_x_352:
        /* <DEDUP_REMOVED lines=11> */
[----:B------:R-:W-:Y:S01]  /*8250*/  PLOP3.LUT P0, PT, PT, PT, UP1, 0x80, 0x8 ;  /* 0x000000000008781c */ /* 0x000fe20003f0f018 */
[----:B------:R-:W-:Y:S11]  /*8260*/  UP2UR UR47, UPR, URZ, 0x2 ;  /* 0x00000002ff2f7883 */ /* 0x000ff60008000000 */
[----:B------:R-:W-:Y:S01]  /*8270*/  @!UPT UIADD3 URZ, UPT, UPT, URZ, URZ, URZ ;  /* 0x000000fffffff290 */ /* 0x000fe2000fffe0ff */
[----:B--2---:R-:W-:Y:S02]  /*8280*/  @P0 SHF.R.U32.HI R0, RZ, 0x10, R5 ;  /* 0x00000010ff000819 */ /* 0x004fe40000011605 */
        /* <DEDUP_REMOVED lines=12> */
[----:B-1----:R-:W-:Y:S02]  /*8350*/  UIMAD.WIDE.U32 UR4, UR52, UR51, URZ ;  /* 0x00000033340472a5 */ /* 0x002fe4000f8e00ff */
[----:B------:R-:W-:Y:S02]  /*8360*/  UIMAD.WIDE.U32 UR6, UR53, UR48, URZ ;  /* 0x00000030350672a5 */ /* 0x000fe4000f8e00ff */
[----:B------:R-:W-:Y:S02]  /*8370*/  UISETP.NE.AND UP0, UPT, UR50, 0x1, UPT ;  /* 0x000000013200788c */ /* 0x000fe4000bf05270 */
[----:B------:R-:W-:Y:S02]  /*8380*/  UIMAD.WIDE.U32 UR8, UR37, UR51, URZ ;  /* 0x00000033250872a5 */ /* 0x000fe4000f8e00ff */
[----:B------:R-:W-:Y:S02]  /*8390*/  UIMAD.WIDE.U32 UR10, UR38, UR48, URZ ;  /* 0x00000030260a72a5 */ /* 0x000fe4000f8e00ff */
[----:B------:R-:W-:Y:S02]  /*83a0*/  UISETP.NE.AND UP1, UPT, UR43, 0x1, UPT ;  /* 0x000000012b00788c */ /* 0x000fe4000bf25270 */
[----:B------:R-:W-:Y:S01]  /*83b0*/  UISETP.NE.AND UP2, UPT, UR42, 0x1, UPT ;  /* 0x000000012a00788c */ /* 0x000fe2000bf45270 */
[----:B------:R-:W-:Y:S02]  /*83c0*/  UMOV UR4, UR5 ;  /* 0x0000000500047c82 */ /* 0x000fe40008000000 */
[----:B------:R-:W-:Y:S03]  /*83d0*/  USHF.R.U32.HI UR5, URZ, UR61, UR4 ;  /* 0x0000003dff057299 */ /* 0x000fe60008011604 */
[----:B------:R-:W-:Y:S02]  /*83e0*/  UMOV UR4, UR7 ;  /* 0x0000000700047c82 */ /* 0x000fe40008000000 */
[----:B------:R-:W-:Y:S02]  /*83f0*/  USHF.R.U32.HI UR7, URZ, UR49, UR4 ;  /* 0x00000031ff077299 */ /* 0x000fe40008011604 */
[----:B------:R-:W-:Y:S02]  /*8400*/  USEL UR4, UR52, UR5, !UP0 ;  /* 0x0000000534047287 */ /* 0x000fe4000c000000 */
[----:B------:R-:W-:Y:S01]  /*8410*/  USEL UR7, UR53, UR7, !UP1 ;  /* 0x0000000735077287 */ /* 0x000fe2000c800000 */
[----:B------:R-:W-:Y:S01]  /*8420*/  UMOV UR5, UR9 ;  /* 0x0000000900057c82 */ /* 0x000fe20008000000 */
[----:B------:R-:W-:Y:S02]  /*8430*/  UIMAD.WIDE.U32 UR8, UR4, UR40, URZ ;  /* 0x00000028040872a5 */ /* 0x000fe4000f8e00ff */
[----:B------:R-:W-:Y:S03]  /*8440*/  USHF.R.U32.HI UR6, URZ, UR61, UR5 ;  /* 0x0000003dff067299 */ /* 0x000fe60008011605 */
[----:B------:R-:W-:Y:S01]  /*8450*/  UMOV UR5, UR11 ;  /* 0x0000000b00057c82 */ /* 0x000fe20008000000 */
[----:B------:R-:W-:Y:S02]  /*8460*/  UIMAD.WIDE.U32 UR10, UR7, UR40, URZ ;  /* 0x00000028070a72a5 */ /* 0x000fe4000f8e00ff */
[----:B------:R-:W-:Y:S02]  /*8470*/  USHF.R.U32.HI UR12, URZ, UR49, UR5 ;  /* 0x00000031ff0c7299 */ /* 0x000fe40008011605 */
[----:B------:R-:W-:Y:S01]  /*8480*/  USEL UR6, UR37, UR6, !UP0 ;  /* 0x0000000625067287 */ /* 0x000fe2000c000000 */
[----:B------:R-:W-:Y:S02]  /*8490*/  UMOV UR5, UR9 ;  /* 0x0000000900057c82 */ /* 0x000fe40008000000 */
[----:B------:R-:W-:Y:S01]  /*84a0*/  UMOV UR10, UR11 ;  /* 0x0000000b000a7c82 */ /* 0x000fe20008000000 */
[----:B------:R-:W-:Y:S02]  /*84b0*/  @UP2 USHF.R.U32.HI UR4, URZ, UR41, UR5 ;  /* 0x00000029ff042299 */ /* 0x000fe40008011605 */
[----:B------:R-:W-:Y:S02]  /*84c0*/  @UP2 USHF.R.U32.HI UR7, URZ, UR41, UR10 ;  /* 0x00000029ff072299 */ /* 0x000fe4000801160a */
[----:B------:R-:W-:Y:S02]  /*84d0*/  UIMAD UR4, UR42, UR4, URZ ;  /* 0x000000042a0472a4 */ /* 0x000fe4000f8e02ff */
[----:B------:R-:W-:Y:S02]  /*84e0*/  UIMAD.WIDE.U32 UR10, UR6, UR40, URZ ;  /* 0x00000028060a72a5 */ /* 0x000fe4000f8e00ff */
[----:B------:R-:W-:Y:S02]  /*84f0*/  USEL UR5, UR38, UR12, !UP1 ;  /* 0x0000000c26057287 */ /* 0x000fe4000c800000 */
[----:B------:R-:W-:Y:S02]  /*8500*/  UIMAD UR8, UR42, UR7, URZ ;  /* 0x000000072a0872a4 */ /* 0x000fe4000f8e02ff */
[----:B------:R-:W-:Y:S03]  /*8510*/  UISETP.GE.AND UP0, UPT, UR6, UR4, UPT ;  /* 0x000000040600728c */ /* 0x000fe6000bf06270 */
[----:B------:R-:W-:Y:S01]  /*8520*/  UMOV UR4, UR11 ;  /* 0x0000000b00047c82 */ /* 0x000fe20008000000 */
[----:B------:R-:W-:Y:S02]  /*8530*/  UISETP.GE.OR UP0, UPT, UR5, UR8, UP0 ;  /* 0x000000080500728c */ /* 0x000fe40008706670 */
[----:B------:R-:W-:Y:S02]  /*8540*/  USHF.R.U32.HI UR4, URZ, UR41, UR4 ;  /* 0x00000029ff047299 */ /* 0x000fe40008011604 */
[----:B------:R-:W-:Y:S02]  /*8550*/  UIMAD.WIDE.U32 UR8, UR5, UR40, URZ ;  /* 0x00000028050872a5 */ /* 0x000fe4000f8e00ff */
[----:B------:R-:W-:Y:S02]  /*8560*/  USEL UR11, UR6, UR4, !UP2 ;  /* 0x00000004060b7287 */ /* 0x000fe4000d000000 */
[----:B------:R-:W-:Y:S02]  /*8570*/  UIADD3 UR8, UPT, UPT, -UR5, URZ, URZ ;  /* 0x000000ff05087290 */ /* 0x000fe4000fffe1ff */
[----:B------:R-:W-:Y:S01]  /*8580*/  UIADD3 UR10, UPT, UPT, -UR11, URZ, URZ ;  /* 0x000000ff0b0a7290 */ /* 0x000fe2000fffe1ff */
[----:B------:R-:W-:Y:S01]  /*8590*/  @!UP0 UMOV UR4, UR9 ;  /* 0x0000000900048c82 */ /* 0x000fe20008000000 */
[----:B------:R-:W-:Y:S02]  /*85a0*/  UIADD3 UR9, UPT, UPT, -UR6, URZ, URZ ;  /* 0x000000ff06097290 */ /* 0x000fe4000fffe1ff */
[----:B------:R-:W-:Y:S02]  /*85b0*/  @!UP0 USHF.R.U32.HI UR4, URZ, UR41, UR4 ;  /* 0x00000029ff048299 */ /* 0x000fe40008011604 */
[----:B------:R-:W-:Y:S02]  /*85c0*/  UIMAD UR10, UR42, UR10, UR6 ;  /* 0x0000000a2a0a72a4 */ /* 0x000fe4000f8e0206 */
[----:B------:R-:W-:Y:S04]  /*85d0*/  @!UP0 USEL UR4, UR5, UR4, !UP2 ;  /* 0x0000000405048287 */ /* 0x000fe8000d000000 */
[----:B------:R-:W-:Y:S02]  /*85e0*/  @!UP0 UIMAD UR10, UR7, UR10, UR4 ;  /* 0x0000000a070a82a4 */ /* 0x000fe4000f8e0204 */
[----:B------:R-:W-:Y:S02]  /*85f0*/  @!UP0 UIADD3 UR11, UPT, UPT, UR11, -UR4, URZ ;  /* 0x800000040b0b8290 */ /* 0x000fe4000fffe0ff */
[----:B------:R-:W-:Y:S02]  /*8600*/  UIMAD UR7, UR43, UR8, UR38 ;  /* 0x000000082b0772a4 */ /* 0x000fe4000f8e0226 */
[----:B------:R-:W-:Y:S02]  /*8610*/  @!UP0 UIMAD UR6, UR11, UR42, UR5 ;  /* 0x0000002a0b0682a4 */ /* 0x000fe4000f8e0205 */
[----:B------:R-:W-:Y:S01]  /*8620*/  UIMAD UR4, UR50, UR9, UR37 ;  /* 0x00000009320472a4 */ /* 0x000fe2000f8e0225 */
[----:B------:R-:W-:Y:S02]  /*8630*/  @!UP0 UMOV UR5, UR10 ;  /* 0x0000000a00058c82 */ /* 0x000fe40008000000 */
[----:B------:R-:W-:Y:S02]  /*8640*/  UIMAD UR38, UR5, UR43, UR7 ;  /* 0x0000002b052672a4 */ /* 0x000fe4000f8e0207 */
[----:B------:R-:W-:Y:S11]  /*8650*/  UIMAD UR37, UR6, UR50, UR4 ;  /* 0x00000032062572a4 */ /* 0x000ff6000f8e0204 */
[----:B------:R-:W-:Y:S01]  /*8660*/  @!UPT UIADD3 URZ, UPT, UPT, URZ, URZ, URZ ;  /* 0x000000fffffff290 */ /* 0x000fe2000fffe0ff */
.L_x_165:
[----:B-1----:R-:W-:Y:S01]  /*8670*/  UISETP.NE.AND UP0, UPT, UR39, 0x1, UPT ;  /* 0x000000012700788c */ /* 0x002fe2000bf05270 */
[----:B------:R-:W-:Y:S10]  /*8680*/  IADD3 R83, PT, PT, R83, 0x1, RZ ;  /* 0x0000000153537810 */ /* 0x000ff40007ffe0ff */
[----:B------:R-:W1:Y:S01]  /*8690*/  @!UP0 LDCU.128 UR12, c[0x0][0xb10] ;  /* 0x00016200ff0c87ac */ /* 0x000e620008000c00 */
[----:B------:R-:W3:Y:S01]  /*86a0*/  @!UP0 LDCU UR5, c[0x0][0xb0c] ;  /* 0x00016180ff0587ac */ /* 0x000ee20008000800 */
[----:B------:R-:W4:Y:S01]  /*86b0*/  @!UP0 LDCU UR10, c[0x0][0xb20] ;  /* 0x00016400ff0a87ac */ /* 0x000f220008000800 */
[----:B-1----:R-:W-:Y:S02]  /*86c0*/  UIMAD.WIDE.U32 UR8, UR38, UR12, URZ ;  /* 0x0000000c260872a5 */ /* 0x002fe4000f8e00ff */
[----:B------:R-:W-:Y:S02]  /*86d0*/  UIMAD.WIDE.U32 UR6, UR37, UR15, URZ ;  /* 0x0000000f250672a5 */ /* 0x000fe4000f8e00ff */
[----:B------:R-:W-:Y:S03]  /*86e0*/  @!UP0 UISETP.NE.AND UP1, UPT, UR14, 0x1, UPT ;  /* 0x000000010e00888c */ /* 0x000fe6000bf25270 */
[----:B------:R-:W-:Y:S01]  /*86f0*/  @!UP0 UMOV UR4, UR9 ;  /* 0x0000000900048c82 */ /* 0x000fe20008000000 */
[----:B---3--:R-:W-:Y:S02]  /*8700*/  @!UP0 UISETP.NE.AND UP2, UPT, UR5, 0x1, UPT ;  /* 0x000000010500888c */ /* 0x008fe4000bf45270 */
[----:B------:R-:W-:Y:S01]  /*8710*/  @!UP0 USHF.R.U32.HI UR4, URZ, UR13, UR4 ;  /* 0x0000000dff048299 */ /* 0x000fe20008011604 */
[----:B------:R-:W-:Y:S02]  /*8720*/  @!UP0 UMOV UR6, UR7 ;  /* 0x0000000700068c82 */ /* 0x000fe40008000000 */
[----:B----4-:R-:W-:Y:S02]  /*8730*/  @!UP0 USHF.R.U32.HI UR6, URZ, UR10, UR6 ;  /* 0x0000000aff068299 */ /* 0x010fe40008011606 */
[----:B------:R-:W-:Y:S02]  /*8740*/  @!UP0 USEL UR7, UR38, UR4, !UP2 ;  /* 0x0000000426078287 */ /* 0x000fe4000d000000 */
[----:B------:R-:W-:Y:S04]  /*8750*/  @!UP0 USEL UR6, UR37, UR6, !UP1 ;  /* 0x0000000625068287 */ /* 0x000fe8000c800000 */
[----:B------:R-:W-:Y:S02]  /*8760*/  @!UP0 UIADD3 UR4, UPT, UPT, -UR7, UR6, URZ ;  /* 0x0000000607048290 */ /* 0x000fe4000fffe1ff */
[----:B------:R-:W-:Y:S02]  /*8770*/  @!UP0 UIADD3 UR6, UPT, UPT, UR7, -UR6, URZ ;  /* 0x8000000607068290 */ /* 0x000fe4000fffe0ff */
[----:B------:R-:W-:Y:S02]  /*8780*/  @!UP0 UIMAD UR38, UR4, UR5, UR38 ;  /* 0x00000005042682a4 */ /* 0x000fe4000f8e0226 */
[----:B------:R-:W-:Y:S02]  /*8790*/  @!UP0 UIMAD UR37, UR6, UR14, UR37 ;  /* 0x0000000e062582a4 */ /* 0x000fe4000f8e0225 */
[----:B------:R-:W-:Y:S09]  /*87a0*/  ULOP3.LUT UP0, URZ, UR58, 0x1b0, URZ, 0xc0, !UPT ;  /* 0x000001b03aff7892 */ /* 0x000ff2000f80c0ff */
[----:B------:R-:W-:Y:S05]  /*87b0*/  BRA.U !UP0, `(.L_x_166) ;  /* 0x0000000108407547 */ /* 0x000fea000b800000 */
[----:B------:R-:W1:Y:S01]  /*87c0*/  LDCU.64 UR8, c[0x4][0x80] ;  /* 0x01001000ff0877ac */ /* 0x000e620008000a00 */
[----:B------:R-:W-:Y:S01]  /*87d0*/  MOV R3, 0x0 ;  /* 0x0000000000037802 */ /* 0x000fe20000000f00 */
[----:B------:R-:W-:Y:S02]  /*87e0*/  HFMA2 R12, -RZ, RZ, 0, 5.9604644775390625e-08 ;  /* 0x00000001ff0c7431 */ /* 0x000fe400000001ff */
[----:B------:R-:W-:Y:S02]  /*87f0*/  IMAD.MOV.U32 R8, RZ, RZ, 0x70 ;  /* 0x00000070ff087424 */ /* 0x000fe400078e00ff */
[----:B------:R-:W-:Y:S01]  /*8800*/  IMAD.MOV.U32 R13, RZ, RZ, RZ ;  /* 0x000000ffff0d7224 */ /* 0x000fe200078e00ff */
[----:B------:R-:W3:Y:S01]  /*8810*/  LDCU.64 UR6, c[0x4][0x88] ;  /* 0x01001100ff0677ac */ /* 0x000ee20008000a00 */
[----:B------:R-:W4:Y:S01]  /*8820*/  LDC.64 R2, c[0x4][R3] ;  /* 0x0100000003027b82 */ /* 0x000f220000000a00 */
[----:B------:R-:W2:Y:S01]  /*8830*/  LDCU.64 UR4, c[0x4][0x8] ;  /* 0x01000100ff0477ac */ /* 0x000ea20008000a00 */
[----:B-1----:R-:W-:Y:S01]  /*8840*/  MOV R5, UR9 ;  /* 0x0000000900057c02 */ /* 0x002fe20008000f00 */
[----:B------:R-:W-:Y:S01]  /*8850*/  IMAD.U32 R4, RZ, RZ, UR8 ;  /* 0x00000008ff047e24 */ /* 0x000fe2000f8e00ff */
[----:B---3--:R-:W-:Y:S01]  /*8860*/  MOV R7, UR7 ;  /* 0x0000000700077c02 */ /* 0x008fe20008000f00 */
[----:B------:R-:W-:Y:S01]  /*8870*/  IMAD.U32 R6, RZ, RZ, UR6 ;  /* 0x00000006ff067e24 */ /* 0x000fe2000f8e00ff */
[----:B--2---:R-:W-:Y:S01]  /*8880*/  MOV R11, UR5 ;  /* 0x00000005000b7c02 */ /* 0x004fe20008000f00 */
[----:B------:R-:W-:Y:S02]  /*8890*/  IMAD.U32 R10, RZ, RZ, UR4 ;  /* 0x00000004ff0a7e24 */ /* 0x000fe4000f8e00ff */
[----:B------:R-:W-:Y:S07]  /*88a0*/  LEPC R20, `(.L_x_166) ;  /* 0x000000001014794e */ /* 0x000fee0000000000 */
[----:B----45:R-:W-:Y:S05]  /*88b0*/  CALL.ABS.NOINC R2 ;  /* 0x0000000002007343 */ /* 0x030fea0003c00000 */
.L_x_166:
[----:B------:R-:W-:Y:S01]  /*88c0*/  LOP3.LUT P0, RZ, R87, 0x1b0, RZ, 0xc0, !PT ;  /* 0x000001b057ff7812 */ /* 0x000fe2000780c0ff */
[----:B------:R-:W-:Y:S11]  /*88d0*/  BSSY.RECONVERGENT B6, `(.L_x_167) ;  /* 0x0000013000067945 */ /* 0x000ff60003800200 */
[----:B------:R-:W-:Y:S01]  /*88e0*/  @!UPT UIADD3 URZ, UPT, UPT, URZ, URZ, URZ ;  /* 0x000000fffffff290 */ /* 0x000fe2000fffe0ff */
[----:B------:R-:W-:Y:S05]  /*88f0*/  @!P0 BRA `(.L_x_168) ;  /* 0x0000000000408947 */ /* 0x000fea0003800000 */
        /* <DEDUP_REMOVED lines=16> */
.L_x_168:
[----:B------:R-:W-:Y:S05]  /*8a00*/  BSYNC.RECONVERGENT B6 ;  /* 0x0000000000067941 */ /* 0x000fea0003800200 */
.L_x_167:
[----:B------:R-:W-:Y:S01]  /*8a10*/  ISETP.NE.U32.AND P3, PT, R76, RZ, PT ;  /* 0x000000ff4c00720c */ /* 0x000fe20003f65070 */
[----:B------:R-:W-:Y:S01]  /*8a20*/  UISETP.NE.AND UP1, UPT, UR60, URZ, UPT ;  /* 0x000000ff3c00728c */ /* 0x000fe2000bf25270 */
[----:B------:R-:W-:Y:S02]  /*8a30*/  ISETP.NE.U32.AND P4, PT, R72, RZ, PT ;  /* 0x000000ff4800720c */ /* 0x000fe40003f85070 */
[----:B------:R-:W-:Y:S02]  /*8a40*/  ISETP.NE.AND.EX P3, PT, R77, RZ, PT, P3 ;  /* 0x000000ff4d00720c */ /* 0x000fe40003f65330 */
[----:B------:R-:W-:Y:S02]  /*8a50*/  PLOP3.LUT P1, PT, PT, PT, PT, 0x8, 0x80 ;  /* 0x000000000080781c */ /* 0x000fe40003f2e170 */
[----:B------:R-:W-:Y:S02]  /*8a60*/  PLOP3.LUT P0, PT, PT, PT, UP1, 0x80, 0x8 ;  /* 0x000000000008781c */ /* 0x000fe40003f0f018 */
[----:B------:R-:W-:Y:S02]  /*8a70*/  ISETP.NE.AND.EX P4, PT, R73, RZ, PT, P4 ;  /* 0x000000ff4900720c */ /* 0x000fe40003f85340 */
[----:B------:R-:W1:Y:S09]  /*8a80*/  @UP1 LDCU.64 UR4, c[0x0][0x888] ;  /* 0x00011100ff0417ac */ /* 0x000e720008000a00 */
[----:B------:R-:W-:Y:S01]  /*8a90*/  @P0 PLOP3.LUT P1, PT, P3, PT, PT, 0x80, 0x8 ;  /* 0x000000000008081c */ /* 0x000fe20001f2f070 */
[----:B-1----:R-:W-:Y:S04]  /*8aa0*/  @UP1 UISETP.NE.U32.AND UP0, UPT, UR4, URZ, UPT ;  /* 0x000000ff0400128c */ /* 0x002fe8000bf05070 */
[----:B------:R-:W-:Y:S04]  /*8ab0*/  @UP1 UISETP.NE.AND.EX UP0, UPT, UR5, URZ, UPT, UP0 ;  /* 0x000000ff0500128c */ /* 0x000fe8000bf05300 */
[----:B------:R-:W-:Y:S01]  /*8ac0*/  @UP1 USEL UR4, URZ, 0xffffffff, UP0 ;  /* 0xffffffffff041887 */ /* 0x000fe20008000000 */
[----:B------:R-:W-:Y:S11]  /*8ad0*/  @!P3 BRA `(.L_x_169) ;  /* 0x000000000030b947 */ /* 0x000ff60003800000 */
[----:B------:R-:W-:Y:S01]  /*8ae0*/  ISETP.NE.U32.AND P2, PT, R74, RZ, PT ;  /* 0x000000ff4a00720c */ /* 0x000fe20003f45070 */
[----:B------:R-:W1:Y:S01]  /*8af0*/  LDCU.64 UR6, c[0x0][0x358] ;  /* 0x00006b00ff0677ac */ /* 0x000e620008000a00 */
[----:B------:R-:W-:Y:S02]  /*8b00*/  IMAD.MOV.U32 R80, RZ, RZ, 0x1 ;  /* 0x00000001ff507424 */ /* 0x000fe400078e00ff */
[----:B------:R-:W-:Y:S11]  /*8b10*/  ISETP.NE.AND.EX P2, PT, R75, RZ, PT, P2 ;  /* 0x000000ff4b00720c */ /* 0x000ff60003f45320 */
[----:B------:R-:W-:Y:S02]  /*8b20*/  @!UPT UIADD3 URZ, UPT, UPT, URZ, URZ, URZ ;  /* 0x000000fffffff290 */ /* 0x000fe4000fffe0ff */
[----:B------:R-:W3:Y:S01]  /*8b30*/  @P2 LDC.64 R2, c[0x0][0x888] ;  /* 0x00022200ff022b82 */ /* 0x000ee20000000a00 */
[----:B--2---:R-:W-:Y:S04]  /*8b40*/  @P2 IMAD R0, R76, UR36, RZ ;  /* 0x000000244c002c24 */ /* 0x004fe8000f8e02ff */
[----:B---3--:R-:W-:Y:S04]  /*8b50*/  @P2 IMAD.WIDE R2, R0, 0x4, R2 ;  /* 0x0000000400022825 */ /* 0x008fe800078e0202 */
[----:B------:R-:W-:Y:S01]  /*8b60*/  HFMA2 R0, -RZ, RZ, 0, 5.9604644775390625e-08 ;  /* 0x00000001ff007431 */ /* 0x000fe200000001ff */
[----:B-1---5:R1:W5:Y:S04]  /*8b70*/  @P2 LDG.E R39, desc[UR6][R2.64] ;  /* 0x0000000602272981 */ /* 0x022368000c1e1900 */
[----:B------:R-:W-:Y:S01]  /*8b80*/  @!P2 PRMT R80, R0, 0x7610, R80 ;  /* 0x000076100050a816 */ /* 0x000fe20000000050 */
[----:B-1----:R-:W3:Y:S06]  /*8b90*/  @!P2 LDC R39, c[0x0][0x880] ;  /* 0x00022000ff27ab82 */ /* 0x002eec0000000800 */
.L_x_169:
[----:B------:R-:W-:Y:S05]  /*8ba0*/  @!P4 BRA `(.L_x_170) ;  /* 0x000000000024c947 */ /* 0x000fea0003800000 */
[----:B------:R-:W-:Y:S01]  /*8bb0*/  ISETP.NE.U32.AND P2, PT, R70, RZ, PT ;  /* 0x000000ff4600720c */ /* 0x000fe20003f45070 */
[----:B------:R-:W1:Y:S03]  /*8bc0*/  LDCU.64 UR6, c[0x0][0x358] ;  /* 0x00006b00ff0677ac */ /* 0x000e660008000a00 */
[----:B------:R-:W-:Y:S11]  /*8bd0*/  ISETP.NE.AND.EX P2, PT, R71, RZ, PT, P2 ;  /* 0x000000ff4700720c */ /* 0x000ff60003f45320 */
[----:B------:R-:W-:Y:S02]  /*8be0*/  @!UPT UIADD3 URZ, UPT, UPT, URZ, URZ, URZ ;  /* 0x000000fffffff290 */ /* 0x000fe4000fffe0ff */
[----:B------:R-:W4:Y:S01]  /*8bf0*/  @P2 LDC.64 R2, c[0x0][0x8a8] ;  /* 0x00022a00ff022b82 */ /* 0x000f220000000a00 */
[----:B--2---:R-:W-:Y:S04]  /*8c00*/  @P2 IMAD R0, R72, UR36, RZ ;  /* 0x0000002448002c24 */ /* 0x004fe8000f8e02ff */
[----:B----4-:R-:W-:Y:S05]  /*8c10*/  @P2 IMAD.WIDE R2, R0, 0x4, R2 ;  /* 0x0000000400022825 */ /* 0x010fea00078e0202 */
[----:B-1---5:R1:W5:Y:S02]  /*8c20*/  @P2 LDG.E R38, desc[UR6][R2.64] ;  /* 0x0000000602262981 */ /* 0x022364000c1e1900 */
[----:B-1----:R-:W4:Y:S02]  /*8c30*/  @!P2 LDC R38, c[0x0][0x8a0] ;  /* 0x00022800ff26ab82 */ /* 0x002f240000000800 */
.L_x_170:
[----:B---3-5:R-:W-:Y:S01]  /*8c40*/  @P0 FSETP.NEU.AND P4, PT, R39, RZ, PT ;  /* 0x000000ff2700020b */ /* 0x028fe20003f8d000 */
[----:B--2---:R-:W-:Y:S01]  /*8c50*/  IMAD.U32 R0, RZ, RZ, UR4 ;  /* 0x00000004ff007e24 */ /* 0x004fe2000f8e00ff */
[----:B------:R-:W-:Y:S01]  /*8c60*/  @P0 LOP3.LUT P2, RZ, R80, 0xff, RZ, 0xc0, !PT ;  /* 0x000000ff50ff0812 */ /* 0x000fe2000784c0ff */
[----:B------:R-:W-:Y:S01]  /*8c70*/  BSSY B1, `(.L_x_171) ;  /* 0x0000035000017945 */ /* 0x000fe20003800000 */
[----:B------:R-:W-:Y:S02]  /*8c80*/  @P0 SEL R2, RZ, 0xffffffff, P4 ;  /* 0xffffffffff020807 */ /* 0x000fe40002000000 */
[----:B------:R-:W-:Y:S02]  /*8c90*/  CS2R R18, SRZ ;  /* 0x0000000000127805 */ /* 0x000fe4000001ff00 */
[----:B------:R-:W-:Y:S02]  /*8ca0*/  LEA R82, R36, UR44, 0x3 ;  /* 0x0000002c24527c11 */ /* 0x000fe4000f8e18ff */
[----:B------:R-:W-:Y:S02]  /*8cb0*/  CS2R R16, SRZ ;  /* 0x0000000000107805 */ /* 0x000fe4000001ff00 */
[----:B------:R-:W-:Y:S02]  /*8cc0*/  @P1 SEL R2, R0, R2, !P2 ;  /* 0x0000000200021207 */ /* 0x000fe40005000000 */
[----:B------:R-:W-:Y:S02]  /*8cd0*/  CS2R R26, SRZ ;  /* 0x00000000001a7805 */ /* 0x000fe4000001ff00 */
[----:B------:R-:W-:Y:S02]  /*8ce0*/  SHF.L.U32 R4, R86, 0x1f, RZ ;  /* 0x0000001f56047819 */ /* 0x000fe400000006ff */
[----:B------:R-:W-:Y:S02]  /*8cf0*/  CS2R R24, SRZ ;  /* 0x0000000000187805 */ /* 0x000fe4000001ff00 */
[----:B------:R-:W-:Y:S02]  /*8d00*/  @P0 LOP3.LUT R2, R2, 0x1, RZ, 0xc0, !PT ;  /* 0x0000000102020812 */ /* 0x000fe400078ec0ff */
[----:B------:R-:W-:Y:S02]  /*8d10*/  PLOP3.LUT P5, PT, PT, PT, PT, 0x8, 0x80 ;  /* 0x000000000080781c */ /* 0x000fe40003fae170 */
[----:B------:R-:W-:Y:S01]  /*8d20*/  ISETP.NE.U32.OR P1, PT, R2, 0x1, !P0 ;  /* 0x000000010200780c */ /* 0x000fe20004725470 */
[----:B------:R-:W-:Y:S11]  /*8d30*/  IMAD R2, R36, 0x20, R37 ;  /* 0x0000002024027824 */ /* 0x000ff600078e0225 */
[----:B------:R-:W-:Y:S01]  /*8d40*/  @!UPT UIADD3 URZ, UPT, UPT, URZ, URZ, URZ ;  /* 0x000000fffffff290 */ /* 0x000fe2000fffe0ff */
[----:B------:R-:W-:Y:S04]  /*8d50*/  @P1 SHF.L.U32 R0, R84, 0x1f, RZ ;  /* 0x0000001f54001819 */ /* 0x000fe800000006ff */
[----:B------:R-:W1:Y:S01]  /*8d60*/  @P1 SYNCS.PHASECHK.TRANS64.TRYWAIT P0, [UR44+0x480], R0 ;  /* 0x00048000ff0015a7 */ /* 0x000e62000800112c */
[----:B------:R2:W3:Y:S01]  /*8d70*/  SYNCS.PHASECHK.TRANS64.TRYWAIT P4, [R82+URZ+0x4c0], R4 ;  /* 0x0004c004520075a7 */ /* 0x0004e200080811ff */
[----:B-1----:R-:W-:Y:S01]  /*8d80*/  @P1 PLOP3.LUT P5, PT, P0, PT, PT, 0x8, 0x80 ;  /* 0x000000000080181c */ /* 0x002fe200007ae170 */
[----:B------:R-:W-:Y:S01]  /*8d90*/  @!UPT UIADD3 URZ, UPT, UPT, URZ, URZ, URZ ;  /* 0x000000fffffff290 */ /* 0x000fe2000fffe0ff */
[----:B--23--:R-:W-:Y:S11]  /*8da0*/  @!P1 BRA `(.L_x_172) ;  /* 0x0000000000849947 */ /* 0x00cff60003800000 */
[----:B------:R-:W-:Y:S01]  /*8db0*/  ISETP.NE.U32.AND P0, PT, RZ, UR56, PT ;  /* 0x00000038ff007c0c */ /* 0x000fe2000bf05070 */
[----:B------:R-:W-:Y:S01]  /*8dc0*/  BSSY B0, `(.L_x_173) ;  /* 0x0000012000007945 */ /* 0x000fe20003800000 */
[----:B------:R-:W-:Y:S02]  /*8dd0*/  FSETP.NEU.AND P2, PT, R39, RZ, PT ;  /* 0x000000ff2700720b */ /* 0x000fe40003f4d000 */
[----:B------:R-:W-:Y:S02]  /*8de0*/  CS2R R26, SRZ ;  /* 0x00000000001a7805 */ /* 0x000fe4000001ff00 */
[----:B------:R-:W-:Y:S02]  /*8df0*/  ISETP.NE.AND.EX P0, PT, RZ, UR57, PT, P0 ;  /* 0x00000039ff007c0c */ /* 0x000fe4000bf05300 */
[----:B------:R-:W-:Y:S02]  /*8e00*/  CS2R R24, SRZ ;  /* 0x0000000000187805 */ /* 0x000fe4000001ff00 */
[----:B------:R-:W-:Y:S02]  /*8e10*/  LOP3.LUT P1, RZ, R80, 0xff, RZ, 0xc0, !PT ;  /* 0x000000ff50ff7812 */ /* 0x000fe4000782c0ff */
[----:B------:R-:W-:Y:S02]  /*8e20*/  CS2R R18, SRZ ;  /* 0x0000000000127805 */ /* 0x000fe4000001ff00 */
[----:B------:R-:W-:Y:S02]  /*8e30*/  SEL R0, RZ, 0xffffffff, P2 ;  /* 0xffffffffff007807 */ /* 0x000fe40001000000 */
[----:B------:R-:W-:Y:S02]  /*8e40*/  CS2R R16, SRZ ;  /* 0x0000000000107805 */ /* 0x000fe4000001ff00 */
[----:B------:R-:W-:Y:S04]  /*8e50*/  SEL R3, RZ, 0xffffffff, P0 ;  /* 0xffffffffff037807 */ /* 0x000fe80000000000 */
[----:B------:R-:W-:Y:S04]  /*8e60*/  @P3 SEL R0, R3, R0, !P1 ;  /* 0x0000000003003207 */ /* 0x000fe80004800000 */
[----:B------:R-:W-:Y:S04]  /*8e70*/  LOP3.LUT R0, R0, 0x1, RZ, 0xc0, !PT ;  /* 0x0000000100007812 */ /* 0x000fe800078ec0ff */
[----:B------:R-:W-:Y:S01]  /*8e80*/  ISETP.NE.U32.AND P0, PT, R0, 0x1, PT ;  /* 0x000000010000780c */ /* 0x000fe20003f05070 */
[----:B------:R-:W-:Y:S01]  /*8e90*/  @!UPT UIADD3 URZ, UPT, UPT, URZ, URZ, URZ ;  /* 0x000000fffffff290 */ /* 0x000fe2000fffe0ff */
[----:B------:R-:W-:Y:S11]  /*8ea0*/  @!P5 BRA `(.L_x_174) ;  /* 0x00000000000cd947 */ /* 0x000ff60003800000 */
[----:B------:R-:W-:Y:S04]  /*8eb0*/  SHF.L.U32 R3, R84, 0x1f, RZ ;  /* 0x0000001f54037819 */ /* 0x000fe800000006ff */
[----:B------:R-:W1:Y:S02]  /*8ec0*/  SYNCS.PHASECHK.TRANS64.TRYWAIT P1, [UR44+0x480], R3 ;  /* 0x00048003ff0075a7 */ /* 0x000e64000802112c */
[----:B-1----:R-:W-:Y:S05]  /*8ed0*/  @!P1 BRA `(.L_x_175) ;  /* 0x0000003000009947 */ /* 0x002fea0003800000 */
.L_x_174:
[----:B------:R-:W-:Y:S05]  /*8ee0*/  BSYNC B0 ;  /* 0x0000000000007941 */ /* 0x000fea0003800000 */
.L_x_173:
[----:B------:R-:W2:Y:S01]  /*8ef0*/  S2UR UR5, SR_CgaCtaId ;  /* 0x00000000000579c3 */ /* 0x000ea20000008800 */
[----:B------:R3:W1:Y:S01]  /*8f00*/  @P0 LDS.128 R24, [R79+UR44+0x600] ;  /* 0x0006002c4f180984 */ /* 0x0006620008000c00 */
[----:B------:R-:W-:Y:S01]  /*8f10*/  UIADD3 UR4, UPT, UPT, UR44, 0x488, URZ ;  /* 0x000004882c047890 */ /* 0x000fe2000fffe0ff */
[----:B------:R-:W-:Y:S02]  /*8f20*/  LOP3.LUT R84, R84, 0x1, RZ, 0x3c, !PT ;  /* 0x0000000154547812 */ /* 0x000fe400078e3cff */
[----:B------:R3:W1:Y:S01]  /*8f30*/  @P0 LDS.128 R16, [R78+0x10] ;  /* 0x000010004e100984 */ /* 0x0006620000000c00 */
[----:B------:R-:W-:Y:S01]  /*8f40*/  @!PT LDS RZ, [RZ] ;  /* 0x00000000fffff984 */ /* 0x000fe20000000800 */
[----:B------:R-:W-:Y:S01]  /*8f50*/  @!PT LDS RZ, [RZ] ;  /* 0x00000000fffff984 */ /* 0x000fe20000000800 */
[----:B------:R-:W-:Y:S01]  /*8f60*/  @!PT LDS RZ, [RZ] ;  /* 0x00000000fffff984 */ /* 0x000fe20000000800 */
[----:B------:R-:W-:Y:S01]  /*8f70*/  @!PT LDS RZ, [RZ] ;  /* 0x00000000fffff984 */ /* 0x000fe20000000800 */
[----:B------:R5:W-:Y:S06]  /*8f80*/  MEMBAR.ALL.CTA ;  /* 0x0000000000007992 */ /* 0x000bec0000008000 */
[----:B-----5:R-:W5:Y:S01]  /*8f90*/  FENCE.VIEW.ASYNC.S ;  /* 0x00000000000073c6 */ /* 0x020f620000000000 */
[----:B--2---:R-:W-:Y:S09]  /*8fa0*/  UPRMT UR4, UR5, 0x654, UR4 ;  /* 0x0000065405047896 */ /* 0x004ff20008000004 */
[----:B---3-5:R-:W-:Y:S03]  /*8fb0*/  SYNCS.ARRIVE.TRANS64.RED.A1T0 RZ, [UR4], RZ ;  /* 0x000000ffffff79a7 */ /* 0x028fe60008100404 */
.L_x_172:
[----:B------:R-:W-:Y:S05]  /*8fc0*/  BSYNC B1 ;  /* 0x0000000000017941 */ /* 0x000fea0003800000 */
.L_x_171:
[----:B-1----:R-:W-:Y:S04]  /*8fd0*/  SHF.R.U32.HI R0, RZ, 0x15, R2 ;  /* 0x00000015ff007819 */ /* 0x002fe80000011602 */
[----:B------:R-:W-:Y:S01]  /*8fe0*/  LOP3.LUT P0, RZ, R0, 0x3, R81, 0x48, !PT ;  /* 0x0000000300ff7812 */ /* 0x000fe20007804851 */
[----:B------:R-:W-:Y:S01]  /*8ff0*/  @!UPT UIADD3 URZ, UPT, UPT, URZ, URZ, URZ ;  /* 0x000000fffffff290 */ /* 0x000fe2000fffe0ff */
[----:B------:R-:W-:Y:S11]  /*9000*/  @P4 BRA `(.L_x_176) ;  /* 0x0000000000084947 */ /* 0x000ff60003800000 */
[----:B------:R-:W1:Y:S02]  /*9010*/  SYNCS.PHASECHK.TRANS64.TRYWAIT P1, [R82+URZ+0x4c0], R4 ;  /* 0x0004c004520075a7 */ /* 0x000e6400080211ff */
[----:B-1----:R-:W-:Y:S05]  /*9020*/  @!P1 BRA `(.L_x_177) ;  /* 0x0000002c00c49947 */ /* 0x002fea0003800000 */
.L_x_176:
[----:B------:R-:W-:Y:S05]  /*9030*/  @!P0 BRA `(.L_x_178) ;  /* 0x0000000000408947 */ /* 0x000fea0003800000 */
[----:B------:R-:W2:Y:S01]  /*9040*/  LDCU.64 UR8, c[0x4][0x70] ;  /* 0x01000e00ff0877ac */ /* 0x000ea20008000a00 */
[----:B------:R-:W-:Y:S01]  /*9050*/  MOV R15, 0x0 ;  /* 0x00000000000f7802 */ /* 0x000fe20000000f00 */
[----:B------:R-:W-:Y:S02]  /*9060*/  HFMA2 R12, -RZ, RZ, 0, 5.9604644775390625e-08 ;  /* 0x00000001ff0c7431 */ /* 0x000fe400000001ff */
[----:B------:R-:W-:Y:S02]  /*9070*/  IMAD.MOV.U32 R8, RZ, RZ, 0x192 ;  /* 0x00000192ff087424 */ /* 0x000fe400078e00ff */
[----:B------:R-:W-:Y:S01]  /*9080*/  IMAD.MOV.U32 R13, RZ, RZ, RZ ;  /* 0x000000ffff0d7224 */ /* 0x000fe200078e00ff */
[----:B------:R-:W3:Y:S01]  /*9090*/  LDCU.64 UR6, c[0x4][0x78] ;  /* 0x01000f00ff0677ac */ /* 0x000ee20008000a00 */
[----:B------:R-:W4:Y:S01]  /*90a0*/  LDC.64 R14, c[0x4][R15] ;  /* 0x010000000f0e7b82 */ /* 0x000f220000000a00 */
[----:B------:R-:W5:Y:S01]  /*90b0*/  LDCU.64 UR4, c[0x4][0x10] ;  /* 0x01000200ff0477ac */ /* 0x000f620008000a00 */
[----:B--2---:R-:W-:Y:S01]  /*90c0*/  MOV R5, UR9 ;  /* 0x0000000900057c02 */ /* 0x004fe20008000f00 */
[----:B-1----:R-:W-:Y:S01]  /*90d0*/  IMAD.U32 R4, RZ, RZ, UR8 ;  /* 0x00000008ff047e24 */ /* 0x002fe2000f8e00ff */
[----:B---3--:R-:W-:Y:S01]  /*90e0*/  MOV R7, UR7 ;  /* 0x0000000700077c02 */ /* 0x008fe20008000f00 */
[----:B------:R-:W-:Y:S01]  /*90f0*/  IMAD.U32 R6, RZ, RZ, UR6 ;  /* 0x00000006ff067e24 */ /* 0x000fe2000f8e00ff */
[----:B-----5:R-:W-:Y:S01]  /*9100*/  MOV R11, UR5 ;  /* 0x00000005000b7c02 */ /* 0x020fe20008000f00 */
[----:B------:R-:W-:Y:S02]  /*9110*/  IMAD.U32 R10, RZ, RZ, UR4 ;  /* 0x00000004ff0a7e24 */ /* 0x000fe4000f8e00ff */
[----:B------:R-:W-:Y:S07]  /*9120*/  LEPC R20, `(.L_x_178) ;  /* 0x000000001014794e */ /* 0x000fee0000000000 */
[----:B----4-:R-:W-:Y:S05]  /*9130*/  CALL.ABS.NOINC R14 ;  /* 0x000000000e007343 */ /* 0x010fea0003c00000 */
.L_x_178:
[----:B------:R-:W-:Y:S01]  /*9140*/  LOP3.LUT P0, RZ, R69, 0x60, RZ, 0xc0, !PT ;  /* 0x0000006045ff7812 */ /* 0x000fe2000780c0ff */
[----:B------:R-:W-:Y:S05]  /*9150*/  WARPSYNC.ALL ;  /* 0x0000000000007948 */ /* 0x000fea0003800000 */
[----:B------:R-:W-:Y:S01]  /*9160*/  R2UR UR4, R2 ;  /* 0x00000000020472ca */ /* 0x000fe200000e0000 */
[----:B------:R-:W-:Y:S01]  /*9170*/  BSSY.RECONVERGENT B0, `(.L_x_179) ;  /* 0x000009d000007945 */ /* 0x000fe20003800200 */
[-C--:B------:R-:W-:Y:S02]  /*9180*/  F2FP.F16.E5M2.UNPACK_B R2, R24.reuse ;  /* 0x00000018ff02723e */ /* 0x080fe400020004ff */
[-C--:B-1----:R-:W-:Y:S02]  /*9190*/  F2FP.F16.E5M2.UNPACK_B R4, R25.reuse ;  /* 0x00000019ff04723e */ /* 0x082fe400020004ff */
[----:B------:R-:W-:Y:S01]  /*91a0*/  F2FP.F16.E5M2.UNPACK_B R24, R24.H1 ;  /* 0x00000018ff18723e */ /* 0x000fe200030004ff */
[----:B------:R-:W-:Y:S01]  /*91b0*/  HADD2.F32 R0, -RZ, R2.H0_H0 ;  /* 0x20000002ff007230 */ /* 0x000fe20000004100 */
[----:B------:R-:W-:Y:S01]  /*91c0*/  F2FP.F16.E5M2.UNPACK_B R25, R25.H1 ;  /* 0x00000019ff19723e */ /* 0x000fe200030004ff */
[----:B------:R-:W-:Y:S01]  /*91d0*/  HADD2.F32 R41, -RZ, R4.H0_H0 ;  /* 0x20000004ff297230 */ /* 0x000fe20000004100 */
[-C--:B------:R-:W-:Y:S01]  /*91e0*/  F2FP.F16.E5M2.UNPACK_B R46, R26.reuse ;  /* 0x0000001aff2e723e */ /* 0x080fe200020004ff */
[--C-:B------:R-:W-:Y:S01]  /*91f0*/  HADD2.F32 R3, -RZ, R24.reuse.H0_H0 ;  /* 0x20000018ff037230 */ /* 0x100fe20000004100 */
[----:B------:R-:W-:Y:S01]  /*9200*/  F2FP.F16.E5M2.UNPACK_B R48, R26.H1 ;  /* 0x0000001aff30723e */ /* 0x000fe200030004ff */
[----:B------:R-:W-:Y:S01]  /*9210*/  HADD2.F32 R40, -RZ, R24.H1_H1 ;  /* 0x30000018ff287230 */ /* 0x000fe20000004100 */
[-C--:B------:R-:W-:Y:S01]  /*9220*/  F2FP.F16.E5M2.UNPACK_B R50, R27.reuse ;  /* 0x0000001bff32723e */ /* 0x080fe200020004ff */
[----:B------:R-:W-:Y:S01]  /*9230*/  HADD2.F32 R42, -RZ, R4.H1_H1 ;  /* 0x30000004ff2a7230 */ /* 0x000fe20000004100 */
[----:B------:R-:W-:Y:S01]  /*9240*/  F2FP.F16.E5M2.UNPACK_B R52, R27.H1 ;  /* 0x0000001bff34723e */ /* 0x000fe200030004ff */
[--C-:B------:R-:W-:Y:S01]  /*9250*/  HADD2.F32 R43, -RZ, R25.reuse.H0_H0 ;  /* 0x20000019ff2b7230 */ /* 0x100fe20000004100 */
[-C--:B------:R-:W-:Y:S01]  /*9260*/  F2FP.F16.E5M2.UNPACK_B R54, R16.reuse ;  /* 0x00000010ff36723e */ /* 0x080fe200020004ff */
[----:B------:R-:W-:Y:S01]  /*9270*/  HADD2.F32 R44, -RZ, R25.H1_H1 ;  /* 0x30000019ff2c7230 */ /* 0x000fe20000004100 */
[----:B------:R-:W-:Y:S01]  /*9280*/  F2FP.F16.E5M2.UNPACK_B R56, R16.H1 ;  /* 0x00000010ff38723e */ /* 0x000fe200030004ff */
[----:B------:R-:W-:Y:S01]  /*9290*/  HADD2.F32 R2, -RZ, R2.H1_H1 ;  /* 0x30000002ff027230 */ /* 0x000fe20000004100 */
[-C--:B------:R-:W-:Y:S01]  /*92a0*/  F2FP.F16.E5M2.UNPACK_B R58, R17.reuse ;  /* 0x00000011ff3a723e */ /* 0x080fe200020004ff */
[--C-:B------:R-:W-:Y:S01]  /*92b0*/  HADD2.F32 R45, -RZ, R46.reuse.H0_H0 ;  /* 0x2000002eff2d7230 */ /* 0x100fe20000004100 */
        /* <DEDUP_REMOVED lines=10> */
[----:B------:R-:W1:Y:S01]  /*9360*/  LDTM.x32 R4, tmem[UR4] ;  /* 0x00000004000479ee */ /* 0x000e6200082c0000 */
[----:B------:R-:W-:Y:S01]  /*9370*/  NOP ;  /* 0x0000000000007918 */ /* 0x000fe20000000000 */
[----:B------:R-:W-:Y:S01]  /*9380*/  IADD3 R82, PT, PT, R82, 0x4e0, RZ ;  /* 0x000004e052527810 */ /* 0x000fe20007ffe0ff */
[--C-:B------:R-:W-:Y:S01]  /*9390*/  HADD2.F32 R53, -RZ, R54.reuse.H0_H0 ;  /* 0x20000036ff357230 */ /* 0x100fe20000004100 */
[----:B------:R-:W-:Y:S01]  /*93a0*/  IADD3 R36, PT, PT, R36, 0x1, RZ ;  /* 0x0000000124247810 */ /* 0x000fe20007ffe0ff */
[----:B------:R-:W-:Y:S01]  /*93b0*/  HADD2.F32 R54, -RZ, R54.H1_H1 ;  /* 0x30000036ff367230 */ /* 0x000fe20000004100 */
[----:B------:R-:W-:Y:S01]  /*93c0*/  LOP3.LUT R82, R82, 0xfefffff8, RZ, 0xc0, !PT ;  /* 0xfefffff852527812 */ /* 0x000fe200078ec0ff */
[--C-:B------:R-:W-:Y:S02]  /*93d0*/  HADD2.F32 R57, -RZ, R58.reuse.H0_H0 ;  /* 0x2000003aff397230 */ /* 0x100fe40000004100 */
[----:B------:R-:W-:Y:S01]  /*93e0*/  HADD2.F32 R58, -RZ, R58.H1_H1 ;  /* 0x3000003aff3a7230 */ /* 0x000fe20000004100 */
[----:B-1----:R1:W-:Y:S01]  /*93f0*/  SYNCS.ARRIVE.TRANS64.RED.A1T0 RZ, [R82+URZ], RZ ;  /* 0x000000ff52ff79a7 */ /* 0x0023e200081004ff */
[--C-:B------:R-:W-:Y:S02]  /*9400*/  HADD2.F32 R61, -RZ, R62.reuse.H0_H0 ;  /* 0x2000003eff3d7230 */ /* 0x100fe40000004100 */
[----:B------:R-:W-:Y:S02]  /*9410*/  HADD2.F32 R62, -RZ, R62.H1_H1 ;  /* 0x3000003eff3e7230 */ /* 0x000fe40000004100 */
[--C-:B------:R-:W-:Y:S02]  /*9420*/  HADD2.F32 R65, -RZ, R66.reuse.H0_H0 ;  /* 0x20000042ff417230 */ /* 0x100fe40000004100 */
[----:B------:R-:W-:Y:S02]  /*9430*/  HADD2.F32 R66, -RZ, R66.H1_H1 ;  /* 0x30000042ff427230 */ /* 0x000fe40000004100 */
[--C-:B------:R-:W-:Y:S02]  /*9440*/  HADD2.F32 R51, -RZ, R52.reuse.H0_H0 ;  /* 0x20000034ff337230 */ /* 0x100fe40000004100 */
[----:B------:R-:W-:Y:S02]  /*9450*/  HADD2.F32 R52, -RZ, R52.H1_H1 ;  /* 0x30000034ff347230 */ /* 0x000fe40000004100 */
[--C-:B------:R-:W-:Y:S02]  /*9460*/  HADD2.F32 R55, -RZ, R56.reuse.H0_H0 ;  /* 0x20000038ff377230 */ /* 0x100fe40000004100 */
[C---:B----4-:R-:W-:Y:S01]  /*9470*/  FMUL R4, R38.reuse, R4 ;  /* 0x0000000426047220 */ /* 0x050fe20000400000 */
[C---:B------:R-:W-:Y:S01]  /*9480*/  FMUL R5, R38.reuse, R5 ;  /* 0x0000000526057220 */ /* 0x040fe20000400000 */
[C---:B------:R-:W-:Y:S01]  /*9490*/  FMUL R8, R38.reuse, R8 ;  /* 0x0000000826087220 */ /* 0x040fe20000400000 */
[C---:B------:R-:W-:Y:S01]  /*94a0*/  FMUL R9, R38.reuse, R9 ;  /* 0x0000000926097220 */ /* 0x040fe20000400000 */
[C---:B------:R-:W-:Y:S01]  /*94b0*/  FFMA R4, R39.reuse, R0, R4 ;  /* 0x0000000027047223 */ /* 0x040fe20000000004 */
[C---:B------:R-:W-:Y:S01]  /*94c0*/  FFMA R5, R39.reuse, R2, R5 ;  /* 0x0000000227057223 */ /* 0x040fe20000000005 */
[C---:B------:R-:W-:Y:S01]  /*94d0*/  FMUL R12, R38.reuse, R12 ;  /* 0x0000000c260c7220 */ /* 0x040fe20000400000 */
        /* <DEDUP_REMOVED lines=15> */
[C---:B------:R-:W-:Y:S01]  /*95d0*/  FFMA R6, R39.reuse, R3, R6 ;  /* 0x0000000327067223 */ /* 0x040fe20000000006 */
[C---:B------:R-:W-:Y:S01]  /*95e0*/  FFMA R7, R39.reuse, R40, R7 ;  /* 0x0000002827077223 */ /* 0x040fe20000000007 */
[C---:B------:R-:W-:Y:S01]  /*95f0*/  FFMA R8, R39.reuse, R41, R8 ;  /* 0x0000002927087223 */ /* 0x040fe20000000008 */
[C---:B------:R-:W-:Y:S01]  /*9600*/  FFMA R9, R39.reuse, R42, R9 ;  /* 0x0000002a27097223 */ /* 0x040fe20000000009 */
[C---:B------:R-:W-:Y:S01]  /*9610*/  FFMA R10, R39.reuse, R43, R10 ;  /* 0x0000002b270a7223 */ /* 0x040fe2000000000a */
[C---:B------:R-:W-:Y:S01]  /*9620*/  FFMA R11, R39.reuse, R44, R11 ;  /* 0x0000002c270b7223 */ /* 0x040fe2000000000b */
[C---:B------:R-:W-:Y:S01]  /*9630*/  FFMA R12, R39.reuse, R45, R12 ;  /* 0x0000002d270c7223 */ /* 0x040fe2000000000c */
[----:B------:R-:W-:Y:S01]  /*9640*/  FFMA R13, R39, R46, R13 ;  /* 0x0000002e270d7223 */ /* 0x000fe2000000000d */
[----:B------:R-:W-:Y:S01]  /*9650*/  F2FP.SATFINITE.E5M2.F32.PACK_AB_MERGE_C R6, R7, R6, RZ ;  /* 0x000000060706723e */ /* 0x000fe200048060ff */
[C---:B------:R-:W-:Y:S01]  /*9660*/  FMUL R14, R38.reuse, R14 ;  /* 0x0000000e260e7220 */ /* 0x040fe20000400000 */
[----:B------:R-:W-:Y:S01]  /*9670*/  F2FP.SATFINITE.E5M2.F32.PACK_AB_MERGE_C R10, R11, R10, RZ ;  /* 0x0000000a0b0a723e */ /* 0x000fe200048060ff */
[C---:B------:R-:W-:Y:S01]  /*9680*/  FMUL R15, R38.reuse, R15 ;  /* 0x0000000f260f7220 */ /* 0x040fe20000400000 */
[----:B------:R-:W-:Y:S01]  /*9690*/  F2FP.SATFINITE.E5M2.F32.PACK_AB_MERGE_C R4, R5, R4, R6 ;  /* 0x000000040504723e */ /* 0x000fe20004806006 */
[----:B------:R-:W-:Y:S01]  /*96a0*/  FFMA R14, R39, R47, R14 ;  /* 0x0000002f270e7223 */ /* 0x000fe2000000000e */
[----:B------:R-:W-:Y:S01]  /*96b0*/  F2FP.SATFINITE.E5M2.F32.PACK_AB_MERGE_C R5, R9, R8, R10 ;  /* 0x000000080905723e */ /* 0x000fe2000480600a */
[C---:B------:R-:W-:Y:S01]  /*96c0*/  FFMA R15, R39.reuse, R48, R15 ;  /* 0x00000030270f7223 */ /* 0x040fe2000000000f */
[C---:B------:R-:W-:Y:S01]  /*96d0*/  FFMA R16, R39.reuse, R49, R16 ;  /* 0x0000003127107223 */ /* 0x040fe20000000010 */
[C---:B------:R-:W-:Y:S01]  /*96e0*/  FFMA R17, R39.reuse, R50, R17 ;  /* 0x0000003227117223 */ /* 0x040fe20000000011 */
[C---:B------:R-:W-:Y:S01]  /*96f0*/  FMUL R18, R38.reuse, R18 ;  /* 0x0000001226127220 */ /* 0x040fe20000400000 */
[C---:B------:R-:W-:Y:S01]  /*9700*/  FMUL R19, R38.reuse, R19 ;  /* 0x0000001326137220 */ /* 0x040fe20000400000 */
[----:B------:R-:W-:Y:S02]  /*9710*/  HADD2.F32 R56, -RZ, R56.H1_H1 ;  /* 0x30000038ff387230 */ /* 0x000fe40000004100 */
[C---:B------:R-:W-:Y:S01]  /*9720*/  FMUL R22, R38.reuse, R22 ;  /* 0x0000001626167220 */ /* 0x040fe20000400000 */
[C---:B------:R-:W-:Y:S01]  /*9730*/  FFMA R18, R39.reuse, R51, R18 ;  /* 0x0000003327127223 */ /* 0x040fe20000000012 */
[C---:B------:R-:W-:Y:S01]  /*9740*/  FFMA R19, R39.reuse, R52, R19 ;  /* 0x0000003427137223 */ /* 0x040fe20000000013 */
[C---:B------:R-:W-:Y:S01]  /*9750*/  FMUL R23, R38.reuse, R23 ;  /* 0x0000001726177220 */ /* 0x040fe20000400000 */
[C---:B------:R-:W-:Y:S01]  /*9760*/  FFMA R20, R39.reuse, R53, R20 ;  /* 0x0000003527147223 */ /* 0x040fe20000000014 */
[C---:B------:R-:W-:Y:S01]  /*9770*/  FFMA R21, R39.reuse, R54, R21 ;  /* 0x0000003627157223 */ /* 0x040fe20000000015 */
[--C-:B------:R-:W-:Y:S02]  /*9780*/  HADD2.F32 R59, -RZ, R60.reuse.H0_H0 ;  /* 0x2000003cff3b7230 */ /* 0x100fe40000004100 */
[C---:B------:R-:W-:Y:S01]  /*9790*/  FFMA R22, R39.reuse, R55, R22 ;  /* 0x0000003727167223 */ /* 0x040fe20000000016 */
[----:B------:R-:W-:Y:S02]  /*97a0*/  HADD2.F32 R60, -RZ, R60.H1_H1 ;  /* 0x3000003cff3c7230 */ /* 0x000fe40000004100 */
[C---:B------:R-:W-:Y:S01]  /*97b0*/  FMUL R3, R38.reuse, R26 ;  /* 0x0000001a26037220 */ /* 0x040fe20000400000 */
        /* <DEDUP_REMOVED lines=16> */
[----:B------:R-:W-:Y:S01]  /*98c0*/  FFMA R31, R39, R64, R31 ;  /* 0x00000040271f7223 */ /* 0x000fe2000000001f */
[----:B------:R-:W-:Y:S01]  /*98d0*/  FMUL R35, R38, R35 ;  /* 0x0000002326237220 */ /* 0x000fe20000400000 */
[----:B------:R-:W-:Y:S01]  /*98e0*/  F2FP.SATFINITE.E5M2.F32.PACK_AB_MERGE_C R14, R15, R14, RZ ;  /* 0x0000000e0f0e723e */ /* 0x000fe200048060ff */
[----:B------:R-:W-:Y:S01]  /*98f0*/  FFMA R28, R39, R65, R28 ;  /* 0x00000041271c7223 */ /* 0x000fe2000000001c */
[----:B------:R-:W-:Y:S01]  /*9900*/  F2FP.SATFINITE.E5M2.F32.PACK_AB_MERGE_C R7, R19, R18, RZ ;  /* 0x000000121307723e */ /* 0x000fe200048060ff */
[C---:B------:R-:W-:Y:S01]  /*9910*/  FFMA R29, R39.reuse, R66, R29 ;  /* 0x00000042271d7223 */ /* 0x040fe2000000001d */
[----:B------:R-:W-:Y:S01]  /*9920*/  FFMA R30, R39, R67, R30 ;  /* 0x00000043271e7223 */ /* 0x000fe2000000001e */
[----:B------:R-:W-:Y:S01]  /*9930*/  F2FP.SATFINITE.E5M2.F32.PACK_AB_MERGE_C R22, R23, R22, RZ ;  /* 0x000000161716723e */ /* 0x000fe200048060ff */
[----:B------:R-:W-:Y:S01]  /*9940*/  FFMA R35, R39, R68, R35 ;  /* 0x0000004427237223 */ /* 0x000fe20000000023 */
[----:B------:R-:W-:Y:S02]  /*9950*/  F2FP.SATFINITE.E5M2.F32.PACK_AB_MERGE_C R6, R13, R12, R14 ;  /* 0x0000000c0d06723e */ /* 0x000fe4000480600e */
[----:B------:R-:W-:Y:S02]  /*9960*/  F2FP.SATFINITE.E5M2.F32.PACK_AB_MERGE_C R7, R17, R16, R7 ;  /* 0x000000101107723e */ /* 0x000fe40004806007 */
[----:B------:R-:W-:Y:S02]  /*9970*/  F2FP.SATFINITE.E5M2.F32.PACK_AB_MERGE_C R20, R21, R20, R22 ;  /* 0x000000141514723e */ /* 0x000fe40004806016 */
[----:B------:R-:W-:Y:S01]  /*9980*/  F2FP.SATFINITE.E5M2.F32.PACK_AB_MERGE_C R3, R27, R3, RZ ;  /* 0x000000031b03723e */ /* 0x000fe200048060ff */
[----:B------:R1:W-:Y:S01]  /*9990*/  STS.128 [R79+UR44+0x1600], R4 ;  /* 0x001600044f007988 */ /* 0x0003e20008000c2c */
[----:B------:R-:W-:Y:S02]  /*99a0*/  F2FP.SATFINITE.E5M2.F32.PACK_AB_MERGE_C R22, R31, R26, RZ ;  /* 0x0000001a1f16723e */ /* 0x000fe400048060ff */
[----:B------:R-:W-:Y:S02]  /*99b0*/  F2FP.SATFINITE.E5M2.F32.PACK_AB_MERGE_C R23, R35, R30, RZ ;  /* 0x0000001e2317723e */ /* 0x000fe400048060ff */
[----:B------:R-:W-:Y:S02]  /*99c0*/  F2FP.SATFINITE.E5M2.F32.PACK_AB_MERGE_C R21, R2, R0, R3 ;  /* 0x000000000215723e */ /* 0x000fe40004806003 */
[----:B------:R-:W-:Y:S02]  /*99d0*/  F2FP.SATFINITE.E5M2.F32.PACK_AB_MERGE_C R22, R25, R24, R22 ;  /* 0x000000181916723e */ /* 0x000fe40004806016 */
[----:B------:R-:W-:Y:S05]  /*99e0*/  F2FP.SATFINITE.E5M2.F32.PACK_AB_MERGE_C R23, R29, R28, R23 ;  /* 0x0000001c1d17723e */ /* 0x000fea0004806017 */
[----:B------:R1:W-:Y:S01]  /*99f0*/  STS.128 [R78+0x1010], R20 ;  /* 0x001010144e007388 */ /* 0x0003e20000000c00 */
[----:B------:R-:W-:Y:S01]  /*9a00*/  @!PT LDS RZ, [RZ] ;  /* 0x00000000fffff984 */ /* 0x000fe20000000800 */
[----:B------:R-:W-:Y:S01]  /*9a10*/  @!PT LDS RZ, [RZ] ;  /* 0x00000000fffff984 */ /* 0x000fe20000000800 */
[----:B------:R-:W-:Y:S01]  /*9a20*/  @!PT LDS RZ, [RZ] ;  /* 0x00000000fffff984 */ /* 0x000fe20000000800 */
[----:B------:R-:W-:Y:S01]  /*9a30*/  @!PT LDS RZ, [RZ] ;  /* 0x00000000fffff984 */ /* 0x000fe20000000800 */
[----:B------:R2:W-:Y:S07]  /*9a40*/  MEMBAR.ALL.CTA ;  /* 0x0000000000007992 */ /* 0x0005ee0000008000 */
[----:B--2---:R-:W2:Y:S02]  /*9a50*/  FENCE.VIEW.ASYNC.S ;  /* 0x00000000000073c6 */ /* 0x004ea40000000000 */
[----:B--2---:R-:W-:Y:S06]  /*9a60*/  BAR.SYNC.DEFER_BLOCKING 0x1, 0x80 ;  /* 0x0042000000007b1d */ /* 0x004fec0000010000 */
[----:B------:R-:W-:Y:S05]  /*9a70*/  @P0 BRA `(.L_x_180) ;  /* 0x0000000000300947 */ /* 0x000fea0003800000 */
[----:B------:R-:W-:Y:S02]  /*9a80*/  UIADD3 UR4, UPT, UPT, UR44, 0x1600, URZ ;  /* 0x000016002c047890 */ /* 0x000fe4000fffe0ff */
[----:B------:R-:W-:Y:S02]  /*9a90*/  USHF.L.U32 UR9, UR46, 0x6, URZ ;  /* 0x000000062e097899 */ /* 0x000fe400080006ff */
[----:B------:R-:W-:Y:S02]  /*9aa0*/  USHF.L.U32 UR10, UR45, 0x6, URZ ;  /* 0x000000062d0a7899 */ /* 0x000fe400080006ff */
[----:B------:R-:W-:Y:S01]  /*9ab0*/  MOV R87, UR4 ;  /* 0x0000000400577c02 */ /* 0x000fe20008000f00 */
[----:B------:R-:W-:Y:S01]  /*9ac0*/  UIADD3 UR4, UP0, UPT, UR62, 0x680, URZ ;  /* 0x000006803e047890 */ /* 0x000fe2000ff1e0ff */
[----:B------:R-:W-:Y:S02]  /*9ad0*/  UMOV UR11, UR36 ;  /* 0x00000024000b7c82 */ /* 0x000fe40008000000 */
[----:B------:R-:W-:Y:S01]  /*9ae0*/  R2UR UR8, R87 ;  /* 0x00000000570872ca */ /* 0x000fe200000e0000 */
[----:B------:R-:W-:Y:S11]  /*9af0*/  UIADD3.X UR5, UPT, UPT, URZ, UR63, URZ, UP0, !UPT ;  /* 0x0000003fff057290 */ /* 0x000ff600087fe4ff */
[----:B------:R-:W-:Y:S01]  /*9b00*/  @!UPT UIADD3 URZ, UPT, UPT, URZ, URZ, URZ ;  /* 0x000000fffffff290 */ /* 0x000fe2000fffe0ff */
[----:B------:R2:W-:Y:S01]  /*9b10*/  UTMASTG.3D [UR8], [UR4] ;  /* 0x00000008040073b5 */ /* 0x0005e20008010000 */
[----:B------:R0:W-:Y:S01]  /*9b20*/  UTMACMDFLUSH ;  /* 0x00000000000079b7 */ /* 0x0001e20000000000 */
[----:B--2---:R-:W-:Y:S04]  /*9b30*/  DEPBAR.LE SB0, 0x0 ;  /* 0x000080000000791a */ /* 0x004fe80000000000 */
.L_x_180:
[----:B------:R-:W-:Y:S05]  /*9b40*/  BSYNC.RECONVERGENT B0 ;  /* 0x0000000000007941 */ /* 0x000fea0003800200 */
.L_x_179:
[----:B------:R-:W-:Y:S01]  /*9b50*/  BAR.SYNC.DEFER_BLOCKING 0x1, 0x80 ;  /* 0x0042000000007b1d */ /* 0x000fe20000010000 */
[----:B------:R-:W-:Y:S01]  /*9b60*/  ISETP.NE.AND P0, PT, R83, 0x2, PT ;  /* 0x000000025300780c */ /* 0x000fe20003f05270 */
[----:B------:R-:W-:Y:S01]  /*9b70*/  UISETP.NE.AND UP0, UPT, UR47, URZ, UPT ;  /* 0x000000ff2f00728c */ /* 0x000fe2000bf05270 */
[----:B------:R-:W-:Y:S01]  /*9b80*/  ISETP.NE.AND P1, PT, R36, 0x4, PT ;  /* 0x000000042400780c */ /* 0x000fe20003f25270 */
[----:B------:R-:W-:Y:S01]  /*9b90*/  UIADD3 UR46, UPT, UPT, UR37, UR59, URZ ;  /* 0x0000003b252e7290 */ /* 0x000fe2000fffe0ff */
[----:B------:R-:W-:Y:S01]  /*9ba0*/  SEL R2, RZ, 0x1, P0 ;  /* 0x00000001ff027807 */ /* 0x000fe20000000000 */
[----:B------:R-:W-:Y:S01]  /*9bb0*/  UIADD3 UR45, UPT, UPT, UR38, UR55, URZ ;  /* 0x00000037262d7290 */ /* 0x000fe2000fffe0ff */
[----:B------:R-:W-:Y:S02]  /*9bc0*/  SEL R0, RZ, 0x1, P1 ;  /* 0x00000001ff007807 */ /* 0x000fe40000800000 */
[----:B------:R-:W-:Y:S02]  /*9bd0*/  LOP3.LUT R85, R85, R2, RZ, 0x3c, !PT ;  /* 0x0000000255557212 */ /* 0x000fe400078e3cff */
[----:B------:R-:W-:Y:S02]  /*9be0*/  LOP3.LUT R86, R86, R0, RZ, 0x3c, !PT ;  /* 0x0000000056567212 */ /* 0x000fe400078e3cff */
[----:B------:R-:W-:Y:S02]  /*9bf0*/  SEL R83, R83, RZ, P0 ;  /* 0x000000ff53537207 */ /* 0x000fe40000000000 */
[----:B------:R-:W-:Y:S01]  /*9c00*/  SEL R36, R36, RZ, P1 ;  /* 0x000000ff24247207 */ /* 0x000fe20000800000 */
[----:B------:R-:W-:Y:S01]  /*9c10*/  UMOV UR36, UR54 ;  /* 0x0000003600247c82 */ /* 0x000fe20008000000 */
[----:B------:R-:W-:Y:S05]  /*9c20*/  BRA.U UP0, `(.L_x_181) ;  /* 0xffffffe500487547 */ /* 0x000fea000b83ffff */
[----:B------:R-:W-:Y:S05]  /*9c30*/  EXIT ;  /* 0x000000000000794d */ /* 0x000fea0003800000 */
.L_x_25:
[----:B----4-:R4:W1:Y:S02]  /*9c40*/  SYNCS.PHASECHK.TRANS64.TRYWAIT P0, [R0+URZ+0x510], R2 ;  /* 0x00051002000075a7 */ /* 0x01086400080011ff */
[----:B-1----:R-:W-:Y:S05]  /*9c50*/  @!P0 NANOSLEEP.SYNCS 0x989680 ;  /* 0x009896800000895d */ /* 0x002fea0003900000 */
[----:B------:R-:W1:Y:S02]  /*9c60*/  @!P0 SYNCS.PHASECHK.TRANS64 P0, [R0+URZ+0x510], R2 ;  /* 0x00051002000085a7 */ /* 0x000e6400080010ff */
[----:B-1----:R-:W-:Y:S05]  /*9c70*/  @!P0 BRA `(.L_x_25) ;  /* 0xfffffffc00f08947 */ /* 0x002fea000383ffff */
[----:B------:R-:W-:Y:S05]  /*9c80*/  BRA `(.L_x_182) ;  /* 0xffffff8400907947 */ /* 0x000fea000383ffff */
.L_x_28:
[----:B----4-:R-:W-:-:S07]  /*9c90*/  MOV R0, UR33 ;  /* 0x0000002100007c02 */ /* 0x010fce0008000f00 */
.L_x_183:
[----:B-1----:R1:W4:Y:S02]  /*9ca0*/  SYNCS.PHASECHK.TRANS64.TRYWAIT P0, [R0+URZ+0x240], R3 ;  /* 0x00024003000075a7 */ /* 0x00232400080011ff */
[----:B----4-:R-:W-:Y:S05]  /*9cb0*/  @!P0 NANOSLEEP.SYNCS 0x989680 ;  /* 0x009896800000895d */ /* 0x010fea0003900000 */
[----:B------:R-:W4:Y:S02]  /*9cc0*/  @!P0 SYNCS.PHASECHK.TRANS64 P0, [R0+URZ+0x240], R3 ;  /* 0x00024003000085a7 */ /* 0x000f2400080010ff */
[----:B----4-:R-:W-:Y:S05]  /*9cd0*/  @!P0 BRA `(.L_x_183) ;  /* 0xfffffffc00f08947 */ /* 0x010fea000383ffff */
[----:B------:R-:W-:Y:S05]  /*9ce0*/  BRA `(.L_x_27) ;  /* 0xffffff8400e07947 */ /* 0x000fea000383ffff */
.L_x_35:
[----:B-1----:R-:W-:-:S07]  /*9cf0*/  MOV R0, UR9 ;  /* 0x0000000900007c02 */ /* 0x002fce0008000f00 */
.L_x_184:
[----:B-1----:R1:W2:Y:S02]  /*9d00*/  SYNCS.PHASECHK.TRANS64.TRYWAIT P0, [R0+URZ+0x240], R3 ;  /* 0x00024003000075a7 */ /* 0x0022a400080011ff */
[----:B--2---:R-:W-:Y:S05]  /*9d10*/  @!P0 NANOSLEEP.SYNCS 0x989680 ;  /* 0x009896800000895d */ /* 0x004fea0003900000 */
[----:B------:R-:W2:Y:S02]  /*9d20*/  @!P0 SYNCS.PHASECHK.TRANS64 P0, [R0+URZ+0x240], R3 ;  /* 0x00024003000085a7 */ /* 0x000ea400080010ff */
[----:B--2---:R-:W-:Y:S05]  /*9d30*/  @!P0 BRA `(.L_x_184) ;  /* 0xfffffffc00f08947 */ /* 0x004fea000383ffff */
[----:B------:R-:W-:Y:S05]  /*9d40*/  BRA `(.L_x_34) ;  /* 0xffffff8800a07947 */ /* 0x000fea000383ffff */
.L_x_40:
[----:B-1----:R1:W2:Y:S02]  /*9d50*/  SYNCS.PHASECHK.TRANS64.TRYWAIT P0, [R3+URZ+0x4a0], R0 ;  /* 0x0004a000030075a7 */ /* 0x0022a400080011ff */
[----:B--2---:R-:W-:Y:S05]  /*9d60*/  @!P0 NANOSLEEP.SYNCS 0x989680 ;  /* 0x009896800000895d */ /* 0x004fea0003900000 */
[----:B------:R-:W2:Y:S02]  /*9d70*/  @!P0 SYNCS.PHASECHK.TRANS64 P0, [R3+URZ+0x4a0], R0 ;  /* 0x0004a000030085a7 */ /* 0x000ea400080010ff */
[----:B--2---:R-:W-:Y:S05]  /*9d80*/  @!P0 BRA `(.L_x_40) ;  /* 0xfffffffc00f08947 */ /* 0x004fea000383ffff */
[----:B------:R-:W-:Y:S05]  /*9d90*/  BRA `(.L_x_185) ;  /* 0xffffff8c00447947 */ /* 0x000fea000383ffff */
.L_x_44:
[----:B------:R-:W-:-:S07]  /*9da0*/  MOV R0, UR4 ;  /* 0x0000000400007c02 */ /* 0x000fce0008000f00 */
.L_x_186:
[----:B-1----:R1:W2:Y:S02]  /*9db0*/  SYNCS.PHASECHK.TRANS64.TRYWAIT P0, [R0+URZ], R2 ;  /* 0x00000002000075a7 */ /* 0x0022a400080011ff */
[----:B--2---:R-:W-:Y:S05]  /*9dc0*/  @!P0 NANOSLEEP.SYNCS 0x989680 ;  /* 0x009896800000895d */ /* 0x004fea0003900000 */
[----:B------:R-:W2:Y:S02]  /*9dd0*/  @!P0 SYNCS.PHASECHK.TRANS64 P0, [R0+URZ], R2 ;  /* 0x00000002000085a7 */ /* 0x000ea400080010ff */
[----:B--2---:R-:W-:Y:S05]  /*9de0*/  @!P0 BRA `(.L_x_186) ;  /* 0xfffffffc00f08947 */ /* 0x004fea000383ffff */
[----:B------:R-:W-:Y:S05]  /*9df0*/  BRA `(.L_x_187) ;  /* 0xffffff9000e87947 */ /* 0x000fea000383ffff */
.L_x_45:
[----:B------:R-:W-:-:S07]  /*9e00*/  MOV R0, UR5 ;  /* 0x0000000500007c02 */ /* 0x000fce0008000f00 */
.L_x_188:
[----:B-1----:R1:W2:Y:S02]  /*9e10*/  SYNCS.PHASECHK.TRANS64.TRYWAIT P0, [R0+URZ], R3 ;  /* 0x00000003000075a7 */ /* 0x0022a400080011ff */
[----:B--2---:R-:W-:Y:S05]  /*9e20*/  @!P0 NANOSLEEP.SYNCS 0x989680 ;  /* 0x009896800000895d */ /* 0x004fea0003900000 */
[----:B------:R-:W2:Y:S02]  /*9e30*/  @!P0 SYNCS.PHASECHK.TRANS64 P0, [R0+URZ], R3 ;  /* 0x00000003000085a7 */ /* 0x000ea400080010ff */
[----:B--2---:R-:W-:Y:S05]  /*9e40*/  @!P0 BRA `(.L_x_188) ;  /* 0xfffffffc00f08947 */ /* 0x004fea000383ffff */
[----:B------:R-:W-:Y:S05]  /*9e50*/  BRA `(.L_x_189) ;  /* 0xffffff9000f47947 */ /* 0x000fea000383ffff */
.L_x_46:
[----:B------:R-:W-:-:S07]  /*9e60*/  MOV R0, UR5 ;  /* 0x0000000500007c02 */ /* 0x000fce0008000f00 */
.L_x_190:
[----:B-1----:R1:W2:Y:S02]  /*9e70*/  SYNCS.PHASECHK.TRANS64.TRYWAIT P0, [R0+URZ], R3 ;  /* 0x00000003000075a7 */ /* 0x0022a400080011ff */
[----:B--2---:R-:W-:Y:S05]  /*9e80*/  @!P0 NANOSLEEP.SYNCS 0x989680 ;  /* 0x009896800000895d */ /* 0x004fea0003900000 */
[----:B------:R-:W2:Y:S02]  /*9e90*/  @!P0 SYNCS.PHASECHK.TRANS64 P0, [R0+URZ], R3 ;  /* 0x00000003000085a7 */ /* 0x000ea400080010ff */
[----:B--2---:R-:W-:Y:S05]  /*9ea0*/  @!P0 BRA `(.L_x_190) ;  /* 0xfffffffc00f08947 */ /* 0x004fea000383ffff */
[----:B------:R-:W-:Y:S05]  /*9eb0*/  BRA `(.L_x_191) ;  /* 0xffffff9400007947 */ /* 0x000fea000383ffff */
.L_x_47:
[----:B------:R-:W-:-:S07]  /*9ec0*/  MOV R0, UR5 ;  /* 0x0000000500007c02 */ /* 0x000fce0008000f00 */
.L_x_192:
[----:B-1----:R1:W2:Y:S02]  /*9ed0*/  SYNCS.PHASECHK.TRANS64.TRYWAIT P0, [R0+URZ], R3 ;  /* 0x00000003000075a7 */ /* 0x0022a400080011ff */
[----:B--2---:R-:W-:Y:S05]  /*9ee0*/  @!P0 NANOSLEEP.SYNCS 0x989680 ;  /* 0x009896800000895d */ /* 0x004fea0003900000 */
[----:B------:R-:W2:Y:S02]  /*9ef0*/  @!P0 SYNCS.PHASECHK.TRANS64 P0, [R0+URZ], R3 ;  /* 0x00000003000085a7 */ /* 0x000ea400080010ff */
[----:B--2---:R-:W-:Y:S05]  /*9f00*/  @!P0 BRA `(.L_x_192) ;  /* 0xfffffffc00f08947 */ /* 0x004fea000383ffff */
[----:B------:R-:W-:Y:S05]  /*9f10*/  BRA `(.L_x_193) ;  /* 0xffffff94000c7947 */ /* 0x000fea000383ffff */
.L_x_48:
[----:B------:R-:W-:-:S07]  /*9f20*/  MOV R0, UR5 ;  /* 0x0000000500007c02 */ /* 0x000fce0008000f00 */
.L_x_194:
[----:B-1----:R1:W2:Y:S02]  /*9f30*/  SYNCS.PHASECHK.TRANS64.TRYWAIT P0, [R0+URZ], R3 ;  /* 0x00000003000075a7 */ /* 0x0022a400080011ff */
[----:B--2---:R-:W-:Y:S05]  /*9f40*/  @!P0 NANOSLEEP.SYNCS 0x989680 ;  /* 0x009896800000895d */ /* 0x004fea0003900000 */
[----:B------:R-:W2:Y:S02]  /*9f50*/  @!P0 SYNCS.PHASECHK.TRANS64 P0, [R0+URZ], R3 ;  /* 0x00000003000085a7 */ /* 0x000ea400080010ff */
[----:B--2---:R-:W-:Y:S05]  /*9f60*/  @!P0 BRA `(.L_x_194) ;  /* 0xfffffffc00f08947 */ /* 0x004fea000383ffff */
[----:B------:R-:W-:Y:S05]  /*9f70*/  BRA `(.L_x_195) ;  /* 0xffffff9400187947 */ /* 0x000fea000383ffff */
.L_x_49:
[----:B------:R-:W-:-:S07]  /*9f80*/  MOV R0, UR5 ;  /* 0x0000000500007c02 */ /* 0x000fce0008000f00 */
.L_x_196:
[----:B-1----:R1:W2:Y:S02]  /*9f90*/  SYNCS.PHASECHK.TRANS64.TRYWAIT P0, [R0+URZ], R3 ;  /* 0x00000003000075a7 */ /* 0x0022a400080011ff */
[----:B--2---:R-:W-:Y:S05]  /*9fa0*/  @!P0 NANOSLEEP.SYNCS 0x989680 ;  /* 0x009896800000895d */ /* 0x004fea0003900000 */
[----:B------:R-:W2:Y:S02]  /*9fb0*/  @!P0 SYNCS.PHASECHK.TRANS64 P0, [R0+URZ], R3 ;  /* 0x00000003000085a7 */ /* 0x000ea400080010ff */
[----:B--2---:R-:W-:Y:S05]  /*9fc0*/  @!P0 BRA `(.L_x_196) ;  /* 0xfffffffc00f08947 */ /* 0x004fea000383ffff */
[----:B------:R-:W-:Y:S05]  /*9fd0*/  BRA `(.L_x_197) ;  /* 0xffffff9400247947 */ /* 0x000fea000383ffff */
.L_x_50:
[----:B------:R-:W-:-:S07]  /*9fe0*/  MOV R0, UR5 ;  /* 0x0000000500007c02 */ /* 0x000fce0008000f00 */
.L_x_198:
[----:B-1----:R1:W2:Y:S02]  /*9ff0*/  SYNCS.PHASECHK.TRANS64.TRYWAIT P0, [R0+URZ], R3 ;  /* 0x00000003000075a7 */ /* 0x0022a400080011ff */
[----:B--2---:R-:W-:Y:S05]  /*a000*/  @!P0 NANOSLEEP.SYNCS 0x989680 ;  /* 0x009896800000895d */ /* 0x004fea0003900000 */
[----:B------:R-:W2:Y:S02]  /*a010*/  @!P0 SYNCS.PHASECHK.TRANS64 P0, [R0+URZ], R3 ;  /* 0x00000003000085a7 */ /* 0x000ea400080010ff */
[----:B--2---:R-:W-:Y:S05]  /*a020*/  @!P0 BRA `(.L_x_198) ;  /* 0xfffffffc00f08947 */ /* 0x004fea000383ffff */
[----:B------:R-:W-:Y:S05]  /*a030*/  BRA `(.L_x_199) ;  /* 0xffffff9400307947 */ /* 0x000fea000383ffff */
.L_x_51:
[----:B------:R-:W-:-:S07]  /*a040*/  MOV R0, UR5 ;  /* 0x0000000500007c02 */ /* 0x000fce0008000f00 */
.L_x_200:
[----:B-1----:R1:W2:Y:S02]  /*a050*/  SYNCS.PHASECHK.TRANS64.TRYWAIT P0, [R0+URZ], R3 ;  /* 0x00000003000075a7 */ /* 0x0022a400080011ff */
[----:B--2---:R-:W-:Y:S05]  /*a060*/  @!P0 NANOSLEEP.SYNCS 0x989680 ;  /* 0x009896800000895d */ /* 0x004fea0003900000 */
[----:B------:R-:W2:Y:S02]  /*a070*/  @!P0 SYNCS.PHASECHK.TRANS64 P0, [R0+URZ], R3 ;  /* 0x00000003000085a7 */ /* 0x000ea400080010ff */
[----:B--2---:R-:W-:Y:S05]  /*a080*/  @!P0 BRA `(.L_x_200) ;  /* 0xfffffffc00f08947 */ /* 0x004fea000383ffff */
[----:B------:R-:W-:Y:S05]  /*a090*/  BRA `(.L_x_201) ;  /* 0xffffff94003c7947 */ /* 0x000fea000383ffff */
.L_x_52:
[----:B------:R-:W-:-:S07]  /*a0a0*/  MOV R0, UR5 ;  /* 0x0000000500007c02 */ /* 0x000fce0008000f00 */
.L_x_202:
[----:B-1----:R1:W2:Y:S02]  /*a0b0*/  SYNCS.PHASECHK.TRANS64.TRYWAIT P0, [R0+URZ], R3 ;  /* 0x00000003000075a7 */ /* 0x0022a400080011ff */
[----:B--2---:R-:W-:Y:S05]  /*a0c0*/  @!P0 NANOSLEEP.SYNCS 0x989680 ;  /* 0x009896800000895d */ /* 0x004fea0003900000 */
[----:B------:R-:W2:Y:S02]  /*a0d0*/  @!P0 SYNCS.PHASECHK.TRANS64 P0, [R0+URZ], R3 ;  /* 0x00000003000085a7 */ /* 0x000ea400080010ff */
[----:B--2---:R-:W-:Y:S05]  /*a0e0*/  @!P0 BRA `(.L_x_202) ;  /* 0xfffffffc00f08947 */ /* 0x004fea000383ffff */
[----:B------:R-:W-:Y:S05]  /*a0f0*/  BRA `(.L_x_203) ;  /* 0xffffff9400487947 */ /* 0x000fea000383ffff */
.L_x_53:
[----:B------:R-:W-:-:S07]  /*a100*/  MOV R0, UR5 ;  /* 0x0000000500007c02 */ /* 0x000fce0008000f00 */
.L_x_204:
[----:B-1----:R1:W2:Y:S02]  /*a110*/  SYNCS.PHASECHK.TRANS64.TRYWAIT P0, [R0+URZ], R3 ;  /* 0x00000003000075a7 */ /* 0x0022a400080011ff */
[----:B--2---:R-:W-:Y:S05]  /*a120*/  @!P0 NANOSLEEP.SYNCS 0x989680 ;  /* 0x009896800000895d */ /* 0x004fea0003900000 */
[----:B------:R-:W2:Y:S02]  /*a130*/  @!P0 SYNCS.PHASECHK.TRANS64 P0, [R0+URZ], R3 ;  /* 0x00000003000085a7 */ /* 0x000ea400080010ff */
[----:B--2---:R-:W-:Y:S05]  /*a140*/  @!P0 BRA `(.L_x_204) ;  /* 0xfffffffc00f08947 */ /* 0x004fea000383ffff */
[----:B------:R-:W-:Y:S05]  /*a150*/  BRA `(.L_x_205) ;  /* 0xffffff9400547947 */ /* 0x000fea000383ffff */
.L_x_54:
[----:B------:R-:W-:-:S07]  /*a160*/  MOV R0, UR5 ;  /* 0x0000000500007c02 */ /* 0x000fce0008000f00 */
.L_x_206:
[----:B-1----:R1:W2:Y:S02]  /*a170*/  SYNCS.PHASECHK.TRANS64.TRYWAIT P0, [R0+URZ], R3 ;  /* 0x00000003000075a7 */ /* 0x0022a400080011ff */
[----:B--2---:R-:W-:Y:S05]  /*a180*/  @!P0 NANOSLEEP.SYNCS 0x989680 ;  /* 0x009896800000895d */ /* 0x004fea0003900000 */
[----:B------:R-:W2:Y:S02]  /*a190*/  @!P0 SYNCS.PHASECHK.TRANS64 P0, [R0+URZ], R3 ;  /* 0x00000003000085a7 */ /* 0x000ea400080010ff */
[----:B--2---:R-:W-:Y:S05]  /*a1a0*/  @!P0 BRA `(.L_x_206) ;  /* 0xfffffffc00f08947 */ /* 0x004fea000383ffff */
[----:B------:R-:W-:Y:S05]  /*a1b0*/  BRA `(.L_x_207) ;  /* 0xffffff9400607947 */ /* 0x000fea000383ffff */
.L_x_55:
[----:B------:R-:W-:-:S07]  /*a1c0*/  MOV R0, UR5 ;  /* 0x0000000500007c02 */ /* 0x000fce0008000f00 */
.L_x_208:
[----:B-1----:R1:W2:Y:S02]  /*a1d0*/  SYNCS.PHASECHK.TRANS64.TRYWAIT P0, [R0+URZ], R3 ;  /* 0x00000003000075a7 */ /* 0x0022a400080011ff */
[----:B--2---:R-:W-:Y:S05]  /*a1e0*/  @!P0 NANOSLEEP.SYNCS 0x989680 ;  /* 0x009896800000895d */ /* 0x004fea0003900000 */
[----:B------:R-:W2:Y:S02]  /*a1f0*/  @!P0 SYNCS.PHASECHK.TRANS64 P0, [R0+URZ], R3 ;  /* 0x00000003000085a7 */ /* 0x000ea400080010ff */
[----:B--2---:R-:W-:Y:S05]  /*a200*/  @!P0 BRA `(.L_x_208) ;  /* 0xfffffffc00f08947 */ /* 0x004fea000383ffff */
[----:B------:R-:W-:Y:S05]  /*a210*/  BRA `(.L_x_209) ;  /* 0xffffff94006c7947 */ /* 0x000fea000383ffff */
.L_x_56:
[----:B------:R-:W-:-:S07]  /*a220*/  MOV R0, UR5 ;  /* 0x0000000500007c02 */ /* 0x000fce0008000f00 */
.L_x_210:
[----:B-1----:R1:W2:Y:S02]  /*a230*/  SYNCS.PHASECHK.TRANS64.TRYWAIT P0, [R0+URZ], R3 ;  /* 0x00000003000075a7 */ /* 0x0022a400080011ff */
[----:B--2---:R-:W-:Y:S05]  /*a240*/  @!P0 NANOSLEEP.SYNCS 0x989680 ;  /* 0x009896800000895d */ /* 0x004fea0003900000 */
[----:B------:R-:W2:Y:S02]  /*a250*/  @!P0 SYNCS.PHASECHK.TRANS64 P0, [R0+URZ], R3 ;  /* 0x00000003000085a7 */ /* 0x000ea400080010ff */
[----:B--2---:R-:W-:Y:S05]  /*a260*/  @!P0 BRA `(.L_x_210) ;  /* 0xfffffffc00f08947 */ /* 0x004fea000383ffff */
[----:B------:R-:W-:Y:S05]  /*a270*/  BRA `(.L_x_211) ;  /* 0xffffff9400787947 */ /* 0x000fea000383ffff */
.L_x_57:
[----:B------:R-:W-:-:S07]  /*a280*/  MOV R0, UR5 ;  /* 0x0000000500007c02 */ /* 0x000fce0008000f00 */
.L_x_212:
[----:B-1----:R1:W2:Y:S02]  /*a290*/  SYNCS.PHASECHK.TRANS64.TRYWAIT P0, [R0+URZ], R3 ;  /* 0x00000003000075a7 */ /* 0x0022a400080011ff */
[----:B--2---:R-:W-:Y:S05]  /*a2a0*/  @!P0 NANOSLEEP.SYNCS 0x989680 ;  /* 0x009896800000895d */ /* 0x004fea0003900000 */
[----:B------:R-:W2:Y:S02]  /*a2b0*/  @!P0 SYNCS.PHASECHK.TRANS64 P0, [R0+URZ], R3 ;  /* 0x00000003000085a7 */ /* 0x000ea400080010ff */
[----:B--2---:R-:W-:Y:S05]  /*a2c0*/  @!P0 BRA `(.L_x_212) ;  /* 0xfffffffc00f08947 */ /* 0x004fea000383ffff */
[----:B------:R-:W-:Y:S05]  /*a2d0*/  BRA `(.L_x_213) ;  /* 0xffffff9400847947 */ /* 0x000fea000383ffff */
.L_x_58:
[----:B------:R-:W-:-:S07]  /*a2e0*/  MOV R0, UR5 ;  /* 0x0000000500007c02 */ /* 0x000fce0008000f00 */
.L_x_214:
[----:B-1----:R1:W2:Y:S02]  /*a2f0*/  SYNCS.PHASECHK.TRANS64.TRYWAIT P0, [R0+URZ], R3 ;  /* 0x00000003000075a7 */ /* 0x0022a400080011ff */
[----:B--2---:R-:W-:Y:S05]  /*a300*/  @!P0 NANOSLEEP.SYNCS 0x989680 ;  /* 0x009896800000895d */ /* 0x004fea0003900000 */
[----:B------:R-:W2:Y:S02]  /*a310*/  @!P0 SYNCS.PHASECHK.TRANS64 P0, [R0+URZ], R3 ;  /* 0x00000003000085a7 */ /* 0x000ea400080010ff */
[----:B--2---:R-:W-:Y:S05]  /*a320*/  @!P0 BRA `(.L_x_214) ;  /* 0xfffffffc00f08947 */ /* 0x004fea000383ffff */
[----:B------:R-:W-:Y:S05]  /*a330*/  BRA `(.L_x_215) ;  /* 0xffffff9400907947 */ /* 0x000fea000383ffff */
.L_x_59:
[----:B------:R-:W-:-:S07]  /*a340*/  MOV R0, UR5 ;  /* 0x0000000500007c02 */ /* 0x000fce0008000f00 */
.L_x_216:
[----:B-1----:R1:W2:Y:S02]  /*a350*/  SYNCS.PHASECHK.TRANS64.TRYWAIT P0, [R0+URZ], R3 ;  /* 0x00000003000075a7 */ /* 0x0022a400080011ff */
[----:B--2---:R-:W-:Y:S05]  /*a360*/  @!P0 NANOSLEEP.SYNCS 0x989680 ;  /* 0x009896800000895d */ /* 0x004fea0003900000 */
[----:B------:R-:W2:Y:S02]  /*a370*/  @!P0 SYNCS.PHASECHK.TRANS64 P0, [R0+URZ], R3 ;  /* 0x00000003000085a7 */ /* 0x000ea400080010ff */
[----:B--2---:R-:W-:Y:S05]  /*a380*/  @!P0 BRA `(.L_x_216) ;  /* 0xfffffffc00f08947 */ /* 0x004fea000383ffff */
[----:B------:R-:W-:Y:S05]  /*a390*/  BRA `(.L_x_217) ;  /* 0xffffff94009c7947 */ /* 0x000fea000383ffff */
.L_x_60:
[----:B------:R-:W-:-:S07]  /*a3a0*/  MOV R0, UR5 ;  /* 0x0000000500007c02 */ /* 0x000fce0008000f00 */
.L_x_218:
[----:B-1----:R1:W2:Y:S02]  /*a3b0*/  SYNCS.PHASECHK.TRANS64.TRYWAIT P0, [R0+URZ], R3 ;  /* 0x00000003000075a7 */ /* 0x0022a400080011ff */
[----:B--2---:R-:W-:Y:S05]  /*a3c0*/  @!P0 NANOSLEEP.SYNCS 0x989680 ;  /* 0x009896800000895d */ /* 0x004fea0003900000 */
[----:B------:R-:W2:Y:S02]  /*a3d0*/  @!P0 SYNCS.PHASECHK.TRANS64 P0, [R0+URZ], R3 ;  /* 0x00000003000085a7 */ /* 0x000ea400080010ff */
[----:B--2---:R-:W-:Y:S05]  /*a3e0*/  @!P0 BRA `(.L_x_218) ;  /* 0xfffffffc00f08947 */ /* 0x004fea000383ffff */
[----:B------:R-:W-:Y:S05]  /*a3f0*/  BRA `(.L_x_219) ;  /* 0xffffff9400a87947 */ /* 0x000fea000383ffff */
.L_x_61:
[----:B------:R-:W-:-:S07]  /*a400*/  MOV R0, UR5 ;  /* 0x0000000500007c02 */ /* 0x000fce0008000f00 */
.L_x_220:
[----:B-1----:R1:W2:Y:S02]  /*a410*/  SYNCS.PHASECHK.TRANS64.TRYWAIT P0, [R0+URZ], R3 ;  /* 0x00000003000075a7 */ /* 0x0022a400080011ff */
[----:B--2---:R-:W-:Y:S05]  /*a420*/  @!P0 NANOSLEEP.SYNCS 0x989680 ;  /* 0x009896800000895d */ /* 0x004fea0003900000 */
[----:B------:R-:W2:Y:S02]  /*a430*/  @!P0 SYNCS.PHASECHK.TRANS64 P0, [R0+URZ], R3 ;  /* 0x00000003000085a7 */ /* 0x000ea400080010ff */
[----:B--2---:R-:W-:Y:S05]  /*a440*/  @!P0 BRA `(.L_x_220) ;  /* 0xfffffffc00f08947 */ /* 0x004fea000383ffff */
[----:B------:R-:W-:Y:S05]  /*a450*/  BRA `(.L_x_221) ;  /* 0xffffff9400b47947 */ /* 0x000fea000383ffff */
.L_x_62:
[----:B------:R-:W-:-:S07]  /*a460*/  MOV R0, UR5 ;  /* 0x0000000500007c02 */ /* 0x000fce0008000f00 */
.L_x_222:
[----:B-1----:R1:W2:Y:S02]  /*a470*/  SYNCS.PHASECHK.TRANS64.TRYWAIT P0, [R0+URZ], R3 ;  /* 0x00000003000075a7 */ /* 0x0022a400080011ff */
[----:B--2---:R-:W-:Y:S05]  /*a480*/  @!P0 NANOSLEEP.SYNCS 0x989680 ;  /* 0x009896800000895d */ /* 0x004fea0003900000 */
[----:B------:R-:W2:Y:S02]  /*a490*/  @!P0 SYNCS.PHASECHK.TRANS64 P0, [R0+URZ], R3 ;  /* 0x00000003000085a7 */ /* 0x000ea400080010ff */
[----:B--2---:R-:W-:Y:S05]  /*a4a0*/  @!P0 BRA `(.L_x_222) ;  /* 0xfffffffc00f08947 */ /* 0x004fea000383ffff */
[----:B------:R-:W-:Y:S05]  /*a4b0*/  BRA `(.L_x_223) ;  /* 0xffffff9400c07947 */ /* 0x000fea000383ffff */
.L_x_63:
[----:B------:R-:W-:-:S07]  /*a4c0*/  MOV R0, UR5 ;  /* 0x0000000500007c02 */ /* 0x000fce0008000f00 */
.L_x_224:
[----:B-1----:R1:W2:Y:S02]  /*a4d0*/  SYNCS.PHASECHK.TRANS64.TRYWAIT P0, [R0+URZ], R3 ;  /* 0x00000003000075a7 */ /* 0x0022a400080011ff */
[----:B--2---:R-:W-:Y:S05]  /*a4e0*/  @!P0 NANOSLEEP.SYNCS 0x989680 ;  /* 0x009896800000895d */ /* 0x004fea0003900000 */
[----:B------:R-:W2:Y:S02]  /*a4f0*/  @!P0 SYNCS.PHASECHK.TRANS64 P0, [R0+URZ], R3 ;  /* 0x00000003000085a7 */ /* 0x000ea400080010ff */
[----:B--2---:R-:W-:Y:S05]  /*a500*/  @!P0 BRA `(.L_x_224) ;  /* 0xfffffffc00f08947 */ /* 0x004fea000383ffff */
[----:B------:R-:W-:Y:S05]  /*a510*/  BRA `(.L_x_225) ;  /* 0xffffff9400cc7947 */ /* 0x000fea000383ffff */
.L_x_64:
[----:B------:R-:W-:-:S07]  /*a520*/  MOV R0, UR5 ;  /* 0x0000000500007c02 */ /* 0x000fce0008000f00 */
.L_x_226:
[----:B-1----:R1:W2:Y:S02]  /*a530*/  SYNCS.PHASECHK.TRANS64.TRYWAIT P0, [R0+URZ], R3 ;  /* 0x00000003000075a7 */ /* 0x0022a400080011ff */
[----:B--2---:R-:W-:Y:S05]  /*a540*/  @!P0 NANOSLEEP.SYNCS 0x989680 ;  /* 0x009896800000895d */ /* 0x004fea0003900000 */
[----:B------:R-:W2:Y:S02]  /*a550*/  @!P0 SYNCS.PHASECHK.TRANS64 P0, [R0+URZ], R3 ;  /* 0x00000003000085a7 */ /* 0x000ea400080010ff */
[----:B--2---:R-:W-:Y:S05]  /*a560*/  @!P0 BRA `(.L_x_226) ;  /* 0xfffffffc00f08947 */ /* 0x004fea000383ffff */
[----:B------:R-:W-:Y:S05]  /*a570*/  BRA `(.L_x_227) ;  /* 0xffffff9400d87947 */ /* 0x000fea000383ffff */
.L_x_65:
[----:B------:R-:W-:-:S07]  /*a580*/  MOV R0, UR5 ;  /* 0x0000000500007c02 */ /* 0x000fce0008000f00 */
.L_x_228:
[----:B-1----:R1:W2:Y:S02]  /*a590*/  SYNCS.PHASECHK.TRANS64.TRYWAIT P0, [R0+URZ], R3 ;  /* 0x00000003000075a7 */ /* 0x0022a400080011ff */
[----:B--2---:R-:W-:Y:S05]  /*a5a0*/  @!P0 NANOSLEEP.SYNCS 0x989680 ;  /* 0x009896800000895d */ /* 0x004fea0003900000 */
[----:B------:R-:W2:Y:S02]  /*a5b0*/  @!P0 SYNCS.PHASECHK.TRANS64 P0, [R0+URZ], R3 ;  /* 0x00000003000085a7 */ /* 0x000ea400080010ff */
[----:B--2---:R-:W-:Y:S05]  /*a5c0*/  @!P0 BRA `(.L_x_228) ;  /* 0xfffffffc00f08947 */ /* 0x004fea000383ffff */
[----:B------:R-:W-:Y:S05]  /*a5d0*/  BRA `(.L_x_229) ;  /* 0xffffff9400e47947 */ /* 0x000fea000383ffff */
.L_x_66:
[----:B------:R-:W-:-:S07]  /*a5e0*/  MOV R0, UR5 ;  /* 0x0000000500007c02 */ /* 0x000fce0008000f00 */
.L_x_230:
[----:B-1----:R1:W2:Y:S02]  /*a5f0*/  SYNCS.PHASECHK.TRANS64.TRYWAIT P0, [R0+URZ], R3 ;  /* 0x00000003000075a7 */ /* 0x0022a400080011ff */
[----:B--2---:R-:W-:Y:S05]  /*a600*/  @!P0 NANOSLEEP.SYNCS 0x989680 ;  /* 0x009896800000895d */ /* 0x004fea0003900000 */
[----:B------:R-:W2:Y:S02]  /*a610*/  @!P0 SYNCS.PHASECHK.TRANS64 P0, [R0+URZ], R3 ;  /* 0x00000003000085a7 */ /* 0x000ea400080010ff */
[----:B--2---:R-:W-:Y:S05]  /*a620*/  @!P0 BRA `(.L_x_230) ;  /* 0xfffffffc00f08947 */ /* 0x004fea000383ffff */
[----:B------:R-:W-:Y:S05]  /*a630*/  BRA `(.L_x_231) ;  /* 0xffffff9400f07947 */ /* 0x000fea000383ffff */
.L_x_67:
[----:B------:R-:W-:-:S07]  /*a640*/  MOV R0, UR5 ;  /* 0x0000000500007c02 */ /* 0x000fce0008000f00 */
.L_x_232:
[----:B-1----:R1:W2:Y:S02]  /*a650*/  SYNCS.PHASECHK.TRANS64.TRYWAIT P0, [R0+URZ], R3 ;  /* 0x00000003000075a7 */ /* 0x0022a400080011ff */
[----:B--2---:R-:W-:Y:S05]  /*a660*/  @!P0 NANOSLEEP.SYNCS 0x989680 ;  /* 0x009896800000895d */ /* 0x004fea0003900000 */
[----:B------:R-:W2:Y:S02]  /*a670*/  @!P0 SYNCS.PHASECHK.TRANS64 P0, [R0+URZ], R3 ;  /* 0x00000003000085a7 */ /* 0x000ea400080010ff */
[----:B--2---:R-:W-:Y:S05]  /*a680*/  @!P0 BRA `(.L_x_232) ;  /* 0xfffffffc00f08947 */ /* 0x004fea000383ffff */
[----:B------:R-:W-:Y:S05]  /*a690*/  BRA `(.L_x_233) ;  /* 0xffffff9400fc7947 */ /* 0x000fea000383ffff */
.L_x_68:
[----:B------:R-:W-:-:S07]  /*a6a0*/  MOV R0, UR5 ;  /* 0x0000000500007c02 */ /* 0x000fce0008000f00 */
.L_x_234:
[----:B-1----:R1:W2:Y:S02]  /*a6b0*/  SYNCS.PHASECHK.TRANS64.TRYWAIT P0, [R0+URZ], R3 ;  /* 0x00000003000075a7 */ /* 0x0022a400080011ff */
[----:B--2---:R-:W-:Y:S05]  /*a6c0*/  @!P0 NANOSLEEP.SYNCS 0x989680 ;  /* 0x009896800000895d */ /* 0x004fea0003900000 */
[----:B------:R-:W2:Y:S02]  /*a6d0*/  @!P0 SYNCS.PHASECHK.TRANS64 P0, [R0+URZ], R3 ;  /* 0x00000003000085a7 */ /* 0x000ea400080010ff */
[----:B--2---:R-:W-:Y:S05]  /*a6e0*/  @!P0 BRA `(.L_x_234) ;  /* 0xfffffffc00f08947 */ /* 0x004fea000383ffff */
[----:B------:R-:W-:Y:S05]  /*a6f0*/  BRA `(.L_x_235) ;  /* 0xffffff9800087947 */ /* 0x000fea000383ffff */
.L_x_69:
[----:B------:R-:W-:-:S07]  /*a700*/  MOV R0, UR5 ;  /* 0x0000000500007c02 */ /* 0x000fce0008000f00 */
.L_x_236:
[----:B-1----:R1:W2:Y:S02]  /*a710*/  SYNCS.PHASECHK.TRANS64.TRYWAIT P0, [R0+URZ], R3 ;  /* 0x00000003000075a7 */ /* 0x0022a400080011ff */
[----:B--2---:R-:W-:Y:S05]  /*a720*/  @!P0 NANOSLEEP.SYNCS 0x989680 ;  /* 0x009896800000895d */ /* 0x004fea0003900000 */
[----:B------:R-:W2:Y:S02]  /*a730*/  @!P0 SYNCS.PHASECHK.TRANS64 P0, [R0+URZ], R3 ;  /* 0x00000003000085a7 */ /* 0x000ea400080010ff */
[----:B--2---:R-:W-:Y:S05]  /*a740*/  @!P0 BRA `(.L_x_236) ;  /* 0xfffffffc00f08947 */ /* 0x004fea000383ffff */
[----:B------:R-:W-:Y:S05]  /*a750*/  BRA `(.L_x_237) ;  /* 0xffffff9800147947 */ /* 0x000fea000383ffff */
.L_x_70:
[----:B------:R-:W-:-:S07]  /*a760*/  MOV R0, UR5 ;  /* 0x0000000500007c02 */ /* 0x000fce0008000f00 */
.L_x_238:
[----:B-1----:R1:W2:Y:S02]  /*a770*/  SYNCS.PHASECHK.TRANS64.TRYWAIT P0, [R0+URZ], R3 ;  /* 0x00000003000075a7 */ /* 0x0022a400080011ff */
[----:B--2---:R-:W-:Y:S05]  /*a780*/  @!P0 NANOSLEEP.SYNCS 0x989680 ;  /* 0x009896800000895d */ /* 0x004fea0003900000 */
[----:B------:R-:W2:Y:S02]  /*a790*/  @!P0 SYNCS.PHASECHK.TRANS64 P0, [R0+URZ], R3 ;  /* 0x00000003000085a7 */ /* 0x000ea400080010ff */
[----:B--2---:R-:W-:Y:S05]  /*a7a0*/  @!P0 BRA `(.L_x_238) ;  /* 0xfffffffc00f08947 */ /* 0x004fea000383ffff */
[----:B------:R-:W-:Y:S05]  /*a7b0*/  BRA `(.L_x_239) ;  /* 0xffffff9800207947 */ /* 0x000fea000383ffff */
.L_x_71:
[----:B------:R-:W-:-:S07]  /*a7c0*/  MOV R0, UR5 ;  /* 0x0000000500007c02 */ /* 0x000fce0008000f00 */
.L_x_240:
[----:B-1----:R1:W2:Y:S02]  /*a7d0*/  SYNCS.PHASECHK.TRANS64.TRYWAIT P0, [R0+URZ], R3 ;  /* 0x00000003000075a7 */ /* 0x0022a400080011ff */
[----:B--2---:R-:W-:Y:S05]  /*a7e0*/  @!P0 NANOSLEEP.SYNCS 0x989680 ;  /* 0x009896800000895d */ /* 0x004fea0003900000 */
[----:B------:R-:W2:Y:S02]  /*a7f0*/  @!P0 SYNCS.PHASECHK.TRANS64 P0, [R0+URZ], R3 ;  /* 0x00000003000085a7 */ /* 0x000ea400080010ff */
[----:B--2---:R-:W-:Y:S05]  /*a800*/  @!P0 BRA `(.L_x_240) ;  /* 0xfffffffc00f08947 */ /* 0x004fea000383ffff */
[----:B------:R-:W-:Y:S05]  /*a810*/  BRA `(.L_x_241) ;  /* 0xffffff98002c7947 */ /* 0x000fea000383ffff */
.L_x_72:
[----:B------:R-:W-:-:S07]  /*a820*/  MOV R0, UR5 ;  /* 0x0000000500007c02 */ /* 0x000fce0008000f00 */
.L_x_242:
[----:B-1----:R1:W2:Y:S02]  /*a830*/  SYNCS.PHASECHK.TRANS64.TRYWAIT P0, [R0+URZ], R3 ;  /* 0x00000003000075a7 */ /* 0x0022a400080011ff */
[----:B--2---:R-:W-:Y:S05]  /*a840*/  @!P0 NANOSLEEP.SYNCS 0x989680 ;  /* 0x009896800000895d */ /* 0x004fea0003900000 */
[----:B------:R-:W2:Y:S02]  /*a850*/  @!P0 SYNCS.PHASECHK.TRANS64 P0, [R0+URZ], R3 ;  /* 0x00000003000085a7 */ /* 0x000ea400080010ff */
[----:B--2---:R-:W-:Y:S05]  /*a860*/  @!P0 BRA `(.L_x_242) ;  /* 0xfffffffc00f08947 */ /* 0x004fea000383ffff */
[----:B------:R-:W-:Y:S05]  /*a870*/  BRA `(.L_x_243) ;  /* 0xffffff9800387947 */ /* 0x000fea000383ffff */
.L_x_73:
[----:B------:R-:W-:-:S07]  /*a880*/  MOV R0, UR5 ;  /* 0x0000000500007c02 */ /* 0x000fce0008000f00 */
.L_x_244:
[----:B-1----:R1:W2:Y:S02]  /*a890*/  SYNCS.PHASECHK.TRANS64.TRYWAIT P0, [R0+URZ], R3 ;  /* 0x00000003000075a7 */ /* 0x0022a400080011ff */
[----:B--2---:R-:W-:Y:S05]  /*a8a0*/  @!P0 NANOSLEEP.SYNCS 0x989680 ;  /* 0x009896800000895d */ /* 0x004fea0003900000 */
[----:B------:R-:W2:Y:S02]  /*a8b0*/  @!P0 SYNCS.PHASECHK.TRANS64 P0, [R0+URZ], R3 ;  /* 0x00000003000085a7 */ /* 0x000ea400080010ff */
[----:B--2---:R-:W-:Y:S05]  /*a8c0*/  @!P0 BRA `(.L_x_244) ;  /* 0xfffffffc00f08947 */ /* 0x004fea000383ffff */
[----:B------:R-:W-:Y:S05]  /*a8d0*/  BRA `(.L_x_245) ;  /* 0xffffff9800447947 */ /* 0x000fea000383ffff */
.L_x_74:
[----:B------:R-:W-:-:S07]  /*a8e0*/  MOV R0, UR5 ;  /* 0x0000000500007c02 */ /* 0x000fce0008000f00 */
.L_x_246:
[----:B-1----:R1:W2:Y:S02]  /*a8f0*/  SYNCS.PHASECHK.TRANS64.TRYWAIT P0, [R0+URZ], R3 ;  /* 0x00000003000075a7 */ /* 0x0022a400080011ff */
[----:B--2---:R-:W-:Y:S05]  /*a900*/  @!P0 NANOSLEEP.SYNCS 0x989680 ;  /* 0x009896800000895d */ /* 0x004fea0003900000 */
[----:B------:R-:W2:Y:S02]  /*a910*/  @!P0 SYNCS.PHASECHK.TRANS64 P0, [R0+URZ], R3 ;  /* 0x00000003000085a7 */ /* 0x000ea400080010ff */
[----:B--2---:R-:W-:Y:S05]  /*a920*/  @!P0 BRA `(.L_x_246) ;  /* 0xfffffffc00f08947 */ /* 0x004fea000383ffff */
[----:B------:R-:W-:Y:S05]  /*a930*/  BRA `(.L_x_247) ;  /* 0xffffff9800507947 */ /* 0x000fea000383ffff */
.L_x_75:
[----:B------:R-:W-:-:S07]  /*a940*/  MOV R0, UR5 ;  /* 0x0000000500007c02 */ /* 0x000fce0008000f00 */
.L_x_248:
[----:B-1----:R1:W2:Y:S02]  /*a950*/  SYNCS.PHASECHK.TRANS64.TRYWAIT P0, [R0+URZ], R3 ;  /* 0x00000003000075a7 */ /* 0x0022a400080011ff */
[----:B--2---:R-:W-:Y:S05]  /*a960*/  @!P0 NANOSLEEP.SYNCS 0x989680 ;  /* 0x009896800000895d */ /* 0x004fea0003900000 */
[----:B------:R-:W2:Y:S02]  /*a970*/  @!P0 SYNCS.PHASECHK.TRANS64 P0, [R0+URZ], R3 ;  /* 0x00000003000085a7 */ /* 0x000ea400080010ff */
[----:B--2---:R-:W-:Y:S05]  /*a980*/  @!P0 BRA `(.L_x_248) ;  /* 0xfffffffc00f08947 */ /* 0x004fea000383ffff */
[----:B------:R-:W-:Y:S05]  /*a990*/  BRA `(.L_x_249) ;  /* 0xffffff98005c7947 */ /* 0x000fea000383ffff */
.L_x_76:
[----:B------:R-:W-:-:S07]  /*a9a0*/  MOV R0, UR5 ;  /* 0x0000000500007c02 */ /* 0x000fce0008000f00 */
.L_x_250:
[----:B-1----:R1:W2:Y:S02]  /*a9b0*/  SYNCS.PHASECHK.TRANS64.TRYWAIT P0, [R0+URZ], R3 ;  /* 0x00000003000075a7 */ /* 0x0022a400080011ff */
[----:B--2---:R-:W-:Y:S05]  /*a9c0*/  @!P0 NANOSLEEP.SYNCS 0x989680 ;  /* 0x009896800000895d */ /* 0x004fea0003900000 */
[----:B------:R-:W2:Y:S02]  /*a9d0*/  @!P0 SYNCS.PHASECHK.TRANS64 P0, [R0+URZ], R3 ;  /* 0x00000003000085a7 */ /* 0x000ea400080010ff */
[----:B--2---:R-:W-:Y:S05]  /*a9e0*/  @!P0 BRA `(.L_x_250) ;  /* 0xfffffffc00f08947 */ /* 0x004fea000383ffff */
[----:B------:R-:W-:Y:S05]  /*a9f0*/  BRA `(.L_x_251) ;  /* 0xffffff9800687947 */ /* 0x000fea000383ffff */
.L_x_77:
[----:B------:R-:W-:-:S07]  /*aa00*/  MOV R0, UR5 ;  /* 0x0000000500007c02 */ /* 0x000fce0008000f00 */
.L_x_252:
[----:B-1----:R1:W2:Y:S02]  /*aa10*/  SYNCS.PHASECHK.TRANS64.TRYWAIT P0, [R0+URZ], R3 ;  /* 0x00000003000075a7 */ /* 0x0022a400080011ff */
[----:B--2---:R-:W-:Y:S05]  /*aa20*/  @!P0 NANOSLEEP.SYNCS 0x989680 ;  /* 0x009896800000895d */ /* 0x004fea0003900000 */
[----:B------:R-:W2:Y:S02]  /*aa30*/  @!P0 SYNCS.PHASECHK.TRANS64 P0, [R0+URZ], R3 ;  /* 0x00000003000085a7 */ /* 0x000ea400080010ff */
[----:B--2---:R-:W-:Y:S05]  /*aa40*/  @!P0 BRA `(.L_x_252) ;  /* 0xfffffffc00f08947 */ /* 0x004fea000383ffff */
[----:B------:R-:W-:Y:S05]  /*aa50*/  BRA `(.L_x_253) ;  /* 0xffffff9800747947 */ /* 0x000fea000383ffff */
.L_x_78:
[----:B------:R-:W-:-:S07]  /*aa60*/  MOV R0, UR5 ;  /* 0x0000000500007c02 */ /* 0x000fce0008000f00 */
.L_x_254:
[----:B-1----:R1:W2:Y:S02]  /*aa70*/  SYNCS.PHASECHK.TRANS64.TRYWAIT P0, [R0+URZ], R3 ;  /* 0x00000003000075a7 */ /* 0x0022a400080011ff */
[----:B--2---:R-:W-:Y:S05]  /*aa80*/  @!P0 NANOSLEEP.SYNCS 0x989680 ;  /* 0x009896800000895d */ /* 0x004fea0003900000 */
[----:B------:R-:W2:Y:S02]  /*aa90*/  @!P0 SYNCS.PHASECHK.TRANS64 P0, [R0+URZ], R3 ;  /* 0x00000003000085a7 */ /* 0x000ea400080010ff */
[----:B--2---:R-:W-:Y:S05]  /*aaa0*/  @!P0 BRA `(.L_x_254) ;  /* 0xfffffffc00f08947 */ /* 0x004fea000383ffff */
[----:B------:R-:W-:Y:S05]  /*aab0*/  BRA `(.L_x_255) ;  /* 0xffffff9800807947 */ /* 0x000fea000383ffff */
.L_x_79:
[----:B------:R-:W-:-:S07]  /*aac0*/  MOV R0, UR5 ;  /* 0x0000000500007c02 */ /* 0x000fce0008000f00 */
.L_x_256:
[----:B-1----:R1:W2:Y:S02]  /*aad0*/  SYNCS.PHASECHK.TRANS64.TRYWAIT P0, [R0+URZ], R3 ;  /* 0x00000003000075a7 */ /* 0x0022a400080011ff */
[----:B--2---:R-:W-:Y:S05]  /*aae0*/  @!P0 NANOSLEEP.SYNCS 0x989680 ;  /* 0x009896800000895d */ /* 0x004fea0003900000 */
[----:B------:R-:W2:Y:S02]  /*aaf0*/  @!P0 SYNCS.PHASECHK.TRANS64 P0, [R0+URZ], R3 ;  /* 0x00000003000085a7 */ /* 0x000ea400080010ff */
[----:B--2---:R-:W-:Y:S05]  /*ab00*/  @!P0 BRA `(.L_x_256) ;  /* 0xfffffffc00f08947 */ /* 0x004fea000383ffff */
[----:B------:R-:W-:Y:S05]  /*ab10*/  BRA `(.L_x_257) ;  /* 0xffffff98008c7947 */ /* 0x000fea000383ffff */
.L_x_80:
[----:B------:R-:W-:-:S07]  /*ab20*/  MOV R0, UR5 ;  /* 0x0000000500007c02 */ /* 0x000fce0008000f00 */
.L_x_258:
[----:B-1----:R1:W2:Y:S02]  /*ab30*/  SYNCS.PHASECHK.TRANS64.TRYWAIT P0, [R0+URZ], R3 ;  /* 0x00000003000075a7 */ /* 0x0022a400080011ff */
[----:B--2---:R-:W-:Y:S05]  /*ab40*/  @!P0 NANOSLEEP.SYNCS 0x989680 ;  /* 0x009896800000895d */ /* 0x004fea0003900000 */
[----:B------:R-:W2:Y:S02]  /*ab50*/  @!P0 SYNCS.PHASECHK.TRANS64 P0, [R0+URZ], R3 ;  /* 0x00000003000085a7 */ /* 0x000ea400080010ff */
[----:B--2---:R-:W-:Y:S05]  /*ab60*/  @!P0 BRA `(.L_x_258) ;  /* 0xfffffffc00f08947 */ /* 0x004fea000383ffff */
[----:B------:R-:W-:Y:S05]  /*ab70*/  BRA `(.L_x_259) ;  /* 0xffffff9800987947 */ /* 0x000fea000383ffff */
.L_x_81:
[----:B------:R-:W-:-:S07]  /*ab80*/  MOV R0, UR5 ;  /* 0x0000000500007c02 */ /* 0x000fce0008000f00 */
.L_x_260:
[----:B-1----:R1:W2:Y:S02]  /*ab90*/  SYNCS.PHASECHK.TRANS64.TRYWAIT P0, [R0+URZ], R3 ;  /* 0x00000003000075a7 */ /* 0x0022a400080011ff */
[----:B--2---:R-:W-:Y:S05]  /*aba0*/  @!P0 NANOSLEEP.SYNCS 0x989680 ;  /* 0x009896800000895d */ /* 0x004fea0003900000 */
[----:B------:R-:W2:Y:S02]  /*abb0*/  @!P0 SYNCS.PHASECHK.TRANS64 P0, [R0+URZ], R3 ;  /* 0x00000003000085a7 */ /* 0x000ea400080010ff */
[----:B--2---:R-:W-:Y:S05]  /*abc0*/  @!P0 BRA `(.L_x_260) ;  /* 0xfffffffc00f08947 */ /* 0x004fea000383ffff */
[----:B------:R-:W-:Y:S05]  /*abd0*/  BRA `(.L_x_261) ;  /* 0xffffff9800a47947 */ /* 0x000fea000383ffff */
.L_x_82:
[----:B------:R-:W-:-:S07]  /*abe0*/  MOV R0, UR5 ;  /* 0x0000000500007c02 */ /* 0x000fce0008000f00 */
.L_x_262:
[----:B-1----:R1:W2:Y:S02]  /*abf0*/  SYNCS.PHASECHK.TRANS64.TRYWAIT P0, [R0+URZ], R3 ;  /* 0x00000003000075a7 */ /* 0x0022a400080011ff */
[----:B--2---:R-:W-:Y:S05]  /*ac00*/  @!P0 NANOSLEEP.SYNCS 0x989680 ;  /* 0x009896800000895d */ /* 0x004fea0003900000 */
[----:B------:R-:W2:Y:S02]  /*ac10*/  @!P0 SYNCS.PHASECHK.TRANS64 P0, [R0+URZ], R3 ;  /* 0x00000003000085a7 */ /* 0x000ea400080010ff */
[----:B--2---:R-:W-:Y:S05]  /*ac20*/  @!P0 BRA `(.L_x_262) ;  /* 0xfffffffc00f08947 */ /* 0x004fea000383ffff */
[----:B------:R-:W-:Y:S05]  /*ac30*/  BRA `(.L_x_263) ;  /* 0xffffff9800b07947 */ /* 0x000fea000383ffff */
.L_x_83:
[----:B------:R-:W-:-:S07]  /*ac40*/  MOV R0, UR5 ;  /* 0x0000000500007c02 */ /* 0x000fce0008000f00 */
.L_x_264:
[----:B-1----:R1:W2:Y:S02]  /*ac50*/  SYNCS.PHASECHK.TRANS64.TRYWAIT P0, [R0+URZ], R3 ;  /* 0x00000003000075a7 */ /* 0x0022a400080011ff */
[----:B--2---:R-:W-:Y:S05]  /*ac60*/  @!P0 NANOSLEEP.SYNCS 0x989680 ;  /* 0x009896800000895d */ /* 0x004fea0003900000 */
[----:B------:R-:W2:Y:S02]  /*ac70*/  @!P0 SYNCS.PHASECHK.TRANS64 P0, [R0+URZ], R3 ;  /* 0x00000003000085a7 */ /* 0x000ea400080010ff */
[----:B--2---:R-:W-:Y:S05]  /*ac80*/  @!P0 BRA `(.L_x_264) ;  /* 0xfffffffc00f08947 */ /* 0x004fea000383ffff */
[----:B------:R-:W-:Y:S05]  /*ac90*/  BRA `(.L_x_265) ;  /* 0xffffff9800bc7947 */ /* 0x000fea000383ffff */
.L_x_84:
[----:B------:R-:W-:-:S07]  /*aca0*/  MOV R0, UR5 ;  /* 0x0000000500007c02 */ /* 0x000fce0008000f00 */
.L_x_266:
[----:B-1----:R1:W2:Y:S02]  /*acb0*/  SYNCS.PHASECHK.TRANS64.TRYWAIT P0, [R0+URZ], R3 ;  /* 0x00000003000075a7 */ /* 0x0022a400080011ff */
[----:B--2---:R-:W-:Y:S05]  /*acc0*/  @!P0 NANOSLEEP.SYNCS 0x989680 ;  /* 0x009896800000895d */ /* 0x004fea0003900000 */
[----:B------:R-:W2:Y:S02]  /*acd0*/  @!P0 SYNCS.PHASECHK.TRANS64 P0, [R0+URZ], R3 ;  /* 0x00000003000085a7 */ /* 0x000ea400080010ff */
[----:B--2---:R-:W-:Y:S05]  /*ace0*/  @!P0 BRA `(.L_x_266) ;  /* 0xfffffffc00f08947 */ /* 0x004fea000383ffff */
[----:B------:R-:W-:Y:S05]  /*acf0*/  BRA `(.L_x_267) ;  /* 0xffffff9800c87947 */ /* 0x000fea000383ffff */
.L_x_85:
[----:B------:R-:W-:-:S07]  /*ad00*/  MOV R0, UR5 ;  /* 0x0000000500007c02 */ /* 0x000fce0008000f00 */
.L_x_268:
[----:B-1----:R1:W2:Y:S02]  /*ad10*/  SYNCS.PHASECHK.TRANS64.TRYWAIT P0, [R0+URZ], R3 ;  /* 0x00000003000075a7 */ /* 0x0022a400080011ff */
[----:B--2---:R-:W-:Y:S05]  /*ad20*/  @!P0 NANOSLEEP.SYNCS 0x989680 ;  /* 0x009896800000895d */ /* 0x004fea0003900000 */
[----:B------:R-:W2:Y:S02]  /*ad30*/  @!P0 SYNCS.PHASECHK.TRANS64 P0, [R0+URZ], R3 ;  /* 0x00000003000085a7 */ /* 0x000ea400080010ff */
[----:B--2---:R-:W-:Y:S05]  /*ad40*/  @!P0 BRA `(.L_x_268) ;  /* 0xfffffffc00f08947 */ /* 0x004fea000383ffff */
[----:B------:R-:W-:Y:S05]  /*ad50*/  BRA `(.L_x_269) ;  /* 0xffffff9800d47947 */ /* 0x000fea000383ffff */
.L_x_86:
[----:B------:R-:W-:-:S07]  /*ad60*/  MOV R0, UR5 ;  /* 0x0000000500007c02 */ /* 0x000fce0008000f00 */
.L_x_270:
[----:B-1----:R1:W2:Y:S02]  /*ad70*/  SYNCS.PHASECHK.TRANS64.TRYWAIT P0, [R0+URZ], R3 ;  /* 0x00000003000075a7 */ /* 0x0022a400080011ff */
[----:B--2---:R-:W-:Y:S05]  /*ad80*/  @!P0 NANOSLEEP.SYNCS 0x989680 ;  /* 0x009896800000895d */ /* 0x004fea0003900000 */
[----:B------:R-:W2:Y:S02]  /*ad90*/  @!P0 SYNCS.PHASECHK.TRANS64 P0, [R0+URZ], R3 ;  /* 0x00000003000085a7 */ /* 0x000ea400080010ff */
[----:B--2---:R-:W-:Y:S05]  /*ada0*/  @!P0 BRA `(.L_x_270) ;  /* 0xfffffffc00f08947 */ /* 0x004fea000383ffff */
[----:B------:R-:W-:Y:S05]  /*adb0*/  BRA `(.L_x_271) ;  /* 0xffffff9800e07947 */ /* 0x000fea000383ffff */
.L_x_87:
[----:B------:R-:W-:-:S07]  /*adc0*/  MOV R0, UR5 ;  /* 0x0000000500007c02 */ /* 0x000fce0008000f00 */
.L_x_272:
[----:B-1----:R1:W2:Y:S02]  /*add0*/  SYNCS.PHASECHK.TRANS64.TRYWAIT P0, [R0+URZ], R3 ;  /* 0x00000003000075a7 */ /* 0x0022a400080011ff */
[----:B--2---:R-:W-:Y:S05]  /*ade0*/  @!P0 NANOSLEEP.SYNCS 0x989680 ;  /* 0x009896800000895d */ /* 0x004fea0003900000 */
[----:B------:R-:W2:Y:S02]  /*adf0*/  @!P0 SYNCS.PHASECHK.TRANS64 P0, [R0+URZ], R3 ;  /* 0x00000003000085a7 */ /* 0x000ea400080010ff */
[----:B--2---:R-:W-:Y:S05]  /*ae00*/  @!P0 BRA `(.L_x_272) ;  /* 0xfffffffc00f08947 */ /* 0x004fea000383ffff */
[----:B------:R-:W-:Y:S05]  /*ae10*/  BRA `(.L_x_273) ;  /* 0xffffff9800ec7947 */ /* 0x000fea000383ffff */
.L_x_88:
[----:B------:R-:W-:-:S07]  /*ae20*/  MOV R0, UR5 ;  /* 0x0000000500007c02 */ /* 0x000fce0008000f00 */
.L_x_274:
[----:B-1----:R1:W2:Y:S02]  /*ae30*/  SYNCS.PHASECHK.TRANS64.TRYWAIT P0, [R0+URZ], R3 ;  /* 0x00000003000075a7 */ /* 0x0022a400080011ff */
[----:B--2---:R-:W-:Y:S05]  /*ae40*/  @!P0 NANOSLEEP.SYNCS 0x989680 ;  /* 0x009896800000895d */ /* 0x004fea0003900000 */
[----:B------:R-:W2:Y:S02]  /*ae50*/  @!P0 SYNCS.PHASECHK.TRANS64 P0, [R0+URZ], R3 ;  /* 0x00000003000085a7 */ /* 0x000ea400080010ff */
[----:B--2---:R-:W-:Y:S05]  /*ae60*/  @!P0 BRA `(.L_x_274) ;  /* 0xfffffffc00f08947 */ /* 0x004fea000383ffff */
[----:B------:R-:W-:Y:S05]  /*ae70*/  BRA `(.L_x_275) ;  /* 0xffffff9800f87947 */ /* 0x000fea000383ffff */
.L_x_89:
[----:B------:R-:W-:-:S07]  /*ae80*/  MOV R0, UR5 ;  /* 0x0000000500007c02 */ /* 0x000fce0008000f00 */
.L_x_276:
[----:B-1----:R1:W2:Y:S02]  /*ae90*/  SYNCS.PHASECHK.TRANS64.TRYWAIT P0, [R0+URZ], R3 ;  /* 0x00000003000075a7 */ /* 0x0022a400080011ff */
[----:B--2---:R-:W-:Y:S05]  /*aea0*/  @!P0 NANOSLEEP.SYNCS 0x989680 ;  /* 0x009896800000895d */ /* 0x004fea0003900000 */
[----:B------:R-:W2:Y:S02]  /*aeb0*/  @!P0 SYNCS.PHASECHK.TRANS64 P0, [R0+URZ], R3 ;  /* 0x00000003000085a7 */ /* 0x000ea400080010ff */
[----:B--2---:R-:W-:Y:S05]  /*aec0*/  @!P0 BRA `(.L_x_276) ;  /* 0xfffffffc00f08947 */ /* 0x004fea000383ffff */
[----:B------:R-:W-:Y:S05]  /*aed0*/  BRA `(.L_x_277) ;  /* 0xffffff9c00047947 */ /* 0x000fea000383ffff */
.L_x_90:
[----:B------:R-:W-:-:S07]  /*aee0*/  MOV R0, UR5 ;  /* 0x0000000500007c02 */ /* 0x000fce0008000f00 */
.L_x_278:
[----:B-1----:R1:W2:Y:S02]  /*aef0*/  SYNCS.PHASECHK.TRANS64.TRYWAIT P0, [R0+URZ], R3 ;  /* 0x00000003000075a7 */ /* 0x0022a400080011ff */
[----:B--2---:R-:W-:Y:S05]  /*af00*/  @!P0 NANOSLEEP.SYNCS 0x989680 ;  /* 0x009896800000895d */ /* 0x004fea0003900000 */
[----:B------:R-:W2:Y:S02]  /*af10*/  @!P0 SYNCS.PHASECHK.TRANS64 P0, [R0+URZ], R3 ;  /* 0x00000003000085a7 */ /* 0x000ea400080010ff */
[----:B--2---:R-:W-:Y:S05]  /*af20*/  @!P0 BRA `(.L_x_278) ;  /* 0xfffffffc00f08947 */ /* 0x004fea000383ffff */
[----:B------:R-:W-:Y:S05]  /*af30*/  BRA `(.L_x_279) ;  /* 0xffffff9c00107947 */ /* 0x000fea000383ffff */
.L_x_91:
[----:B------:R-:W-:-:S07]  /*af40*/  MOV R0, UR5 ;  /* 0x0000000500007c02 */ /* 0x000fce0008000f00 */
.L_x_280:
[----:B-1----:R1:W2:Y:S02]  /*af50*/  SYNCS.PHASECHK.TRANS64.TRYWAIT P0, [R0+URZ], R3 ;  /* 0x00000003000075a7 */ /* 0x0022a400080011ff */
[----:B--2---:R-:W-:Y:S05]  /*af60*/  @!P0 NANOSLEEP.SYNCS 0x989680 ;  /* 0x009896800000895d */ /* 0x004fea0003900000 */
[----:B------:R-:W2:Y:S02]  /*af70*/  @!P0 SYNCS.PHASECHK.TRANS64 P0, [R0+URZ], R3 ;  /* 0x00000003000085a7 */ /* 0x000ea400080010ff */
[----:B--2---:R-:W-:Y:S05]  /*af80*/  @!P0 BRA `(.L_x_280) ;  /* 0xfffffffc00f08947 */ /* 0x004fea000383ffff */
[----:B------:R-:W-:Y:S05]  /*af90*/  BRA `(.L_x_281) ;  /* 0xffffff9c001c7947 */ /* 0x000fea000383ffff */
.L_x_92:
[----:B------:R-:W-:-:S07]  /*afa0*/  MOV R0, UR5 ;  /* 0x0000000500007c02 */ /* 0x000fce0008000f00 */
.L_x_282:
[----:B-1----:R1:W2:Y:S02]  /*afb0*/  SYNCS.PHASECHK.TRANS64.TRYWAIT P0, [R0+URZ], R3 ;  /* 0x00000003000075a7 */ /* 0x0022a400080011ff */
[----:B--2---:R-:W-:Y:S05]  /*afc0*/  @!P0 NANOSLEEP.SYNCS 0x989680 ;  /* 0x009896800000895d */ /* 0x004fea0003900000 */
[----:B------:R-:W2:Y:S02]  /*afd0*/  @!P0 SYNCS.PHASECHK.TRANS64 P0, [R0+URZ], R3 ;  /* 0x00000003000085a7 */ /* 0x000ea400080010ff */
[----:B--2---:R-:W-:Y:S05]  /*afe0*/  @!P0 BRA `(.L_x_282) ;  /* 0xfffffffc00f08947 */ /* 0x004fea000383ffff */
[----:B------:R-:W-:Y:S05]  /*aff0*/  BRA `(.L_x_283) ;  /* 0xffffff9c00287947 */ /* 0x000fea000383ffff */
.L_x_93:
[----:B------:R-:W-:-:S07]  /*b000*/  MOV R0, UR5 ;  /* 0x0000000500007c02 */ /* 0x000fce0008000f00 */
.L_x_284:
[----:B-1----:R1:W2:Y:S02]  /*b010*/  SYNCS.PHASECHK.TRANS64.TRYWAIT P0, [R0+URZ], R3 ;  /* 0x00000003000075a7 */ /* 0x0022a400080011ff */
[----:B--2---:R-:W-:Y:S05]  /*b020*/  @!P0 NANOSLEEP.SYNCS 0x989680 ;  /* 0x009896800000895d */ /* 0x004fea0003900000 */
[----:B------:R-:W2:Y:S02]  /*b030*/  @!P0 SYNCS.PHASECHK.TRANS64 P0, [R0+URZ], R3 ;  /* 0x00000003000085a7 */ /* 0x000ea400080010ff */
[----:B--2---:R-:W-:Y:S05]  /*b040*/  @!P0 BRA `(.L_x_284) ;  /* 0xfffffffc00f08947 */ /* 0x004fea000383ffff */
[----:B------:R-:W-:Y:S05]  /*b050*/  BRA `(.L_x_285) ;  /* 0xffffff9c00347947 */ /* 0x000fea000383ffff */
.L_x_94:
[----:B------:R-:W-:-:S07]  /*b060*/  MOV R0, UR5 ;  /* 0x0000000500007c02 */ /* 0x000fce0008000f00 */
.L_x_286:
[----:B-1----:R1:W2:Y:S02]  /*b070*/  SYNCS.PHASECHK.TRANS64.TRYWAIT P0, [R0+URZ], R3 ;  /* 0x00000003000075a7 */ /* 0x0022a400080011ff */
[----:B--2---:R-:W-:Y:S05]  /*b080*/  @!P0 NANOSLEEP.SYNCS 0x989680 ;  /* 0x009896800000895d */ /* 0x004fea0003900000 */
[----:B------:R-:W2:Y:S02]  /*b090*/  @!P0 SYNCS.PHASECHK.TRANS64 P0, [R0+URZ], R3 ;  /* 0x00000003000085a7 */ /* 0x000ea400080010ff */
[----:B--2---:R-:W-:Y:S05]  /*b0a0*/  @!P0 BRA `(.L_x_286) ;  /* 0xfffffffc00f08947 */ /* 0x004fea000383ffff */
[----:B------:R-:W-:Y:S05]  /*b0b0*/  BRA `(.L_x_287) ;  /* 0xffffff9c00407947 */ /* 0x000fea000383ffff */
.L_x_95:
[----:B------:R-:W-:-:S07]  /*b0c0*/  MOV R0, UR5 ;  /* 0x0000000500007c02 */ /* 0x000fce0008000f00 */
.L_x_288:
[----:B-1----:R1:W2:Y:S02]  /*b0d0*/  SYNCS.PHASECHK.TRANS64.TRYWAIT P0, [R0+URZ], R3 ;  /* 0x00000003000075a7 */ /* 0x0022a400080011ff */
[----:B--2---:R-:W-:Y:S05]  /*b0e0*/  @!P0 NANOSLEEP.SYNCS 0x989680 ;  /* 0x009896800000895d */ /* 0x004fea0003900000 */
[----:B------:R-:W2:Y:S02]  /*b0f0*/  @!P0 SYNCS.PHASECHK.TRANS64 P0, [R0+URZ], R3 ;  /* 0x00000003000085a7 */ /* 0x000ea400080010ff */
[----:B--2---:R-:W-:Y:S05]  /*b100*/  @!P0 BRA `(.L_x_288) ;  /* 0xfffffffc00f08947 */ /* 0x004fea000383ffff */
[----:B------:R-:W-:Y:S05]  /*b110*/  BRA `(.L_x_289) ;  /* 0xffffff9c004c7947 */ /* 0x000fea000383ffff */
.L_x_96:
[----:B------:R-:W-:-:S07]  /*b120*/  MOV R0, UR5 ;  /* 0x0000000500007c02 */ /* 0x000fce0008000f00 */
.L_x_290:
[----:B-1----:R1:W2:Y:S02]  /*b130*/  SYNCS.PHASECHK.TRANS64.TRYWAIT P0, [R0+URZ], R3 ;  /* 0x00000003000075a7 */ /* 0x0022a400080011ff */
[----:B--2---:R-:W-:Y:S05]  /*b140*/  @!P0 NANOSLEEP.SYNCS 0x989680 ;  /* 0x009896800000895d */ /* 0x004fea0003900000 */
[----:B------:R-:W2:Y:S02]  /*b150*/  @!P0 SYNCS.PHASECHK.TRANS64 P0, [R0+URZ], R3 ;  /* 0x00000003000085a7 */ /* 0x000ea400080010ff */
[----:B--2---:R-:W-:Y:S05]  /*b160*/  @!P0 BRA `(.L_x_290) ;  /* 0xfffffffc00f08947 */ /* 0x004fea000383ffff */
[----:B------:R-:W-:Y:S05]  /*b170*/  BRA `(.L_x_291) ;  /* 0xffffff9c00587947 */ /* 0x000fea000383ffff */
.L_x_97:
[----:B------:R-:W-:-:S07]  /*b180*/  MOV R0, UR5 ;  /* 0x0000000500007c02 */ /* 0x000fce0008000f00 */
.L_x_292:
[----:B-1----:R1:W2:Y:S02]  /*b190*/  SYNCS.PHASECHK.TRANS64.TRYWAIT P0, [R0+URZ], R3 ;  /* 0x00000003000075a7 */ /* 0x0022a400080011ff */
[----:B--2---:R-:W-:Y:S05]  /*b1a0*/  @!P0 NANOSLEEP.SYNCS 0x989680 ;  /* 0x009896800000895d */ /* 0x004fea0003900000 */
[----:B------:R-:W2:Y:S02]  /*b1b0*/  @!P0 SYNCS.PHASECHK.TRANS64 P0, [R0+URZ], R3 ;  /* 0x00000003000085a7 */ /* 0x000ea400080010ff */
[----:B--2---:R-:W-:Y:S05]  /*b1c0*/  @!P0 BRA `(.L_x_292) ;  /* 0xfffffffc00f08947 */ /* 0x004fea000383ffff */
[----:B------:R-:W-:Y:S05]  /*b1d0*/  BRA `(.L_x_293) ;  /* 0xffffff9c00647947 */ /* 0x000fea000383ffff */
.L_x_98:
[----:B------:R-:W-:-:S07]  /*b1e0*/  MOV R0, UR5 ;  /* 0x0000000500007c02 */ /* 0x000fce0008000f00 */
.L_x_294:
[----:B-1----:R1:W2:Y:S02]  /*b1f0*/  SYNCS.PHASECHK.TRANS64.TRYWAIT P0, [R0+URZ], R3 ;  /* 0x00000003000075a7 */ /* 0x0022a400080011ff */
[----:B--2---:R-:W-:Y:S05]  /*b200*/  @!P0 NANOSLEEP.SYNCS 0x989680 ;  /* 0x009896800000895d */ /* 0x004fea0003900000 */
[----:B------:R-:W2:Y:S02]  /*b210*/  @!P0 SYNCS.PHASECHK.TRANS64 P0, [R0+URZ], R3 ;  /* 0x00000003000085a7 */ /* 0x000ea400080010ff */
[----:B--2---:R-:W-:Y:S05]  /*b220*/  @!P0 BRA `(.L_x_294) ;  /* 0xfffffffc00f08947 */ /* 0x004fea000383ffff */
[----:B------:R-:W-:Y:S05]  /*b230*/  BRA `(.L_x_295) ;  /* 0xffffff9c00707947 */ /* 0x000fea000383ffff */
.L_x_99:
[----:B------:R-:W-:-:S07]  /*b240*/  MOV R0, UR5 ;  /* 0x0000000500007c02 */ /* 0x000fce0008000f00 */
.L_x_296:
[----:B-1----:R1:W2:Y:S02]  /*b250*/  SYNCS.PHASECHK.TRANS64.TRYWAIT P0, [R0+URZ], R3 ;  /* 0x00000003000075a7 */ /* 0x0022a400080011ff */
[----:B--2---:R-:W-:Y:S05]  /*b260*/  @!P0 NANOSLEEP.SYNCS 0x989680 ;  /* 0x009896800000895d */ /* 0x004fea0003900000 */
[----:B------:R-:W2:Y:S02]  /*b270*/  @!P0 SYNCS.PHASECHK.TRANS64 P0, [R0+URZ], R3 ;  /* 0x00000003000085a7 */ /* 0x000ea400080010ff */
[----:B--2---:R-:W-:Y:S05]  /*b280*/  @!P0 BRA `(.L_x_296) ;  /* 0xfffffffc00f08947 */ /* 0x004fea000383ffff */
[----:B------:R-:W-:Y:S05]  /*b290*/  BRA `(.L_x_297) ;  /* 0xffffff9c007c7947 */ /* 0x000fea000383ffff */
.L_x_100:
[----:B------:R-:W-:-:S07]  /*b2a0*/  MOV R0, UR5 ;  /* 0x0000000500007c02 */ /* 0x000fce0008000f00 */
.L_x_298:
[----:B-1----:R1:W2:Y:S02]  /*b2b0*/  SYNCS.PHASECHK.TRANS64.TRYWAIT P0, [R0+URZ], R3 ;  /* 0x00000003000075a7 */ /* 0x0022a400080011ff */
[----:B--2---:R-:W-:Y:S05]  /*b2c0*/  @!P0 NANOSLEEP.SYNCS 0x989680 ;  /* 0x009896800000895d */ /* 0x004fea0003900000 */
[----:B------:R-:W2:Y:S02]  /*b2d0*/  @!P0 SYNCS.PHASECHK.TRANS64 P0, [R0+URZ], R3 ;  /* 0x00000003000085a7 */ /* 0x000ea400080010ff */
[----:B--2---:R-:W-:Y:S05]  /*b2e0*/  @!P0 BRA `(.L_x_298) ;  /* 0xfffffffc00f08947 */ /* 0x004fea000383ffff */
[----:B------:R-:W-:Y:S05]  /*b2f0*/  BRA `(.L_x_299) ;  /* 0xffffff9c00887947 */ /* 0x000fea000383ffff */
.L_x_101:
[----:B------:R-:W-:-:S07]  /*b300*/  MOV R0, UR5 ;  /* 0x0000000500007c02 */ /* 0x000fce0008000f00 */
.L_x_300:
[----:B-1----:R1:W2:Y:S02]  /*b310*/  SYNCS.PHASECHK.TRANS64.TRYWAIT P0, [R0+URZ], R3 ;  /* 0x00000003000075a7 */ /* 0x0022a400080011ff */
[----:B--2---:R-:W-:Y:S05]  /*b320*/  @!P0 NANOSLEEP.SYNCS 0x989680 ;  /* 0x009896800000895d */ /* 0x004fea0003900000 */
[----:B------:R-:W2:Y:S02]  /*b330*/  @!P0 SYNCS.PHASECHK.TRANS64 P0, [R0+URZ], R3 ;  /* 0x00000003000085a7 */ /* 0x000ea400080010ff */
[----:B--2---:R-:W-:Y:S05]  /*b340*/  @!P0 BRA `(.L_x_300) ;  /* 0xfffffffc00f08947 */ /* 0x004fea000383ffff */
[----:B------:R-:W-:Y:S05]  /*b350*/  BRA `(.L_x_301) ;  /* 0xffffff9c00947947 */ /* 0x000fea000383ffff */
.L_x_102:
[----:B------:R-:W-:-:S07]  /*b360*/  MOV R0, UR5 ;  /* 0x0000000500007c02 */ /* 0x000fce0008000f00 */
.L_x_302:
[----:B-1----:R1:W2:Y:S02]  /*b370*/  SYNCS.PHASECHK.TRANS64.TRYWAIT P0, [R0+URZ], R3 ;  /* 0x00000003000075a7 */ /* 0x0022a400080011ff */
[----:B--2---:R-:W-:Y:S05]  /*b380*/  @!P0 NANOSLEEP.SYNCS 0x989680 ;  /* 0x009896800000895d */ /* 0x004fea0003900000 */
[----:B------:R-:W2:Y:S02]  /*b390*/  @!P0 SYNCS.PHASECHK.TRANS64 P0, [R0+URZ], R3 ;  /* 0x00000003000085a7 */ /* 0x000ea400080010ff */
[----:B--2---:R-:W-:Y:S05]  /*b3a0*/  @!P0 BRA `(.L_x_302) ;  /* 0xfffffffc00f08947 */ /* 0x004fea000383ffff */
[----:B------:R-:W-:Y:S05]  /*b3b0*/  BRA `(.L_x_303) ;  /* 0xffffff9c00a07947 */ /* 0x000fea000383ffff */
.L_x_103:
[----:B------:R-:W-:-:S07]  /*b3c0*/  MOV R0, UR5 ;  /* 0x0000000500007c02 */ /* 0x000fce0008000f00 */
.L_x_304:
[----:B-1----:R1:W2:Y:S02]  /*b3d0*/  SYNCS.PHASECHK.TRANS64.TRYWAIT P0, [R0+URZ], R3 ;  /* 0x00000003000075a7 */ /* 0x0022a400080011ff */
[----:B--2---:R-:W-:Y:S05]  /*b3e0*/  @!P0 NANOSLEEP.SYNCS 0x989680 ;  /* 0x009896800000895d */ /* 0x004fea0003900000 */
[----:B------:R-:W2:Y:S02]  /*b3f0*/  @!P0 SYNCS.PHASECHK.TRANS64 P0, [R0+URZ], R3 ;  /* 0x00000003000085a7 */ /* 0x000ea400080010ff */
[----:B--2---:R-:W-:Y:S05]  /*b400*/  @!P0 BRA `(.L_x_304) ;  /* 0xfffffffc00f08947 */ /* 0x004fea000383ffff */
[----:B------:R-:W-:Y:S05]  /*b410*/  BRA `(.L_x_305) ;  /* 0xffffff9c00ac7947 */ /* 0x000fea000383ffff */
.L_x_104:
[----:B------:R-:W-:-:S07]  /*b420*/  MOV R0, UR5 ;  /* 0x0000000500007c02 */ /* 0x000fce0008000f00 */
.L_x_306:
[----:B-1----:R1:W2:Y:S02]  /*b430*/  SYNCS.PHASECHK.TRANS64.TRYWAIT P0, [R0+URZ], R3 ;  /* 0x00000003000075a7 */ /* 0x0022a400080011ff */
[----:B--2---:R-:W-:Y:S05]  /*b440*/  @!P0 NANOSLEEP.SYNCS 0x989680 ;  /* 0x009896800000895d */ /* 0x004fea0003900000 */
[----:B------:R-:W2:Y:S02]  /*b450*/  @!P0 SYNCS.PHASECHK.TRANS64 P0, [R0+URZ], R3 ;  /* 0x00000003000085a7 */ /* 0x000ea400080010ff */
[----:B--2---:R-:W-:Y:S05]  /*b460*/  @!P0 BRA `(.L_x_306) ;  /* 0xfffffffc00f08947 */ /* 0x004fea000383ffff */
[----:B------:R-:W-:Y:S05]  /*b470*/  BRA `(.L_x_307) ;  /* 0xffffff9c00b87947 */ /* 0x000fea000383ffff */
.L_x_105:
[----:B------:R-:W-:-:S07]  /*b480*/  MOV R0, UR5 ;  /* 0x0000000500007c02 */ /* 0x000fce0008000f00 */
.L_x_308:
[----:B-1----:R1:W2:Y:S02]  /*b490*/  SYNCS.PHASECHK.TRANS64.TRYWAIT P0, [R0+URZ], R3 ;  /* 0x00000003000075a7 */ /* 0x0022a400080011ff */
[----:B--2---:R-:W-:Y:S05]  /*b4a0*/  @!P0 NANOSLEEP.SYNCS 0x989680 ;  /* 0x009896800000895d */ /* 0x004fea0003900000 */
[----:B------:R-:W2:Y:S02]  /*b4b0*/  @!P0 SYNCS.PHASECHK.TRANS64 P0, [R0+URZ], R3 ;  /* 0x00000003000085a7 */ /* 0x000ea400080010ff */
[----:B--2---:R-:W-:Y:S05]  /*b4c0*/  @!P0 BRA `(.L_x_308) ;  /* 0xfffffffc00f08947 */ /* 0x004fea000383ffff */
[----:B------:R-:W-:Y:S05]  /*b4d0*/  BRA `(.L_x_309) ;  /* 0xffffff9c00c47947 */ /* 0x000fea000383ffff */
.L_x_106:
[----:B------:R-:W-:-:S07]  /*b4e0*/  MOV R0, UR5 ;  /* 0x0000000500007c02 */ /* 0x000fce0008000f00 */
.L_x_310:
[----:B-1----:R1:W2:Y:S02]  /*b4f0*/  SYNCS.PHASECHK.TRANS64.TRYWAIT P0, [R0+URZ], R3 ;  /* 0x00000003000075a7 */ /* 0x0022a400080011ff */
[----:B--2---:R-:W-:Y:S05]  /*b500*/  @!P0 NANOSLEEP.SYNCS 0x989680 ;  /* 0x009896800000895d */ /* 0x004fea0003900000 */
[----:B------:R-:W2:Y:S02]  /*b510*/  @!P0 SYNCS.PHASECHK.TRANS64 P0, [R0+URZ], R3 ;  /* 0x00000003000085a7 */ /* 0x000ea400080010ff */
[----:B--2---:R-:W-:Y:S05]  /*b520*/  @!P0 BRA `(.L_x_310) ;  /* 0xfffffffc00f08947 */ /* 0x004fea000383ffff */
[----:B------:R-:W-:Y:S05]  /*b530*/  BRA `(.L_x_311) ;  /* 0xffffff9c00d07947 */ /* 0x000fea000383ffff */
.L_x_107:
[----:B------:R-:W-:-:S07]  /*b540*/  MOV R0, UR5 ;  /* 0x0000000500007c02 */ /* 0x000fce0008000f00 */
.L_x_312:
[----:B-1----:R1:W2:Y:S02]  /*b550*/  SYNCS.PHASECHK.TRANS64.TRYWAIT P0, [R0+URZ], R3 ;  /* 0x00000003000075a7 */ /* 0x0022a400080011ff */
[----:B--2---:R-:W-:Y:S05]  /*b560*/  @!P0 NANOSLEEP.SYNCS 0x989680 ;  /* 0x009896800000895d */ /* 0x004fea0003900000 */
[----:B------:R-:W2:Y:S02]  /*b570*/  @!P0 SYNCS.PHASECHK.TRANS64 P0, [R0+URZ], R3 ;  /* 0x00000003000085a7 */ /* 0x000ea400080010ff */
[----:B--2---:R-:W-:Y:S05]  /*b580*/  @!P0 BRA `(.L_x_312) ;  /* 0xfffffffc00f08947 */ /* 0x004fea000383ffff */
[----:B------:R-:W-:Y:S05]  /*b590*/  BRA `(.L_x_313) ;  /* 0xffffff9c00dc7947 */ /* 0x000fea000383ffff */
.L_x_108:
[----:B------:R-:W-:-:S07]  /*b5a0*/  MOV R0, UR5 ;  /* 0x0000000500007c02 */ /* 0x000fce0008000f00 */
.L_x_314:
[----:B-1----:R1:W2:Y:S02]  /*b5b0*/  SYNCS.PHASECHK.TRANS64.TRYWAIT P0, [R0+URZ], R3 ;  /* 0x00000003000075a7 */ /* 0x0022a400080011ff */
[----:B--2---:R-:W-:Y:S05]  /*b5c0*/  @!P0 NANOSLEEP.SYNCS 0x989680 ;  /* 0x009896800000895d */ /* 0x004fea0003900000 */
[----:B------:R-:W2:Y:S02]  /*b5d0*/  @!P0 SYNCS.PHASECHK.TRANS64 P0, [R0+URZ], R3 ;  /* 0x00000003000085a7 */ /* 0x000ea400080010ff */
[----:B--2---:R-:W-:Y:S05]  /*b5e0*/  @!P0 BRA `(.L_x_314) ;  /* 0xfffffffc00f08947 */ /* 0x004fea000383ffff */
[----:B------:R-:W-:Y:S05]  /*b5f0*/  BRA `(.L_x_315) ;  /* 0xffffff9c00e87947 */ /* 0x000fea000383ffff */
.L_x_109:
[----:B------:R-:W-:-:S07]  /*b600*/  MOV R0, UR5 ;  /* 0x0000000500007c02 */ /* 0x000fce0008000f00 */
.L_x_316:
[----:B-1----:R1:W2:Y:S02]  /*b610*/  SYNCS.PHASECHK.TRANS64.TRYWAIT P0, [R0+URZ], R3 ;  /* 0x00000003000075a7 */ /* 0x0022a400080011ff */
[----:B--2---:R-:W-:Y:S05]  /*b620*/  @!P0 NANOSLEEP.SYNCS 0x989680 ;  /* 0x009896800000895d */ /* 0x004fea0003900000 */
[----:B------:R-:W2:Y:S02]  /*b630*/  @!P0 SYNCS.PHASECHK.TRANS64 P0, [R0+URZ], R3 ;  /* 0x00000003000085a7 */ /* 0x000ea400080010ff */
[----:B--2---:R-:W-:Y:S05]  /*b640*/  @!P0 BRA `(.L_x_316) ;  /* 0xfffffffc00f08947 */ /* 0x004fea000383ffff */
[----:B------:R-:W-:Y:S05]  /*b650*/  BRA `(.L_x_317) ;  /* 0xffffff9c00f47947 */ /* 0x000fea000383ffff */
.L_x_110:
[----:B------:R-:W-:-:S07]  /*b660*/  MOV R0, UR5 ;  /* 0x0000000500007c02 */ /* 0x000fce0008000f00 */
.L_x_318:
[----:B-1----:R1:W2:Y:S02]  /*b670*/  SYNCS.PHASECHK.TRANS64.TRYWAIT P0, [R0+URZ], R3 ;  /* 0x00000003000075a7 */ /* 0x0022a400080011ff */
[----:B--2---:R-:W-:Y:S05]  /*b680*/  @!P0 NANOSLEEP.SYNCS 0x989680 ;  /* 0x009896800000895d */ /* 0x004fea0003900000 */
[----:B------:R-:W2:Y:S02]  /*b690*/  @!P0 SYNCS.PHASECHK.TRANS64 P0, [R0+URZ], R3 ;  /* 0x00000003000085a7 */ /* 0x000ea400080010ff */
[----:B--2---:R-:W-:Y:S05]  /*b6a0*/  @!P0 BRA `(.L_x_318) ;  /* 0xfffffffc00f08947 */ /* 0x004fea000383ffff */
[----:B------:R-:W-:Y:S05]  /*b6b0*/  BRA `(.L_x_319) ;  /* 0xffffffa000007947 */ /* 0x000fea000383ffff */
.L_x_111:
[----:B------:R-:W-:-:S07]  /*b6c0*/  MOV R0, UR5 ;  /* 0x0000000500007c02 */ /* 0x000fce0008000f00 */
.L_x_320:
[----:B-1----:R1:W2:Y:S02]  /*b6d0*/  SYNCS.PHASECHK.TRANS64.TRYWAIT P0, [R0+URZ], R3 ;  /* 0x00000003000075a7 */ /* 0x0022a400080011ff */
[----:B--2---:R-:W-:Y:S05]  /*b6e0*/  @!P0 NANOSLEEP.SYNCS 0x989680 ;  /* 0x009896800000895d */ /* 0x004fea0003900000 */
[----:B------:R-:W2:Y:S02]  /*b6f0*/  @!P0 SYNCS.PHASECHK.TRANS64 P0, [R0+URZ], R3 ;  /* 0x00000003000085a7 */ /* 0x000ea400080010ff */
[----:B--2---:R-:W-:Y:S05]  /*b700*/  @!P0 BRA `(.L_x_320) ;  /* 0xfffffffc00f08947 */ /* 0x004fea000383ffff */
[----:B------:R-:W-:Y:S05]  /*b710*/  BRA `(.L_x_321) ;  /* 0xffffffa0000c7947 */ /* 0x000fea000383ffff */
.L_x_112:
[----:B------:R-:W-:-:S07]  /*b720*/  MOV R0, UR5 ;  /* 0x0000000500007c02 */ /* 0x000fce0008000f00 */
.L_x_322:
[----:B-1----:R1:W2:Y:S02]  /*b730*/  SYNCS.PHASECHK.TRANS64.TRYWAIT P0, [R0+URZ], R3 ;  /* 0x00000003000075a7 */ /* 0x0022a400080011ff */
[----:B--2---:R-:W-:Y:S05]  /*b740*/  @!P0 NANOSLEEP.SYNCS 0x989680 ;  /* 0x009896800000895d */ /* 0x004fea0003900000 */
[----:B------:R-:W2:Y:S02]  /*b750*/  @!P0 SYNCS.PHASECHK.TRANS64 P0, [R0+URZ], R3 ;  /* 0x00000003000085a7 */ /* 0x000ea400080010ff */
[----:B--2---:R-:W-:Y:S05]  /*b760*/  @!P0 BRA `(.L_x_322) ;  /* 0xfffffffc00f08947 */ /* 0x004fea000383ffff */
[----:B------:R-:W-:Y:S05]  /*b770*/  BRA `(.L_x_323) ;  /* 0xffffffa000187947 */ /* 0x000fea000383ffff */
.L_x_113:
[----:B------:R-:W-:-:S07]  /*b780*/  MOV R0, UR5 ;  /* 0x0000000500007c02 */ /* 0x000fce0008000f00 */
.L_x_324:
[----:B-1----:R1:W2:Y:S02]  /*b790*/  SYNCS.PHASECHK.TRANS64.TRYWAIT P0, [R0+URZ], R3 ;  /* 0x00000003000075a7 */ /* 0x0022a400080011ff */
[----:B--2---:R-:W-:Y:S05]  /*b7a0*/  @!P0 NANOSLEEP.SYNCS 0x989680 ;  /* 0x009896800000895d */ /* 0x004fea0003900000 */
[----:B------:R-:W2:Y:S02]  /*b7b0*/  @!P0 SYNCS.PHASECHK.TRANS64 P0, [R0+URZ], R3 ;  /* 0x00000003000085a7 */ /* 0x000ea400080010ff */
[----:B--2---:R-:W-:Y:S05]  /*b7c0*/  @!P0 BRA `(.L_x_324) ;  /* 0xfffffffc00f08947 */ /* 0x004fea000383ffff */
[----:B------:R-:W-:Y:S05]  /*b7d0*/  BRA `(.L_x_325) ;  /* 0xffffffa000247947 */ /* 0x000fea000383ffff */
.L_x_114:
[----:B------:R-:W-:-:S07]  /*b7e0*/  MOV R0, UR5 ;  /* 0x0000000500007c02 */ /* 0x000fce0008000f00 */
.L_x_326:
[----:B-1----:R1:W2:Y:S02]  /*b7f0*/  SYNCS.PHASECHK.TRANS64.TRYWAIT P0, [R0+URZ], R3 ;  /* 0x00000003000075a7 */ /* 0x0022a400080011ff */
[----:B--2---:R-:W-:Y:S05]  /*b800*/  @!P0 NANOSLEEP.SYNCS 0x989680 ;  /* 0x009896800000895d */ /* 0x004fea0003900000 */
[----:B------:R-:W2:Y:S02]  /*b810*/  @!P0 SYNCS.PHASECHK.TRANS64 P0, [R0+URZ], R3 ;  /* 0x00000003000085a7 */ /* 0x000ea400080010ff */
[----:B--2---:R-:W-:Y:S05]  /*b820*/  @!P0 BRA `(.L_x_326) ;  /* 0xfffffffc00f08947 */ /* 0x004fea000383ffff */
[----:B------:R-:W-:Y:S05]  /*b830*/  BRA `(.L_x_327) ;  /* 0xffffffa000307947 */ /* 0x000fea000383ffff */
.L_x_117:
[----:B--2---:R2:W3:Y:S02]  /*b840*/  SYNCS.PHASECHK.TRANS64.TRYWAIT P0, [R2+URZ+0x500], R4 ;  /* 0x00050004020075a7 */ /* 0x0044e400080011ff */
[----:B---3--:R-:W-:Y:S05]  /*b850*/  @!P0 NANOSLEEP.SYNCS 0x989680 ;  /* 0x009896800000895d */ /* 0x008fea0003900000 */
[----:B------:R-:W3:Y:S02]  /*b860*/  @!P0 SYNCS.PHASECHK.TRANS64 P0, [R2+URZ+0x500], R4 ;  /* 0x00050004020085a7 */ /* 0x000ee400080010ff */
[----:B---3--:R-:W-:Y:S05]  /*b870*/  @!P0 BRA `(.L_x_117) ;  /* 0xfffffffc00f08947 */ /* 0x008fea000383ffff */
[----:B------:R-:W-:Y:S05]  /*b880*/  BRA `(.L_x_328) ;  /* 0xffffffa000947947 */ /* 0x000fea000383ffff */
.L_x_118:
[----:B------:R-:W-:-:S07]  /*b890*/  MOV R2, UR4 ;  /* 0x0000000400027c02 */ /* 0x000fce0008000f00 */
.L_x_329:
[----:B--2---:R2:W3:Y:S02]  /*b8a0*/  SYNCS.PHASECHK.TRANS64.TRYWAIT P0, [R2+URZ+0x4b0], R5 ;  /* 0x0004b005020075a7 */ /* 0x0044e400080011ff */
[----:B---3--:R-:W-:Y:S05]  /*b8b0*/  @!P0 NANOSLEEP.SYNCS 0x989680 ;  /* 0x009896800000895d */ /* 0x008fea0003900000 */
[----:B------:R-:W3:Y:S02]  /*b8c0*/  @!P0 SYNCS.PHASECHK.TRANS64 P0, [R2+URZ+0x4b0], R5 ;  /* 0x0004b005020085a7 */ /* 0x000ee400080010ff */
[----:B---3--:R-:W-:Y:S05]  /*b8d0*/  @!P0 BRA `(.L_x_329) ;  /* 0xfffffffc00f08947 */ /* 0x008fea000383ffff */
[----:B------:R-:W-:Y:S05]  /*b8e0*/  BRA `(.L_x_330) ;  /* 0xffffffa000a47947 */ /* 0x000fea000383ffff */
.L_x_119:
[----:B--2---:R2:W3:Y:S02]  /*b8f0*/  SYNCS.PHASECHK.TRANS64.TRYWAIT P1, [R2+URZ+0x4a0], R4 ;  /* 0x0004a004020075a7 */ /* 0x0044e400080211ff */
[----:B---3--:R-:W-:Y:S05]  /*b900*/  @!P1 NANOSLEEP.SYNCS 0x989680 ;  /* 0x009896800000995d */ /* 0x008fea0003900000 */
[----:B------:R-:W3:Y:S02]  /*b910*/  @!P1 SYNCS.PHASECHK.TRANS64 P1, [R2+URZ+0x4a0], R4 ;  /* 0x0004a004020095a7 */ /* 0x000ee400080210ff */
[----:B---3--:R-:W-:Y:S05]  /*b920*/  @!P1 BRA `(.L_x_119) ;  /* 0xfffffffc00f09947 */ /* 0x008fea000383ffff */
[----:B------:R-:W-:Y:S05]  /*b930*/  BRA `(.L_x_331) ;  /* 0xffffffa000d47947 */ /* 0x000fea000383ffff */
.L_x_122:
[----:B------:R-:W-:-:S07]  /*b940*/  MOV R0, UR4 ;  /* 0x0000000400007c02 */ /* 0x000fce0008000f00 */
.L_x_332:
[----:B--2---:R2:W3:Y:S02]  /*b950*/  SYNCS.PHASECHK.TRANS64.TRYWAIT P0, [R0+URZ+0x4b0], R2 ;  /* 0x0004b002000075a7 */ /* 0x0044e400080011ff */
[----:B---3--:R-:W-:Y:S05]  /*b960*/  @!P0 NANOSLEEP.SYNCS 0x989680 ;  /* 0x009896800000895d */ /* 0x008fea0003900000 */
[----:B------:R-:W3:Y:S02]  /*b970*/  @!P0 SYNCS.PHASECHK.TRANS64 P0, [R0+URZ+0x4b0], R2 ;  /* 0x0004b002000085a7 */ /* 0x000ee400080010ff */
[----:B---3--:R-:W-:Y:S05]  /*b980*/  @!P0 BRA `(.L_x_332) ;  /* 0xfffffffc00f08947 */ /* 0x008fea000383ffff */
[----:B------:R-:W-:Y:S05]  /*b990*/  BRA `(.L_x_121) ;  /* 0xffffffa400287947 */ /* 0x000fea000383ffff */
.L_x_131:
[----:B--2---:R-:W-:-:S04]  /*b9a0*/  MOV R5, UR5 ;  /* 0x0000000500057c02 */ /* 0x004fc80008000f00 */
[----:B------:R2:W3:Y:S03]  /*b9b0*/  SYNCS.PHASECHK.TRANS64.TRYWAIT P0, [R5+URZ+0x8], R6 ;  /* 0x00000806050075a7 */ /* 0x0004e600080011ff */
[----:B---3--:R-:W-:Y:S05]  /*b9c0*/  @!P0 NANOSLEEP.SYNCS 0x989680 ;  /* 0x009896800000895d */ /* 0x008fea0003900000 */
[----:B------:R-:W3:Y:S02]  /*b9d0*/  @!P0 SYNCS.PHASECHK.TRANS64 P0, [R5+URZ+0x8], R6 ;  /* 0x00000806050085a7 */ /* 0x000ee400080010ff */
[----:B---3--:R-:W-:Y:S05]  /*b9e0*/  @!P0 BRA `(.L_x_131) ;  /* 0xfffffffc00ec8947 */ /* 0x008fea000383ffff */
[----:B------:R-:W-:Y:S05]  /*b9f0*/  BRA `(.L_x_130) ;  /* 0xffffffa400e07947 */ /* 0x000fea000383ffff */
.L_x_133:
[----:B------:R-:W-:Y:S01]  /*ba00*/  BSSY B0, `(.L_x_333) ;  /* 0x0000006000007945 */ /* 0x000fe20003800000 */
[----:B------:R-:W-:-:S07]  /*ba10*/  MOV R15, 0xffffffff ;  /* 0xffffffff000f7802 */ /* 0x000fce0000000f00 */
[----:B-12--5:R-:W-:Y:S05]  /*ba20*/  WARPSYNC.COLLECTIVE R15, `(.L_x_334) ;  /* 0x000000000f0c7348 */ /* 0x026fea0003c00000 */
[----:B------:R-:W-:Y:S02]  /*ba30*/  ELECT P6, UR79, PT ;  /* 0x00000000004f782f */ /* 0x000fe400038c0000 */
[----:B------:R-:W-:Y:S01]  /*ba40*/  MOV R14, UR79 ;  /* 0x0000004f000e7c02 */ /* 0x000fe20008000f00 */
[----:B-12--5:R-:W-:Y:S10]  /*ba50*/  ENDCOLLECTIVE ;  /* 0x000000000000791b */ /* 0x026ff40003800000 */
.L_x_334:
[----:B------:R-:W-:Y:S05]  /*ba60*/  BSYNC B0 ;  /* 0x0000000000007941 */ /* 0x000fea0003800000 */
.L_x_333:
[----:B------:R-:W-:Y:S01]  /*ba70*/  PLOP3.LUT P0, PT, P6, PT, PT, 0x80, 0x8 ;  /* 0x000000000008781c */ /* 0x000fe2000370f070 */
[----:B------:R-:W-:-:S12]  /*ba80*/  BRA `(.L_x_335) ;  /* 0xffffffa8000c7947 */ /* 0x000fd8000383ffff */
.L_x_135:
[----:B--2---:R-:W-:-:S04]  /*ba90*/  MOV R0, UR5 ;  /* 0x0000000500007c02 */ /* 0x004fc80008000f00 */
[----:B------:R2:W3:Y:S03]  /*baa0*/  SYNCS.PHASECHK.TRANS64.TRYWAIT P0, [R0+URZ+0x8], R4 ;  /* 0x00000804000075a7 */ /* 0x0004e600080011ff */
[----:B---3--:R-:W-:Y:S05]  /*bab0*/  @!P0 NANOSLEEP.SYNCS 0x989680 ;  /* 0x009896800000895d */ /* 0x008fea0003900000 */
[----:B------:R-:W3:Y:S02]  /*bac0*/  @!P0 SYNCS.PHASECHK.TRANS64 P0, [R0+URZ+0x8], R4 ;  /* 0x00000804000085a7 */ /* 0x000ee400080010ff */
[----:B---3--:R-:W-:Y:S05]  /*bad0*/  @!P0 BRA `(.L_x_135) ;  /* 0xfffffffc00ec8947 */ /* 0x008fea000383ffff */
[----:B------:R-:W-:Y:S05]  /*bae0*/  BRA `(.L_x_134) ;  /* 0xffffffa800107947 */ /* 0x000fea000383ffff */
.L_x_136:
[----:B-1----:R1:W2:Y:S02]  /*baf0*/  SYNCS.PHASECHK.TRANS64.TRYWAIT P0, [R0+URZ+0x4a0], R4 ;  /* 0x0004a004000075a7 */ /* 0x0022a400080011ff */
[----:B--2---:R-:W-:Y:S05]  /*bb00*/  @!P0 NANOSLEEP.SYNCS 0x989680 ;  /* 0x009896800000895d */ /* 0x004fea0003900000 */
[----:B------:R-:W2:Y:S02]  /*bb10*/  @!P0 SYNCS.PHASECHK.TRANS64 P0, [R0+URZ+0x4a0], R4 ;  /* 0x0004a004000085a7 */ /* 0x000ea400080010ff */
[----:B--2---:R-:W-:Y:S05]  /*bb20*/  @!P0 BRA `(.L_x_136) ;  /* 0xfffffffc00f08947 */ /* 0x004fea000383ffff */
[----:B------:R-:W-:Y:S05]  /*bb30*/  BRA `(.L_x_336) ;  /* 0xffffffa800e47947 */ /* 0x000fea000383ffff */
.L_x_138:
[----:B------:R-:W-:-:S07]  /*bb40*/  MOV R0, UR19 ;  /* 0x0000001300007c02 */ /* 0x000fce0008000f00 */
.L_x_337:
[----:B-1----:R1:W2:Y:S02]  /*bb50*/  SYNCS.PHASECHK.TRANS64.TRYWAIT P0, [R0+URZ+0x4e0], R4 ;  /* 0x0004e004000075a7 */ /* 0x0022a400080011ff */
[----:B--2---:R-:W-:Y:S05]  /*bb60*/  @!P0 NANOSLEEP.SYNCS 0x989680 ;  /* 0x009896800000895d */ /* 0x004fea0003900000 */
[----:B------:R-:W2:Y:S02]  /*bb70*/  @!P0 SYNCS.PHASECHK.TRANS64 P0, [R0+URZ+0x4e0], R4 ;  /* 0x0004e004000085a7 */ /* 0x000ea400080010ff */
[----:B--2---:R-:W-:Y:S05]  /*bb80*/  @!P0 BRA `(.L_x_337) ;  /* 0xfffffffc00f08947 */ /* 0x004fea000383ffff */
[----:B------:R-:W-:Y:S05]  /*bb90*/  BRA `(.L_x_338) ;  /* 0xffffffac002c7947 */ /* 0x000fea000383ffff */
.L_x_141:
[----:B------:R-:W-:Y:S07]  /*bba0*/  MOV R0, UR6 ;  /* 0x0000000600007c02 */ /* 0x000fee0008000f00 */
.L_x_339:
[----:B-1----:R1:W2:Y:S02]  /*bbb0*/  SYNCS.PHASECHK.TRANS64.TRYWAIT P0, [R0+URZ], R4 ;  /* 0x00000004000075a7 */ /* 0x0022a400080011ff */
[----:B--2---:R-:W-:Y:S05]  /*bbc0*/  @!P0 NANOSLEEP.SYNCS 0x989680 ;  /* 0x009896800000895d */ /* 0x004fea0003900000 */
[----:B------:R-:W2:Y:S02]  /*bbd0*/  @!P0 SYNCS.PHASECHK.TRANS64 P0, [R0+URZ], R4 ;  /* 0x00000004000085a7 */ /* 0x000ea400080010ff */
[----:B--2---:R-:W-:Y:S05]  /*bbe0*/  @!P0 BRA `(.L_x_339) ;  /* 0xfffffffc00f08947 */ /* 0x004fea000383ffff */
[----:B------:R-:W-:Y:S05]  /*bbf0*/  BRA `(.L_x_140) ;  /* 0xffffffac00447947 */ /* 0x000fea000383ffff */
.L_x_145:
[----:B-1----:R-:W-:-:S07]  /*bc00*/  MOV R0, UR4 ;  /* 0x0000000400007c02 */ /* 0x002fce0008000f00 */
.L_x_340:
[----:B-1----:R1:W2:Y:S02]  /*bc10*/  SYNCS.PHASECHK.TRANS64.TRYWAIT P0, [R0+URZ], R2 ;  /* 0x00000002000075a7 */ /* 0x0022a400080011ff */
[----:B--2---:R-:W-:Y:S05]  /*bc20*/  @!P0 NANOSLEEP.SYNCS 0x989680 ;  /* 0x009896800000895d */ /* 0x004fea0003900000 */
[----:B------:R-:W2:Y:S02]  /*bc30*/  @!P0 SYNCS.PHASECHK.TRANS64 P0, [R0+URZ], R2 ;  /* 0x00000002000085a7 */ /* 0x000ea400080010ff */
[----:B--2---:R-:W-:Y:S05]  /*bc40*/  @!P0 BRA `(.L_x_340) ;  /* 0xfffffffc00f08947 */ /* 0x004fea000383ffff */
[----:B------:R-:W-:Y:S05]  /*bc50*/  BRA `(.L_x_341) ;  /* 0xffffffac00fc7947 */ /* 0x000fea000383ffff */
.L_x_146:
[----:B------:R-:W-:-:S07]  /*bc60*/  MOV R0, UR5 ;  /* 0x0000000500007c02 */ /* 0x000fce0008000f00 */
.L_x_342:
[----:B-1----:R1:W2:Y:S02]  /*bc70*/  SYNCS.PHASECHK.TRANS64.TRYWAIT P0, [R0+URZ], R3 ;  /* 0x00000003000075a7 */ /* 0x0022a400080011ff */
[----:B--2---:R-:W-:Y:S05]  /*bc80*/  @!P0 NANOSLEEP.SYNCS 0x989680 ;  /* 0x009896800000895d */ /* 0x004fea0003900000 */
[----:B------:R-:W2:Y:S02]  /*bc90*/  @!P0 SYNCS.PHASECHK.TRANS64 P0, [R0+URZ], R3 ;  /* 0x00000003000085a7 */ /* 0x000ea400080010ff */
[----:B--2---:R-:W-:Y:S05]  /*bca0*/  @!P0 BRA `(.L_x_342) ;  /* 0xfffffffc00f08947 */ /* 0x004fea000383ffff */
[----:B------:R-:W-:Y:S05]  /*bcb0*/  BRA `(.L_x_343) ;  /* 0xffffffb000087947 */ /* 0x000fea000383ffff */
.L_x_147:
[----:B------:R-:W-:-:S07]  /*bcc0*/  MOV R0, UR5 ;  /* 0x0000000500007c02 */ /* 0x000fce0008000f00 */
.L_x_344:
[----:B-1----:R1:W2:Y:S02]  /*bcd0*/  SYNCS.PHASECHK.TRANS64.TRYWAIT P0, [R0+URZ], R3 ;  /* 0x00000003000075a7 */ /* 0x0022a400080011ff */
[----:B--2---:R-:W-:Y:S05]  /*bce0*/  @!P0 NANOSLEEP.SYNCS 0x989680 ;  /* 0x009896800000895d */ /* 0x004fea0003900000 */
[----:B------:R-:W2:Y:S02]  /*bcf0*/  @!P0 SYNCS.PHASECHK.TRANS64 P0, [R0+URZ], R3 ;  /* 0x00000003000085a7 */ /* 0x000ea400080010ff */
[----:B--2---:R-:W-:Y:S05]  /*bd00*/  @!P0 BRA `(.L_x_344) ;  /* 0xfffffffc00f08947 */ /* 0x004fea000383ffff */
[----:B------:R-:W-:Y:S05]  /*bd10*/  BRA `(.L_x_345) ;  /* 0xffffffb000147947 */ /* 0x000fea000383ffff */
.L_x_150:
[----:B------:R-:W-:-:S07]  /*bd20*/  MOV R0, UR13 ;  /* 0x0000000d00007c02 */ /* 0x000fce0008000f00 */
.L_x_346:
[----:B-1----:R1:W2:Y:S02]  /*bd30*/  SYNCS.PHASECHK.TRANS64.TRYWAIT P1, [R0+URZ+0x520], R2 ;  /* 0x00052002000075a7 */ /* 0x0022a400080211ff */
[----:B--2---:R-:W-:Y:S05]  /*bd40*/  @!P1 NANOSLEEP.SYNCS 0x989680 ;  /* 0x009896800000995d */ /* 0x004fea0003900000 */
[----:B------:R-:W2:Y:S02]  /*bd50*/  @!P1 SYNCS.PHASECHK.TRANS64 P1, [R0+URZ+0x520], R2 ;  /* 0x00052002000095a7 */ /* 0x000ea400080210ff */
[----:B--2---:R-:W-:Y:S05]  /*bd60*/  @!P1 BRA `(.L_x_346) ;  /* 0xfffffffc00f09947 */ /* 0x004fea000383ffff */
[----:B------:R-:W-:Y:S05]  /*bd70*/  BRA `(.L_x_347) ;  /* 0xffffffb000607947 */ /* 0x000fea000383ffff */
.L_x_155:
[----:B-1----:R1:W3:Y:S02]  /*bd80*/  SYNCS.PHASECHK.TRANS64.TRYWAIT P0, [R3+URZ+0x4a0], R0 ;  /* 0x0004a000030075a7 */ /* 0x0022e400080011ff */
[----:B---3--:R-:W-:Y:S05]  /*bd90*/  @!P0 NANOSLEEP.SYNCS 0x989680 ;  /* 0x009896800000895d */ /* 0x008fea0003900000 */
[----:B------:R-:W3:Y:S02]  /*bda0*/  @!P0 SYNCS.PHASECHK.TRANS64 P0, [R3+URZ+0x4a0], R0 ;  /* 0x0004a000030085a7 */ /* 0x000ee400080010ff */
[----:B---3--:R-:W-:Y:S05]  /*bdb0*/  @!P0 BRA `(.L_x_155) ;  /* 0xfffffffc00f08947 */ /* 0x008fea000383ffff */
[----:B------:R-:W-:Y:S05]  /*bdc0*/  BRA `(.L_x_348) ;  /* 0xffffffb400907947 */ /* 0x000fea000383ffff */
.L_x_158:
[----:B-1----:R-:W-:Y:S07]  /*bdd0*/  MOV R0, UR17 ;  /* 0x0000001100007c02 */ /* 0x002fee0008000f00 */
.L_x_349:
[----:B-1----:R1:W3:Y:S02]  /*bde0*/  SYNCS.PHASECHK.TRANS64.TRYWAIT P1, [R0+URZ+0x498], R3 ;  /* 0x00049803000075a7 */ /* 0x0022e400080211ff */
[----:B---3--:R-:W-:Y:S05]  /*bdf0*/  @!P1 NANOSLEEP.SYNCS 0x989680 ;  /* 0x009896800000995d */ /* 0x008fea0003900000 */
[----:B------:R-:W3:Y:S02]  /*be00*/  @!P1 SYNCS.PHASECHK.TRANS64 P1, [R0+URZ+0x498], R3 ;  /* 0x00049803000095a7 */ /* 0x000ee400080210ff */
[----:B---3--:R-:W-:Y:S05]  /*be10*/  @!P1 BRA `(.L_x_349) ;  /* 0xfffffffc00f09947 */ /* 0x008fea000383ffff */
[----:B------:R-:W-:Y:S05]  /*be20*/  BRA `(.L_x_157) ;  /* 0xffffffbc00047947 */ /* 0x000fea000383ffff */
.L_x_161:
[----:B-1----:R-:W-:Y:S07]  /*be30*/  MOV R0, UR17 ;  /* 0x0000001100007c02 */ /* 0x002fee0008000f00 */
.L_x_350:
[----:B-1----:R1:W3:Y:S02]  /*be40*/  SYNCS.PHASECHK.TRANS64.TRYWAIT P0, [R0+URZ+0x488], R2 ;  /* 0x00048802000075a7 */ /* 0x0022e400080011ff */
[----:B---3--:R-:W-:Y:S05]  /*be50*/  @!P0 NANOSLEEP.SYNCS 0x989680 ;  /* 0x009896800000895d */ /* 0x008fea0003900000 */
[----:B------:R-:W3:Y:S02]  /*be60*/  @!P0 SYNCS.PHASECHK.TRANS64 P0, [R0+URZ+0x488], R2 ;  /* 0x00048802000085a7 */ /* 0x000ee400080010ff */
[----:B---3--:R-:W-:Y:S05]  /*be70*/  @!P0 BRA `(.L_x_350) ;  /* 0xfffffffc00f08947 */ /* 0x008fea000383ffff */
[----:B------:R-:W-:Y:S05]  /*be80*/  BRA `(.L_x_351) ;  /* 0xffffffbc00587947 */ /* 0x000fea000383ffff */
.L_x_164:
[----:B--2---:R2:W3:Y:S02]  /*be90*/  SYNCS.PHASECHK.TRANS64.TRYWAIT P0, [R3+URZ+0x4a0], R0 ;  /* 0x0004a000030075a7 */ /* 0x0044e400080011ff */
[----:B---3--:R-:W-:Y:S05]  /*bea0*/  @!P0 NANOSLEEP.SYNCS 0x989680 ;  /* 0x009896800000895d */ /* 0x008fea0003900000 */
[----:B------:R-:W3:Y:S02]  /*beb0*/  @!P0 SYNCS.PHASECHK.TRANS64 P0, [R3+URZ+0x4a0], R0 ;  /* 0x0004a000030085a7 */ /* 0x000ee400080010ff */
[----:B---3--:R-:W-:Y:S05]  /*bec0*/  @!P0 BRA `(.L_x_164) ;  /* 0xfffffffc00f08947 */ /* 0x008fea000383ffff */
[----:B------:R-:W-:Y:S05]  /*bed0*/  BRA `(.L_x_352) ;  /* 0xffffffc000b07947 */ /* 0x000fea000383ffff */
.L_x_175:
[----:B-1----:R-:W-:Y:S04]  /*bee0*/  MOV R0, UR44 ;  /* 0x0000002c00007c02 */ /* 0x002fe80008000f00 */
[----:B------:R1:W2:Y:S03]  /*bef0*/  SYNCS.PHASECHK.TRANS64.TRYWAIT P1, [R0+URZ+0x480], R3 ;  /* 0x00048003000075a7 */ /* 0x0002a600080211ff */
[----:B--2---:R-:W-:Y:S05]  /*bf00*/  @!P1 NANOSLEEP.SYNCS 0x989680 ;  /* 0x009896800000995d */ /* 0x004fea0003900000 */
[----:B------:R-:W2:Y:S02]  /*bf10*/  @!P1 SYNCS.PHASECHK.TRANS64 P1, [R0+URZ+0x480], R3 ;  /* 0x00048003000095a7 */ /* 0x000ea400080210ff */
[----:B--2---:R-:W-:Y:S05]  /*bf20*/  @!P1 BRA `(.L_x_175) ;  /* 0xfffffffc00ec9947 */ /* 0x004fea000383ffff */
[----:B------:R-:W-:Y:S05]  /*bf30*/  BRA `(.L_x_174) ;  /* 0xffffffcc00e87947 */ /* 0x000fea000383ffff */
.L_x_177:
[----:B-1----:R1:W2:Y:S02]  /*bf40*/  SYNCS.PHASECHK.TRANS64.TRYWAIT P1, [R82+URZ+0x4c0], R4 ;  /* 0x0004c004520075a7 */ /* 0x0022a400080211ff */
[----:B--2---:R-:W-:Y:S05]  /*bf50*/  @!P1 NANOSLEEP.SYNCS 0x989680 ;  /* 0x009896800000995d */ /* 0x004fea0003900000 */
[----:B------:R-:W2:Y:S02]  /*bf60*/  @!P1 SYNCS.PHASECHK.TRANS64 P1, [R82+URZ+0x4c0], R4 ;  /* 0x0004c004520095a7 */ /* 0x000ea400080210ff */
[----:B--2---:R-:W-:Y:S05]  /*bf70*/  @!P1 BRA `(.L_x_177) ;  /* 0xfffffffc00f09947 */ /* 0x004fea000383ffff */
[----:B------:R-:W-:Y:S05]  /*bf80*/  BRA `(.L_x_176) ;  /* 0xffffffd000287947 */ /* 0x000fea000383ffff */
        .weak           $__internal_0_$__cuda_sm10x_tcgen05_guardrail_trap_col_being_dealloced_not_returned_by_alloc
        .type           $__internal_0_$__cuda_sm10x_tcgen05_guardrail_trap_col_being_dealloced_not_returned_by_alloc,@function
        .size           $__internal_0_$__cuda_sm10x_tcgen05_guardrail_trap_col_being_dealloced_not_returned_by_alloc,($__internal_1_$__cuda_sm10x_tcgen05_guardrail_trap_phase_invalid_during_alloc - $__internal_0_$__cuda_sm10x_tcgen05_guardrail_trap_col_being_dealloced_not_returned_by_alloc)
$__internal_0_$__cuda_sm10x_tcgen05_guardrail_trap_col_being_dealloced_not_returned_by_alloc:
[----:B------:R-:W-:Y:S05]  /*bf90*/  BPT.TRAP 0x1 ;  /* 0x000000040000795c */ /* 0x000fea0000300000 */
[----:B------:R-:W-:-:S04]  /*bfa0*/  HFMA2 R3, -RZ, RZ, 0, 0 ;  /* 0x00000000ff037431 */ /* 0x000fc800000001ff */
[----:B------:R-:W-:Y:S05]  /*bfb0*/  RET.REL.NODEC R2 `(_ZN7cutlass13device_kernelINS_4gemm6kernel13GemmUniversalIN4cute5tupleIJiiiiEEENS1_10collective13CollectiveMmaINS1_35MainloopSm100TmaUmmaWarpSpecializedILi72ELi2ELi4ENS5_IJNS4_1CILi4EEENSA_ILi1EEESC_EEEEENS5_IJNSA_ILi128EEENSA_ILi64EEENSA_ILi32EEEEEENS_12float_e5m2_tENS5_IJlSC_lEEESJ_SK_NS4_8TiledMMAINS4_8MMA_AtomIJNS4_10MMA_TraitsINS4_25SM100_MMA_F8F6F4_2x1SM_SSEJSJ_SJ_fSF_SG_NS4_17integral_constantINS4_4UMMA5MajorELSR_0EEESS_NSP_INSQ_7ScaleInELST_0EEESU_EEEEEENS4_6LayoutINS5_IJSC_SC_SC_EEENS5_IJNSA_ILi0EEESZ_SZ_EEEEENS5_IJNS4_10UnderscoreES12_S12_EEEEENS4_18SM100_TMA_2SM_LOADENS4_14ComposedLayoutINS4_7SwizzleILi1ELi4ELi3EEENS4_18smem_ptr_flag_bitsILi8EEENSX_INS5_IJNSA_ILi8EEESH_EEENS5_IJSH_SC_EEEEEEEvNS4_8identityENS4_28SM100_TMA_2SM_LOAD_MULTICASTES1F_vS1G_EENS_8epilogue10collective18CollectiveEpilogueINS1J_23Sm100TmaWarpSpecializedILi1ELi1ELi32ELb0ELb0EEEJNS5_IJSG_SG_SH_EEENS5_IJNSX_ISG_SC_EES1P_EEESJ_SK_SJ_SK_NS1J_6fusion15FusionCallbacksIS1N_NS1R_17LinearCombinationISJ_fSJ_fLNS_15FloatRoundStyleE2EEES1O_S1Q_JEEENS4_5SM1004TMEM4LOAD26SM100_TMEM_LOAD_32dp32b32xENS4_13SM90_TMA_LOADENS16_INS17_ILi2ELi4ELi3EEES1A_NSX_INS5_IJS1B_SG_EEENS5_IJSG_SC_EEEEEEENS4_39AutoVectorizingCopyWithAssumedAlignmentILi128EEENS4_14SM90_TMA_STOREES26_S28_S28_EEEvvEEEEvNT_6ParamsE) ;  /* 0xffffff4002107950 */ /* 0x000fea0003c3ffff */
        .weak           $__internal_1_$__cuda_sm10x_tcgen05_guardrail_trap_phase_invalid_during_alloc
        .type           $__internal_1_$__cuda_sm10x_tcgen05_guardrail_trap_phase_invalid_during_alloc,@function
        .size           $__internal_1_$__cuda_sm10x_tcgen05_guardrail_trap_phase_invalid_during_alloc,($__internal_2_$__cuda_sm10x_tcgen05_guardrail_trap_unallocated_columns_being_dealloced - $__internal_1_$__cuda_sm10x_tcgen05_guardrail_trap_phase_invalid_during_alloc)
$__internal_1_$__cuda_sm10x_tcgen05_guardrail_trap_phase_invalid_during_alloc:
[----:B------:R-:W-:Y:S05]  /*bfc0*/  BPT.TRAP 0x1 ;  /* 0x000000040000795c */ /* 0x000fea0000300000 */
[----:B------:R-:W-:-:S04]  /*bfd0*/  MOV R5, 0x0 ;  /* 0x0000000000057802 */ /* 0x000fc80000000f00 */
[----:B------:R-:W-:Y:S05]  /*bfe0*/  RET.REL.NODEC R4 `(_ZN7cutlass13device_kernelINS_4gemm6kernel13GemmUniversalIN4cute5tupleIJiiiiEEENS1_10collective13CollectiveMmaINS1_35MainloopSm100TmaUmmaWarpSpecializedILi72ELi2ELi4ENS5_IJNS4_1CILi4EEENSA_ILi1EEESC_EEEEENS5_IJNSA_ILi128EEENSA_ILi64EEENSA_ILi32EEEEEENS_12float_e5m2_tENS5_IJlSC_lEEESJ_SK_NS4_8TiledMMAINS4_8MMA_AtomIJNS4_10MMA_TraitsINS4_25SM100_MMA_F8F6F4_2x1SM_SSEJSJ_SJ_fSF_SG_NS4_17integral_constantINS4_4UMMA5MajorELSR_0EEESS_NSP_INSQ_7ScaleInELST_0EEESU_EEEEEENS4_6LayoutINS5_IJSC_SC_SC_EEENS5_IJNSA_ILi0EEESZ_SZ_EEEEENS5_IJNS4_10UnderscoreES12_S12_EEEEENS4_18SM100_TMA_2SM_LOADENS4_14ComposedLayoutINS4_7SwizzleILi1ELi4ELi3EEENS4_18smem_ptr_flag_bitsILi8EEENSX_INS5_IJNSA_ILi8EEESH_EEENS5_IJSH_SC_EEEEEEEvNS4_8identityENS4_28SM100_TMA_2SM_LOAD_MULTICASTES1F_vS1G_EENS_8epilogue10collective18CollectiveEpilogueINS1J_23Sm100TmaWarpSpecializedILi1ELi1ELi32ELb0ELb0EEEJNS5_IJSG_SG_SH_EEENS5_IJNSX_ISG_SC_EES1P_EEESJ_SK_SJ_SK_NS1J_6fusion15FusionCallbacksIS1N_NS1R_17LinearCombinationISJ_fSJ_fLNS_15FloatRoundStyleE2EEES1O_S1Q_JEEENS4_5SM1004TMEM4LOAD26SM100_TMEM_LOAD_32dp32b32xENS4_13SM90_TMA_LOADENS16_INS17_ILi2ELi4ELi3EEES1A_NSX_INS5_IJS1B_SG_EEENS5_IJSG_SC_EEEEEEENS4_39AutoVectorizingCopyWithAssumedAlignmentILi128EEENS4_14SM90_TMA_STOREES26_S28_S28_EEEvvEEEEvNT_6ParamsE) ;  /* 0xffffff4004047950 */ /* 0x000fea0003c3ffff */
        .weak           $__internal_2_$__cuda_sm10x_tcgen05_guardrail_trap_unallocated_columns_being_dealloced
        .type           $__internal_2_$__cuda_sm10x_tcgen05_guardrail_trap_unallocated_columns_being_dealloced,@function
        .size           $__internal_2_$__cuda_sm10x_tcgen05_guardrail_trap_unallocated_columns_being_dealloced,(.L_x_354 - $__internal_2_$__cuda_sm10x_tcgen05_guardrail_trap_unallocated_columns_being_dealloced)
$__internal_2_$__cuda_sm10x_tcgen05_guardrail_trap_unallocated_columns_being_dealloced:
[----:B------:R-:W-:Y:S05]  /*bff0*/  BPT.TRAP 0x1 ;  /* 0x000000040000795c */ /* 0x000fea0000300000 */
[----:B------:R-:W-:-:S04]  /*c000*/  HFMA2 R3, -RZ, RZ, 0, 0 ;  /* 0x00000000ff037431 */ /* 0x000fc800000001ff */
[----:B------:R-:W-:Y:S05]  /*c010*/  RET.REL.NODEC R2 `(_ZN7cutlass13device_kernelINS_4gemm6kernel13GemmUniversalIN4cute5tupleIJiiiiEEENS1_10collective13CollectiveMmaINS1_35MainloopSm100TmaUmmaWarpSpecializedILi72ELi2ELi4ENS5_IJNS4_1CILi4EEENSA_ILi1EEESC_EEEEENS5_IJNSA_ILi128EEENSA_ILi64EEENSA_ILi32EEEEEENS_12float_e5m2_tENS5_IJlSC_lEEESJ_SK_NS4_8TiledMMAINS4_8MMA_AtomIJNS4_10MMA_TraitsINS4_25SM100_MMA_F8F6F4_2x1SM_SSEJSJ_SJ_fSF_SG_NS4_17integral_constantINS4_4UMMA5MajorELSR_0EEESS_NSP_INSQ_7ScaleInELST_0EEESU_EEEEEENS4_6LayoutINS5_IJSC_SC_SC_EEENS5_IJNSA_ILi0EEESZ_SZ_EEEEENS5_IJNS4_10UnderscoreES12_S12_EEEEENS4_18SM100_TMA_2SM_LOADENS4_14ComposedLayoutINS4_7SwizzleILi1ELi4ELi3EEENS4_18smem_ptr_flag_bitsILi8EEENSX_INS5_IJNSA_ILi8EEESH_EEENS5_IJSH_SC_EEEEEEEvNS4_8identityENS4_28SM100_TMA_2SM_LOAD_MULTICASTES1F_vS1G_EENS_8epilogue10collective18CollectiveEpilogueINS1J_23Sm100TmaWarpSpecializedILi1ELi1ELi32ELb0ELb0EEEJNS5_IJSG_SG_SH_EEENS5_IJNSX_ISG_SC_EES1P_EEESJ_SK_SJ_SK_NS1J_6fusion15FusionCallbacksIS1N_NS1R_17LinearCombinationISJ_fSJ_fLNS_15FloatRoundStyleE2EEES1O_S1Q_JEEENS4_5SM1004TMEM4LOAD26SM100_TMEM_LOAD_32dp32b32xENS4_13SM90_TMA_LOADENS16_INS17_ILi2ELi4ELi3EEES1A_NSX_INS5_IJS1B_SG_EEENS5_IJSG_SC_EEEEEEENS4_39AutoVectorizingCopyWithAssumedAlignmentILi128EEENS4_14SM90_TMA_STOREES26_S28_S28_EEEvvEEEEvNT_6ParamsE) ;  /* 0xffffff3c02f87950 */ /* 0x000fea0003c3ffff */
.L_x_353:
[----:B------:R-:W-:-:S00]  /*c020*/  BRA `(.L_x_353) ;  /* 0xfffffffc00fc7947 */ /* 0x000fc0000383ffff */
[----:B------:R-:W-:-:S00]  /*c030*/  NOP ;  /* 0x0000000000007918 */ /* 0x000fc00000000000 */
        /* <DEDUP_REMOVED lines=12> */
.L_x_354:


//--------------------- .nv.global.init           --------------------------
	.section	.nv.global.init,"aw",@progbits
.nv.global.init:
	.type		$str$27,@object
	.size		$str$27,($str$28 - $str$27)
$str$27:
        /*0000*/ 	.byte	0x28, 0x61, 0x64, 0x64, 0x72, 0x65, 0x73, 0x73, 0x20, 0x26, 0x20, 0x6d, 0x61, 0x73, 0x6b, 0x29
        /*0010*/ 	.byte	0x20, 0x3d, 0x3d, 0x20, 0x30, 0x00
	.type		$str$28,@object
	.size		$str$28,($str$26 - $str$28)
$str$28:
        /*0016*/ 	.byte	0x2f, 0x74, 0x6d, 0x70, 0x2f, 0x63, 0x75, 0x74, 0x6c, 0x61, 0x73, 0x73, 0x5f, 0x73, 0x77, 0x65
        /*0026*/ 	.byte	0x65, 0x70, 0x5f, 0x73, 0x72, 0x63, 0x2f, 0x69, 0x6e, 0x63, 0x6c, 0x75, 0x64, 0x65, 0x2f, 0x63
        /*0036*/ 	.byte	0x75, 0x74, 0x65, 0x2f, 0x70, 0x6f, 0x69, 0x6e, 0x74, 0x65, 0x72, 0x5f, 0x66, 0x6c, 0x61, 0x67
        /*0046*/ 	.byte	0x67, 0x65, 0x64, 0x2e, 0x68, 0x70, 0x70, 0x00
	.type		$str$26,@object
	.size		$str$26,($str$25 - $str$26)
$str$26:
        /*004e*/ 	.byte	0x2f, 0x74, 0x6d, 0x70, 0x2f, 0x63, 0x75, 0x74, 0x6c, 0x61, 0x73, 0x73, 0x5f, 0x73, 0x77, 0x65
        /*005e*/ 	.byte	0x65, 0x70, 0x5f, 0x73, 0x72, 0x63, 0x2f, 0x69, 0x6e, 0x63, 0x6c, 0x75, 0x64, 0x65, 0x2f, 0x63
        /*006e*/ 	.byte	0x75, 0x74, 0x65, 0x2f, 0x61, 0x74, 0x6f, 0x6d, 0x2f, 0x63, 0x6f, 0x70, 0x79, 0x5f, 0x74, 0x72
        /*007e*/ 	.byte	0x61, 0x69, 0x74, 0x73, 0x5f, 0x73, 0x6d, 0x31, 0x30, 0x30, 0x2e, 0x68, 0x70, 0x70, 0x00
	.type		$str$25,@object
	.size		$str$25,(__unnamed_1 - $str$25)
$str$25:
        /*008d*/ 	.byte	0x28, 0x28, 0x75, 0x69, 0x6e, 0x74, 0x33, 0x32, 0x5f, 0x74, 0x28, 0x74, 0x68, 0x72, 0x65, 0x61
        /*009d*/ 	.byte	0x64, 0x49, 0x64, 0x78, 0x2e, 0x78, 0x29, 0x20, 0x2f, 0x20, 0x33, 0x32, 0x29, 0x20, 0x25, 0x20
        /*00ad*/ 	.byte	0x34, 0x29, 0x20, 0x3d, 0x3d, 0x20, 0x28, 0x28, 0x28, 0x74, 0x6d, 0x65, 0x6d, 0x5f, 0x61, 0x64
        /*00bd*/ 	.byte	0x64, 0x72, 0x20, 0x3e, 0x3e, 0x20, 0x31, 0x36, 0x29, 0x20, 0x2f, 0x20, 0x33, 0x32, 0x29, 0x20
        /*00cd*/ 	.byte	0x25, 0x20, 0x34, 0x29, 0x00
	.type		__unnamed_1,@object
	.size		__unnamed_1,(__unnamed_2 - __unnamed_1)
__unnamed_1:
        /*00d2*/ 	.byte	0x61, 0x75, 0x74, 0x6f, 0x20, 0x63, 0x75, 0x74, 0x65, 0x3a, 0x3a, 0x61, 0x73, 0x5f, 0x70, 0x6f
        /* <DEDUP_REMOVED lines=24> */
        /*0262*/ 	.byte	0x3c, 0x34, 0x30, 0x39, 0x36, 0x3e, 0x3e, 0x3e, 0x3e, 0x5d, 0x00
	.type		__unnamed_2,@object
	.size		__unnamed_2,(.L_2 - __unnamed_2)
__unnamed_2:
        /* <DEDUP_REMOVED lines=40> */
        /*04ed*/ 	.byte	0x74, 0x65, 0x3a, 0x3a, 0x43, 0x3c, 0x30, 0x3e, 0x3e, 0x3e, 0x3e, 0x5d, 0x00
.L_2:


//--------------------- .nv.shared._ZN7cutlass13device_kernelINS_4gemm6kernel13GemmUniversalIN4cute5tupleIJiiiiEEENS1_10collective13CollectiveMmaINS1_35MainloopSm100TmaUmmaWarpSpecializedILi72ELi2ELi4ENS5_IJNS4_1CILi4EEENSA_ILi1EEESC_EEEEENS5_IJNSA_ILi128EEENSA_ILi64EEENSA_ILi32EEEEEENS_12float_e5m2_tENS5_IJlSC_lEEESJ_SK_NS4_8TiledMMAINS4_8MMA_AtomIJNS4_10MMA_TraitsINS4_25SM100_MMA_F8F6F4_2x1SM_SSEJSJ_SJ_fSF_SG_NS4_17integral_constantINS4_4UMMA5MajorELSR_0EEESS_NSP_INSQ_7ScaleInELST_0EEESU_EEEEEENS4_6LayoutINS5_IJSC_SC_SC_EEENS5_IJNSA_ILi0EEESZ_SZ_EEEEENS5_IJNS4_10UnderscoreES12_S12_EEEEENS4_18SM100_TMA_2SM_LOADENS4_14ComposedLayoutINS4_7SwizzleILi1ELi4ELi3EEENS4_18smem_ptr_flag_bitsILi8EEENSX_INS5_IJNSA_ILi8EEESH_EEENS5_IJSH_SC_EEEEEEEvNS4_8identityENS4_28SM100_TMA_2SM_LOAD_MULTICASTES1F_vS1G_EENS_8epilogue10collective18CollectiveEpilogueINS1J_23Sm100TmaWarpSpecializedILi1ELi1ELi32ELb0ELb0EEEJNS5_IJSG_SG_SH_EEENS5_IJNSX_ISG_SC_EES1P_EEESJ_SK_SJ_SK_NS1J_6fusion15FusionCallbacksIS1N_NS1R_17LinearCombinationISJ_fSJ_fLNS_15FloatRoundStyleE2EEES1O_S1Q_JEEENS4_5SM1004TMEM4LOAD26SM100_TMEM_LOAD_32dp32b32xENS4_13SM90_TMA_LOADENS16_INS17_ILi2ELi4ELi3EEES1A_NSX_INS5_IJS1B_SG_EEENS5_IJSG_SC_EEEEEEENS4_39AutoVectorizingCopyWithAssumedAlignmentILi128EEENS4_14SM90_TMA_STOREES26_S28_S28_EEEvvEEEEvNT_6ParamsE --------------------------
	.section	.nv.shared._ZN7cutlass13device_kernelINS_4gemm6kernel13GemmUniversalIN4cute5tupleIJiiiiEEENS1_10collective13CollectiveMmaINS1_35MainloopSm100TmaUmmaWarpSpecializedILi72ELi2ELi4ENS5_IJNS4_1CILi4EEENSA_ILi1EEESC_EEEEENS5_IJNSA_ILi128EEENSA_ILi64EEENSA_ILi32EEEEEENS_12float_e5m2_tENS5_IJlSC_lEEESJ_SK_NS4_8TiledMMAINS4_8MMA_AtomIJNS4_10MMA_TraitsINS4_25SM100_MMA_F8F6F4_2x1SM_SSEJSJ_SJ_fSF_SG_NS4_17integral_constantINS4_4UMMA5MajorELSR_0EEESS_NSP_INSQ_7ScaleInELST_0EEESU_EEEEEENS4_6LayoutINS5_IJSC_SC_SC_EEENS5_IJNSA_ILi0EEESZ_SZ_EEEEENS5_IJNS4_10UnderscoreES12_S12_EEEEENS4_18SM100_TMA_2SM_LOADENS4_14ComposedLayoutINS4_7SwizzleILi1ELi4ELi3EEENS4_18smem_ptr_flag_bitsILi8EEENSX_INS5_IJNSA_ILi8EEESH_EEENS5_IJSH_SC_EEEEEEEvNS4_8identityENS4_28SM100_TMA_2SM_LOAD_MULTICASTES1F_vS1G_EENS_8epilogue10collective18CollectiveEpilogueINS1J_23Sm100TmaWarpSpecializedILi1ELi1ELi32ELb0ELb0EEEJNS5_IJSG_SG_SH_EEENS5_IJNSX_ISG_SC_EES1P_EEESJ_SK_SJ_SK_NS1J_6fusion15FusionCallbacksIS1N_NS1R_17LinearCombinationISJ_fSJ_fLNS_15FloatRoundStyleE2EEES1O_S1Q_JEEENS4_5SM1004TMEM4LOAD26SM100_TMEM_LOAD_32dp32b32xENS4_13SM90_TMA_LOADENS16_INS17_ILi2ELi4ELi3EEES1A_NSX_INS5_IJS1B_SG_EEENS5_IJSG_SC_EEEEEEENS4_39AutoVectorizingCopyWithAssumedAlignmentILi128EEENS4_14SM90_TMA_STOREES26_S28_S28_EEEvvEEEEvNT_6ParamsE,"aw",@nobits
	.sectionflags	@""
	.align	16
	.zero		1024


//--------------------- .nv.shared.reserved.0     --------------------------
	.section	.nv.shared.reserved.0,"aw",@nobits
	.weak		__nv_reservedSMEM_offset_0_alias
	.size		__nv_reservedSMEM_offset_0_alias, 0, 64
	.other		__nv_reservedSMEM_offset_0_alias,@"STO_CUDA_RESERVED_SHARED STV_DEFAULT"
__nv_reservedSMEM_offset_0_alias:
	.zero		0
.nv.shared.reserved.0:
	.zero		64
	.weak		__nv_reservedSMEM_tcgen05_partition
	.type		__nv_reservedSMEM_tcgen05_partition,@object
	.size		__nv_reservedSMEM_tcgen05_partition,(.L_0 - __nv_reservedSMEM_tcgen05_partition)
__nv_reservedSMEM_tcgen05_partition:
	.zero		32
.L_0:


//--------------------- .nv.global                --------------------------
	.section	.nv.global,"aw",@nobits
.nv.global:
	.type		_ZN40_INTERNAL_c9bd0a71_4_k_cu_dbdb1799_256774cute1_E,@object
	.size		_ZN40_INTERNAL_c9bd0a71_4_k_cu_dbdb1799_256774cute1_E,(_ZN40_INTERNAL_c9bd0a71_4_k_cu_dbdb1799_256774cuda3std3__45__cpo6cbeginE - _ZN40_INTERNAL_c9bd0a71_4_k_cu_dbdb1799_256774cute1_E)
_ZN40_INTERNAL_c9bd0a71_4_k_cu_dbdb1799_256774cute1_E:
	.zero		1
	.type		_ZN40_INTERNAL_c9bd0a71_4_k_cu_dbdb1799_256774cuda3std3__45__cpo6cbeginE,@object
	.size		_ZN40_INTERNAL_c9bd0a71_4_k_cu_dbdb1799_256774cuda3std3__45__cpo6cbeginE,(_ZN40_INTERNAL_c9bd0a71_4_k_cu_dbdb1799_256774cuda3std3__48in_placeE - _ZN40_INTERNAL_c9bd0a71_4_k_cu_dbdb1799_256774cuda3std3__45__cpo6cbeginE)
_ZN40_INTERNAL_c9bd0a71_4_k_cu_dbdb1799_256774cuda3std3__45__cpo6cbeginE:
	.zero		1
	.type		_ZN40_INTERNAL_c9bd0a71_4_k_cu_dbdb1799_256774cuda3std3__48in_placeE,@object
	.size		_ZN40_INTERNAL_c9bd0a71_4_k_cu_dbdb1799_256774cuda3std3__48in_placeE,(_ZN40_INTERNAL_c9bd0a71_4_k_cu_dbdb1799_256774cuda3std6ranges3__45__cpo9iter_moveE - _ZN40_INTERNAL_c9bd0a71_4_k_cu_dbdb1799_256774cuda3std3__48in_placeE)
_ZN40_INTERNAL_c9bd0a71_4_k_cu_dbdb1799_256774cuda3std3__48in_placeE:
	.zero		1
	.type		_ZN40_INTERNAL_c9bd0a71_4_k_cu_dbdb1799_256774cuda3std6ranges3__45__cpo9iter_moveE,@object
	.size		_ZN40_INTERNAL_c9bd0a71_4_k_cu_dbdb1799_256774cuda3std6ranges3__45__cpo9iter_moveE,(_ZN40_INTERNAL_c9bd0a71_4_k_cu_dbdb1799_256774cuda3std3__45__cpo5beginE - _ZN40_INTERNAL_c9bd0a71_4_k_cu_dbdb1799_256774cuda3std6ranges3__45__cpo9iter_moveE)
_ZN40_INTERNAL_c9bd0a71_4_k_cu_dbdb1799_256774cuda3std6ranges3__45__cpo9iter_moveE:
	.zero		1
	.type		_ZN40_INTERNAL_c9bd0a71_4_k_cu_dbdb1799_256774cuda3std3__45__cpo5beginE,@object
	.size		_ZN40_INTERNAL_c9bd0a71_4_k_cu_dbdb1799_256774cuda3std3__45__cpo5beginE,(_ZN40_INTERNAL_c9bd0a71_4_k_cu_dbdb1799_256774cuda3std3__442_GLOBAL__N__c9bd0a71_4_k_cu_dbdb1799_256776ignoreE - _ZN40_INTERNAL_c9bd0a71_4_k_cu_dbdb1799_256774cuda3std3__45__cpo5beginE)
_ZN40_INTERNAL_c9bd0a71_4_k_cu_dbdb1799_256774cuda3std3__45__cpo5beginE:
	.zero		1
	.type		_ZN40_INTERNAL_c9bd0a71_4_k_cu_dbdb1799_256774cuda3std3__442_GLOBAL__N__c9bd0a71_4_k_cu_dbdb1799_256776ignoreE,@object
	.size		_ZN40_INTERNAL_c9bd0a71_4_k_cu_dbdb1799_256774cuda3std3__442_GLOBAL__N__c9bd0a71_4_k_cu_dbdb1799_256776ignoreE,(_ZN40_INTERNAL_c9bd0a71_4_k_cu_dbdb1799_256774cute7productE - _ZN40_INTERNAL_c9bd0a71_4_k_cu_dbdb1799_256774cuda3std3__442_GLOBAL__N__c9bd0a71_4_k_cu_dbdb1799_256776ignoreE)
_ZN40_INTERNAL_c9bd0a71_4_k_cu_dbdb1799_256774cuda3std3__442_GLOBAL__N__c9bd0a71_4_k_cu_dbdb1799_256776ignoreE:
	.zero		1
	.type		_ZN40_INTERNAL_c9bd0a71_4_k_cu_dbdb1799_256774cute7productE,@object
	.size		_ZN40_INTERNAL_c9bd0a71_4_k_cu_dbdb1799_256774cute7productE,(_ZN40_INTERNAL_c9bd0a71_4_k_cu_dbdb1799_256774cuda3std3__45__cpo3endE - _ZN40_INTERNAL_c9bd0a71_4_k_cu_dbdb1799_256774cute7productE)
_ZN40_INTERNAL_c9bd0a71_4_k_cu_dbdb1799_256774cute7productE:
	.zero		1
	.type		_ZN40_INTERNAL_c9bd0a71_4_k_cu_dbdb1799_256774cuda3std3__45__cpo3endE,@object
	.size		_ZN40_INTERNAL_c9bd0a71_4_k_cu_dbdb1799_256774cuda3std3__45__cpo3endE,(_ZN40_INTERNAL_c9bd0a71_4_k_cu_dbdb1799_256774cuda3std3__419piecewise_constructE - _ZN40_INTERNAL_c9bd0a71_4_k_cu_dbdb1799_256774cuda3std3__45__cpo3endE)
_ZN40_INTERNAL_c9bd0a71_4_k_cu_dbdb1799_256774cuda3std3__45__cpo3endE:
	.zero		1
	.type		_ZN40_INTERNAL_c9bd0a71_4_k_cu_dbdb1799_256774cuda3std3__419piecewise_constructE,@object
	.size		_ZN40_INTERNAL_c9bd0a71_4_k_cu_dbdb1799_256774cuda3std3__419piecewise_constructE,(_ZN40_INTERNAL_c9bd0a71_4_k_cu_dbdb1799_256774cuda3std3__45__cpo4cendE - _ZN40_INTERNAL_c9bd0a71_4_k_cu_dbdb1799_256774cuda3std3__419piecewise_constructE)
_ZN40_INTERNAL_c9bd0a71_4_k_cu_dbdb1799_256774cuda3std3__419piecewise_constructE:
	.zero		1
	.type		_ZN40_INTERNAL_c9bd0a71_4_k_cu_dbdb1799_256774cuda3std3__45__cpo4cendE,@object
	.size		_ZN40_INTERNAL_c9bd0a71_4_k_cu_dbdb1799_256774cuda3std3__45__cpo4cendE,(_ZN40_INTERNAL_c9bd0a71_4_k_cu_dbdb1799_256774cuda3std6ranges3__45__cpo4swapE - _ZN40_INTERNAL_c9bd0a71_4_k_cu_dbdb1799_256774cuda3std3__45__cpo4cendE)
_ZN40_INTERNAL_c9bd0a71_4_k_cu_dbdb1799_256774cuda3std3__45__cpo4cendE:
	.zero		1
	.type		_ZN40_INTERNAL_c9bd0a71_4_k_cu_dbdb1799_256774cuda3std6ranges3__45__cpo4swapE,@object
	.size		_ZN40_INTERNAL_c9bd0a71_4_k_cu_dbdb1799_256774cuda3std6ranges3__45__cpo4swapE,(.L_10 - _ZN40_INTERNAL_c9bd0a71_4_k_cu_dbdb1799_256774cuda3std6ranges3__45__cpo4swapE)
_ZN40_INTERNAL_c9bd0a71_4_k_cu_dbdb1799_256774cuda3std6ranges3__45__cpo4swapE:
	.zero		1
.L_10:


//--------------------- .nv.constant0._ZN7cutlass13device_kernelINS_4gemm6kernel13GemmUniversalIN4cute5tupleIJiiiiEEENS1_10collective13CollectiveMmaINS1_35MainloopSm100TmaUmmaWarpSpecializedILi72ELi2ELi4ENS5_IJNS4_1CILi4EEENSA_ILi1EEESC_EEEEENS5_IJNSA_ILi128EEENSA_ILi64EEENSA_ILi32EEEEEENS_12float_e5m2_tENS5_IJlSC_lEEESJ_SK_NS4_8TiledMMAINS4_8MMA_AtomIJNS4_10MMA_TraitsINS4_25SM100_MMA_F8F6F4_2x1SM_SSEJSJ_SJ_fSF_SG_NS4_17integral_constantINS4_4UMMA5MajorELSR_0EEESS_NSP_INSQ_7ScaleInELST_0EEESU_EEEEEENS4_6LayoutINS5_IJSC_SC_SC_EEENS5_IJNSA_ILi0EEESZ_SZ_EEEEENS5_IJNS4_10UnderscoreES12_S12_EEEEENS4_18SM100_TMA_2SM_LOADENS4_14ComposedLayoutINS4_7SwizzleILi1ELi4ELi3EEENS4_18smem_ptr_flag_bitsILi8EEENSX_INS5_IJNSA_ILi8EEESH_EEENS5_IJSH_SC_EEEEEEEvNS4_8identityENS4_28SM100_TMA_2SM_LOAD_MULTICASTES1F_vS1G_EENS_8epilogue10collective18CollectiveEpilogueINS1J_23Sm100TmaWarpSpecializedILi1ELi1ELi32ELb0ELb0EEEJNS5_IJSG_SG_SH_EEENS5_IJNSX_ISG_SC_EES1P_EEESJ_SK_SJ_SK_NS1J_6fusion15FusionCallbacksIS1N_NS1R_17LinearCombinationISJ_fSJ_fLNS_15FloatRoundStyleE2EEES1O_S1Q_JEEENS4_5SM1004TMEM4LOAD26SM100_TMEM_LOAD_32dp32b32xENS4_13SM90_TMA_LOADENS16_INS17_ILi2ELi4ELi3EEES1A_NSX_INS5_IJS1B_SG_EEENS5_IJSG_SC_EEEEEEENS4_39AutoVectorizingCopyWithAssumedAlignmentILi128EEENS4_14SM90_TMA_STOREES26_S28_S28_EEEvvEEEEvNT_6ParamsE --------------------------
	.section	.nv.constant0._ZN7cutlass13device_kernelINS_4gemm6kernel13GemmUniversalIN4cute5tupleIJiiiiEEENS1_10collective13CollectiveMmaINS1_35MainloopSm100TmaUmmaWarpSpecializedILi72ELi2ELi4ENS5_IJNS4_1CILi4EEENSA_ILi1EEESC_EEEEENS5_IJNSA_ILi128EEENSA_ILi64EEENSA_ILi32EEEEEENS_12float_e5m2_tENS5_IJlSC_lEEESJ_SK_NS4_8TiledMMAINS4_8MMA_AtomIJNS4_10MMA_TraitsINS4_25SM100_MMA_F8F6F4_2x1SM_SSEJSJ_SJ_fSF_SG_NS4_17integral_constantINS4_4UMMA5MajorELSR_0EEESS_NSP_INSQ_7ScaleInELST_0EEESU_EEEEEENS4_6LayoutINS5_IJSC_SC_SC_EEENS5_IJNSA_ILi0EEESZ_SZ_EEEEENS5_IJNS4_10UnderscoreES12_S12_EEEEENS4_18SM100_TMA_2SM_LOADENS4_14ComposedLayoutINS4_7SwizzleILi1ELi4ELi3EEENS4_18smem_ptr_flag_bitsILi8EEENSX_INS5_IJNSA_ILi8EEESH_EEENS5_IJSH_SC_EEEEEEEvNS4_8identityENS4_28SM100_TMA_2SM_LOAD_MULTICASTES1F_vS1G_EENS_8epilogue10collective18CollectiveEpilogueINS1J_23Sm100TmaWarpSpecializedILi1ELi1ELi32ELb0ELb0EEEJNS5_IJSG_SG_SH_EEENS5_IJNSX_ISG_SC_EES1P_EEESJ_SK_SJ_SK_NS1J_6fusion15FusionCallbacksIS1N_NS1R_17LinearCombinationISJ_fSJ_fLNS_15FloatRoundStyleE2EEES1O_S1Q_JEEENS4_5SM1004TMEM4LOAD26SM100_TMEM_LOAD_32dp32b32xENS4_13SM90_TMA_LOADENS16_INS17_ILi2ELi4ELi3EEES1A_NSX_INS5_IJS1B_SG_EEENS5_IJSG_SC_EEEEEEENS4_39AutoVectorizingCopyWithAssumedAlignmentILi128EEENS4_14SM90_TMA_STOREES26_S28_S28_EEEvvEEEEvNT_6ParamsE,"a",@progbits
	.sectionflags	@""
	.align	4
.nv.constant0._ZN7cutlass13device_kernelINS_4gemm6kernel13GemmUniversalIN4cute5tupleIJiiiiEEENS1_10collective13CollectiveMmaINS1_35MainloopSm100TmaUmmaWarpSpecializedILi72ELi2ELi4ENS5_IJNS4_1CILi4EEENSA_ILi1EEESC_EEEEENS5_IJNSA_ILi128EEENSA_ILi64EEENSA_ILi32EEEEEENS_12float_e5m2_tENS5_IJlSC_lEEESJ_SK_NS4_8TiledMMAINS4_8MMA_AtomIJNS4_10MMA_TraitsINS4_25SM100_MMA_F8F6F4_2x1SM_SSEJSJ_SJ_fSF_SG_NS4_17integral_constantINS4_4UMMA5MajorELSR_0EEESS_NSP_INSQ_7ScaleInELST_0EEESU_EEEEEENS4_6LayoutINS5_IJSC_SC_SC_EEENS5_IJNSA_ILi0EEESZ_SZ_EEEEENS5_IJNS4_10UnderscoreES12_S12_EEEEENS4_18SM100_TMA_2SM_LOADENS4_14ComposedLayoutINS4_7SwizzleILi1ELi4ELi3EEENS4_18smem_ptr_flag_bitsILi8EEENSX_INS5_IJNSA_ILi8EEESH_EEENS5_IJSH_SC_EEEEEEEvNS4_8identityENS4_28SM100_TMA_2SM_LOAD_MULTICASTES1F_vS1G_EENS_8epilogue10collective18CollectiveEpilogueINS1J_23Sm100TmaWarpSpecializedILi1ELi1ELi32ELb0ELb0EEEJNS5_IJSG_SG_SH_EEENS5_IJNSX_ISG_SC_EES1P_EEESJ_SK_SJ_SK_NS1J_6fusion15FusionCallbacksIS1N_NS1R_17LinearCombinationISJ_fSJ_fLNS_15FloatRoundStyleE2EEES1O_S1Q_JEEENS4_5SM1004TMEM4LOAD26SM100_TMEM_LOAD_32dp32b32xENS4_13SM90_TMA_LOADENS16_INS17_ILi2ELi4ELi3EEES1A_NSX_INS5_IJS1B_SG_EEENS5_IJSG_SC_EEEEEEENS4_39AutoVectorizingCopyWithAssumedAlignmentILi128EEENS4_14SM90_TMA_STOREES26_S28_S28_EEEvvEEEEvNT_6ParamsE:
	.zero		2944


//--------------------- SYMBOLS --------------------------

	.type		.nv.reservedSmem.offset0,@object
	.size		.nv.reservedSmem.offset0,0x4
	.type		.nv.reservedSmem.cap,@object
	.size		.nv.reservedSmem.cap,0x4
	.type		__assertfail,@function
